//
// Generated by NVIDIA NVVM Compiler
//
// Compiler Build ID: CL-36424714
// Cuda compilation tools, release 13.0, V13.0.88
// Based on NVVM 20.0.0
//

.version 9.0
.target sm_100
.address_size 64

	// .globl	_Z10fillKernelPii
// _ZZN3cub18CUB_300001_SM_10006detail6reduce28DeviceReduceSingleTileKernelINS2_10policy_hubIijN4cuda3std3__44plusIiEEE10Policy1000EN6thrust24THRUST_300001_SM_1000_NS6detail15normal_iteratorINSD_10device_ptrIiEEEEPijS9_iiNS7_10__identityEEEvT0_T1_T2_T3_T4_T6_E12temp_storage has been demoted
// _ZZN3cub18CUB_300001_SM_10006detail6reduce18DeviceReduceKernelINS2_10policy_hubIijN4cuda3std3__44plusIiEEE10Policy1000EN6thrust24THRUST_300001_SM_1000_NS6detail15normal_iteratorINSD_10device_ptrIiEEEEjS9_iNS7_10__identityEEEvT0_PT3_T1_NS0_13GridEvenShareISN_EET2_T4_E12temp_storage has been demoted
// _ZZN3cub18CUB_300001_SM_10006detail6reduce28DeviceReduceSingleTileKernelINS2_10policy_hubIijN4cuda3std3__44plusIiEEE10Policy1000EPiSC_iS9_iiNS7_10__identityEEEvT0_T1_T2_T3_T4_T6_E12temp_storage has been demoted
// _ZZN3cub18CUB_300001_SM_10006detail6reduce28DeviceReduceSingleTileKernelINS2_10policy_hubIiyN4cuda3std3__44plusIiEEE10Policy1000EN6thrust24THRUST_300001_SM_1000_NS6detail15normal_iteratorINSD_10device_ptrIiEEEEPiyS9_iiNS7_10__identityEEEvT0_T1_T2_T3_T4_T6_E12temp_storage has been demoted
// _ZZN3cub18CUB_300001_SM_10006detail6reduce18DeviceReduceKernelINS2_10policy_hubIiyN4cuda3std3__44plusIiEEE10Policy1000EN6thrust24THRUST_300001_SM_1000_NS6detail15normal_iteratorINSD_10device_ptrIiEEEEyS9_iNS7_10__identityEEEvT0_PT3_T1_NS0_13GridEvenShareISN_EET2_T4_E12temp_storage has been demoted
// _ZZN3cub18CUB_300001_SM_10006detail6reduce28DeviceReduceSingleTileKernelINS2_10policy_hubIiyN4cuda3std3__44plusIiEEE10Policy1000EPiSC_iS9_iiNS7_10__identityEEEvT0_T1_T2_T3_T4_T6_E12temp_storage has been demoted
.global .align 1 .b8 _ZN34_INTERNAL_b8a68a1f_4_k_cu_6ce8ca364cuda3std3__45__cpo5beginE[1];
.global .align 1 .b8 _ZN34_INTERNAL_b8a68a1f_4_k_cu_6ce8ca364cuda3std3__45__cpo3endE[1];
.global .align 1 .b8 _ZN34_INTERNAL_b8a68a1f_4_k_cu_6ce8ca364cuda3std3__45__cpo6cbeginE[1];
.global .align 1 .b8 _ZN34_INTERNAL_b8a68a1f_4_k_cu_6ce8ca364cuda3std3__45__cpo4cendE[1];
.global .align 1 .b8 _ZN34_INTERNAL_b8a68a1f_4_k_cu_6ce8ca364cuda3std3__45__cpo6rbeginE[1];
.global .align 1 .b8 _ZN34_INTERNAL_b8a68a1f_4_k_cu_6ce8ca364cuda3std3__45__cpo4rendE[1];
.global .align 1 .b8 _ZN34_INTERNAL_b8a68a1f_4_k_cu_6ce8ca364cuda3std3__45__cpo7crbeginE[1];
.global .align 1 .b8 _ZN34_INTERNAL_b8a68a1f_4_k_cu_6ce8ca364cuda3std3__45__cpo5crendE[1];
.global .align 1 .b8 _ZN34_INTERNAL_b8a68a1f_4_k_cu_6ce8ca364cuda3std3__436_GLOBAL__N__b8a68a1f_4_k_cu_6ce8ca366ignoreE[1];
.global .align 1 .b8 _ZN34_INTERNAL_b8a68a1f_4_k_cu_6ce8ca364cuda3std3__419piecewise_constructE[1];
.global .align 1 .b8 _ZN34_INTERNAL_b8a68a1f_4_k_cu_6ce8ca364cuda3std3__48in_placeE[1];
.global .align 1 .b8 _ZN34_INTERNAL_b8a68a1f_4_k_cu_6ce8ca364cuda3std3__420unreachable_sentinelE[1];
.global .align 1 .b8 _ZN34_INTERNAL_b8a68a1f_4_k_cu_6ce8ca364cuda3std3__47nulloptE[1];
.global .align 1 .b8 _ZN34_INTERNAL_b8a68a1f_4_k_cu_6ce8ca364cuda3std3__48unexpectE[1];
.global .align 1 .b8 _ZN34_INTERNAL_b8a68a1f_4_k_cu_6ce8ca364cuda3std6ranges3__45__cpo4swapE[1];
.global .align 1 .b8 _ZN34_INTERNAL_b8a68a1f_4_k_cu_6ce8ca364cuda3std6ranges3__45__cpo9iter_moveE[1];
.global .align 1 .b8 _ZN34_INTERNAL_b8a68a1f_4_k_cu_6ce8ca364cuda3std6ranges3__45__cpo5beginE[1];
.global .align 1 .b8 _ZN34_INTERNAL_b8a68a1f_4_k_cu_6ce8ca364cuda3std6ranges3__45__cpo3endE[1];
.global .align 1 .b8 _ZN34_INTERNAL_b8a68a1f_4_k_cu_6ce8ca364cuda3std6ranges3__45__cpo6cbeginE[1];
.global .align 1 .b8 _ZN34_INTERNAL_b8a68a1f_4_k_cu_6ce8ca364cuda3std6ranges3__45__cpo4cendE[1];
.global .align 1 .b8 _ZN34_INTERNAL_b8a68a1f_4_k_cu_6ce8ca364cuda3std6ranges3__45__cpo7advanceE[1];
.global .align 1 .b8 _ZN34_INTERNAL_b8a68a1f_4_k_cu_6ce8ca364cuda3std6ranges3__45__cpo9iter_swapE[1];
.global .align 1 .b8 _ZN34_INTERNAL_b8a68a1f_4_k_cu_6ce8ca364cuda3std6ranges3__45__cpo4nextE[1];
.global .align 1 .b8 _ZN34_INTERNAL_b8a68a1f_4_k_cu_6ce8ca364cuda3std6ranges3__45__cpo4prevE[1];
.global .align 1 .b8 _ZN34_INTERNAL_b8a68a1f_4_k_cu_6ce8ca364cuda3std6ranges3__45__cpo4dataE[1];
.global .align 1 .b8 _ZN34_INTERNAL_b8a68a1f_4_k_cu_6ce8ca364cuda3std6ranges3__45__cpo5cdataE[1];
.global .align 1 .b8 _ZN34_INTERNAL_b8a68a1f_4_k_cu_6ce8ca364cuda3std6ranges3__45__cpo4sizeE[1];
.global .align 1 .b8 _ZN34_INTERNAL_b8a68a1f_4_k_cu_6ce8ca364cuda3std6ranges3__45__cpo5ssizeE[1];
.global .align 1 .b8 _ZN34_INTERNAL_b8a68a1f_4_k_cu_6ce8ca364cuda3std6ranges3__45__cpo8distanceE[1];
.global .align 1 .b8 _ZN34_INTERNAL_b8a68a1f_4_k_cu_6ce8ca366thrust24THRUST_300001_SM_1000_NS8cuda_cub3parE[1];
.global .align 1 .b8 _ZN34_INTERNAL_b8a68a1f_4_k_cu_6ce8ca366thrust24THRUST_300001_SM_1000_NS8cuda_cub10par_nosyncE[1];
.global .align 1 .b8 _ZN34_INTERNAL_b8a68a1f_4_k_cu_6ce8ca366thrust24THRUST_300001_SM_1000_NS6system6detail10sequential3seqE[1];
.global .align 1 .b8 _ZN34_INTERNAL_b8a68a1f_4_k_cu_6ce8ca366thrust24THRUST_300001_SM_1000_NS12placeholders2_1E[1];
.global .align 1 .b8 _ZN34_INTERNAL_b8a68a1f_4_k_cu_6ce8ca366thrust24THRUST_300001_SM_1000_NS12placeholders2_2E[1];
.global .align 1 .b8 _ZN34_INTERNAL_b8a68a1f_4_k_cu_6ce8ca366thrust24THRUST_300001_SM_1000_NS12placeholders2_3E[1];
.global .align 1 .b8 _ZN34_INTERNAL_b8a68a1f_4_k_cu_6ce8ca366thrust24THRUST_300001_SM_1000_NS12placeholders2_4E[1];
.global .align 1 .b8 _ZN34_INTERNAL_b8a68a1f_4_k_cu_6ce8ca366thrust24THRUST_300001_SM_1000_NS12placeholders2_5E[1];
.global .align 1 .b8 _ZN34_INTERNAL_b8a68a1f_4_k_cu_6ce8ca366thrust24THRUST_300001_SM_1000_NS12placeholders2_6E[1];
.global .align 1 .b8 _ZN34_INTERNAL_b8a68a1f_4_k_cu_6ce8ca366thrust24THRUST_300001_SM_1000_NS12placeholders2_7E[1];
.global .align 1 .b8 _ZN34_INTERNAL_b8a68a1f_4_k_cu_6ce8ca366thrust24THRUST_300001_SM_1000_NS12placeholders2_8E[1];
.global .align 1 .b8 _ZN34_INTERNAL_b8a68a1f_4_k_cu_6ce8ca366thrust24THRUST_300001_SM_1000_NS12placeholders2_9E[1];
.global .align 1 .b8 _ZN34_INTERNAL_b8a68a1f_4_k_cu_6ce8ca366thrust24THRUST_300001_SM_1000_NS12placeholders3_10E[1];
.global .align 1 .b8 _ZN34_INTERNAL_b8a68a1f_4_k_cu_6ce8ca366thrust24THRUST_300001_SM_1000_NS3seqE[1];

.visible .entry _Z10fillKernelPii(
	.param .u64 .ptr .align 1 _Z10fillKernelPii_param_0,
	.param .u32 _Z10fillKernelPii_param_1
)
{
	.reg .pred 	%p<2>;
	.reg .b32 	%r<6>;
	.reg .b64 	%rd<5>;

	ld.param.u64 	%rd1, [_Z10fillKernelPii_param_0];
	ld.param.u32 	%r2, [_Z10fillKernelPii_param_1];
	mov.u32 	%r3, %ctaid.x;
	mov.u32 	%r4, %ntid.x;
	mov.u32 	%r5, %tid.x;
	mad.lo.s32 	%r1, %r3, %r4, %r5;
	setp.ge.s32 	%p1, %r1, %r2;
	@%p1 bra 	$L__BB0_2;
	cvta.to.global.u64 	%rd2, %rd1;
	mul.wide.s32 	%rd3, %r1, 4;
	add.s64 	%rd4, %rd2, %rd3;
	st.global.u32 	[%rd4], %r1;
$L__BB0_2:
	ret;

}
	// .globl	_ZN3cub18CUB_300001_SM_10006detail11EmptyKernelIvEEvv
.visible .entry _ZN3cub18CUB_300001_SM_10006detail11EmptyKernelIvEEvv()
{


	ret;

}
	// .globl	_ZN3cub18CUB_300001_SM_10006detail6reduce28DeviceReduceSingleTileKernelINS2_10policy_hubIijN4cuda3std3__44plusIiEEE10Policy1000EN6thrust24THRUST_300001_SM_1000_NS6detail15normal_iteratorINSD_10device_ptrIiEEEEPijS9_iiNS7_10__identityEEEvT0_T1_T2_T3_T4_T6_
.visible .entry _ZN3cub18CUB_300001_SM_10006detail6reduce28DeviceReduceSingleTileKernelINS2_10policy_hubIijN4cuda3std3__44plusIiEEE10Policy1000EN6thrust24THRUST_300001_SM_1000_NS6detail15normal_iteratorINSD_10device_ptrIiEEEEPijS9_iiNS7_10__identityEEEvT0_T1_T2_T3_T4_T6_(
	.param .align 8 .b8 _ZN3cub18CUB_300001_SM_10006detail6reduce28DeviceReduceSingleTileKernelINS2_10policy_hubIijN4cuda3std3__44plusIiEEE10Policy1000EN6thrust24THRUST_300001_SM_1000_NS6detail15normal_iteratorINSD_10device_ptrIiEEEEPijS9_iiNS7_10__identityEEEvT0_T1_T2_T3_T4_T6__param_0[8],
	.param .u64 .ptr .align 1 _ZN3cub18CUB_300001_SM_10006detail6reduce28DeviceReduceSingleTileKernelINS2_10policy_hubIijN4cuda3std3__44plusIiEEE10Policy1000EN6thrust24THRUST_300001_SM_1000_NS6detail15normal_iteratorINSD_10device_ptrIiEEEEPijS9_iiNS7_10__identityEEEvT0_T1_T2_T3_T4_T6__param_1,
	.param .u32 _ZN3cub18CUB_300001_SM_10006detail6reduce28DeviceReduceSingleTileKernelINS2_10policy_hubIijN4cuda3std3__44plusIiEEE10Policy1000EN6thrust24THRUST_300001_SM_1000_NS6detail15normal_iteratorINSD_10device_ptrIiEEEEPijS9_iiNS7_10__identityEEEvT0_T1_T2_T3_T4_T6__param_2,
	.param .align 1 .b8 _ZN3cub18CUB_300001_SM_10006detail6reduce28DeviceReduceSingleTileKernelINS2_10policy_hubIijN4cuda3std3__44plusIiEEE10Policy1000EN6thrust24THRUST_300001_SM_1000_NS6detail15normal_iteratorINSD_10device_ptrIiEEEEPijS9_iiNS7_10__identityEEEvT0_T1_T2_T3_T4_T6__param_3[1],
	.param .u32 _ZN3cub18CUB_300001_SM_10006detail6reduce28DeviceReduceSingleTileKernelINS2_10policy_hubIijN4cuda3std3__44plusIiEEE10Policy1000EN6thrust24THRUST_300001_SM_1000_NS6detail15normal_iteratorINSD_10device_ptrIiEEEEPijS9_iiNS7_10__identityEEEvT0_T1_T2_T3_T4_T6__param_4,
	.param .align 1 .b8 _ZN3cub18CUB_300001_SM_10006detail6reduce28DeviceReduceSingleTileKernelINS2_10policy_hubIijN4cuda3std3__44plusIiEEE10Policy1000EN6thrust24THRUST_300001_SM_1000_NS6detail15normal_iteratorINSD_10device_ptrIiEEEEPijS9_iiNS7_10__identityEEEvT0_T1_T2_T3_T4_T6__param_5[1]
)
.maxntid 256
.minnctapersm 1
{
	.reg .pred 	%p<59>;
	.reg .b32 	%r<511>;
	.reg .b64 	%rd<84>;
	// demoted variable
	.shared .align 4 .b8 _ZZN3cub18CUB_300001_SM_10006detail6reduce28DeviceReduceSingleTileKernelINS2_10policy_hubIijN4cuda3std3__44plusIiEEE10Policy1000EN6thrust24THRUST_300001_SM_1000_NS6detail15normal_iteratorINSD_10device_ptrIiEEEEPijS9_iiNS7_10__identityEEEvT0_T1_T2_T3_T4_T6_E12temp_storage[44];
	ld.param.u64 	%rd9, [_ZN3cub18CUB_300001_SM_10006detail6reduce28DeviceReduceSingleTileKernelINS2_10policy_hubIijN4cuda3std3__44plusIiEEE10Policy1000EN6thrust24THRUST_300001_SM_1000_NS6detail15normal_iteratorINSD_10device_ptrIiEEEEPijS9_iiNS7_10__identityEEEvT0_T1_T2_T3_T4_T6__param_0];
	ld.param.u64 	%rd10, [_ZN3cub18CUB_300001_SM_10006detail6reduce28DeviceReduceSingleTileKernelINS2_10policy_hubIijN4cuda3std3__44plusIiEEE10Policy1000EN6thrust24THRUST_300001_SM_1000_NS6detail15normal_iteratorINSD_10device_ptrIiEEEEPijS9_iiNS7_10__identityEEEvT0_T1_T2_T3_T4_T6__param_1];
	ld.param.u32 	%r90, [_ZN3cub18CUB_300001_SM_10006detail6reduce28DeviceReduceSingleTileKernelINS2_10policy_hubIijN4cuda3std3__44plusIiEEE10Policy1000EN6thrust24THRUST_300001_SM_1000_NS6detail15normal_iteratorINSD_10device_ptrIiEEEEPijS9_iiNS7_10__identityEEEvT0_T1_T2_T3_T4_T6__param_2];
	ld.param.u32 	%r91, [_ZN3cub18CUB_300001_SM_10006detail6reduce28DeviceReduceSingleTileKernelINS2_10policy_hubIijN4cuda3std3__44plusIiEEE10Policy1000EN6thrust24THRUST_300001_SM_1000_NS6detail15normal_iteratorINSD_10device_ptrIiEEEEPijS9_iiNS7_10__identityEEEvT0_T1_T2_T3_T4_T6__param_4];
	cvta.to.global.u64 	%rd1, %rd10;
	setp.ne.s32 	%p1, %r90, 0;
	@%p1 bra 	$L__BB2_3;
	mov.u32 	%r471, %tid.x;
	setp.ne.s32 	%p58, %r471, 0;
	@%p58 bra 	$L__BB2_52;
	st.global.u32 	[%rd1], %r91;
	bra.uni 	$L__BB2_52;
$L__BB2_3:
	cvta.to.global.u64 	%rd2, %rd9;
	setp.gt.u32 	%p2, %r90, 4095;
	@%p2 bra 	$L__BB2_28;
	mov.u32 	%r1, %tid.x;
	setp.ge.u32 	%p24, %r1, %r90;
	mov.b32 	%r488, 0;
	mov.u32 	%r478, %r1;
	@%p24 bra 	$L__BB2_6;
	mul.wide.u32 	%rd73, %r1, 4;
	add.s64 	%rd74, %rd2, %rd73;
	ld.global.u32 	%r488, [%rd74];
	add.s32 	%r478, %r1, 256;
$L__BB2_6:
	setp.ge.u32 	%p25, %r478, %r90;
	@%p25 bra 	$L__BB2_19;
	not.b32 	%r298, %r478;
	add.s32 	%r299, %r90, %r298;
	shr.u32 	%r300, %r299, 8;
	add.s32 	%r6, %r300, 1;
	and.b32  	%r7, %r6, 15;
	setp.lt.u32 	%p26, %r299, 3840;
	@%p26 bra 	$L__BB2_10;
	and.b32  	%r301, %r6, 33554416;
	neg.s32 	%r474, %r301;
	mul.wide.u32 	%rd75, %r478, 4;
	add.s64 	%rd76, %rd75, %rd2;
	add.s64 	%rd82, %rd76, 8192;
$L__BB2_9:
	.pragma "nounroll";
	ld.global.u32 	%r302, [%rd82+-8192];
	add.s32 	%r303, %r302, %r488;
	ld.global.u32 	%r304, [%rd82+-7168];
	add.s32 	%r305, %r304, %r303;
	ld.global.u32 	%r306, [%rd82+-6144];
	add.s32 	%r307, %r306, %r305;
	ld.global.u32 	%r308, [%rd82+-5120];
	add.s32 	%r309, %r308, %r307;
	ld.global.u32 	%r310, [%rd82+-4096];
	add.s32 	%r311, %r310, %r309;
	ld.global.u32 	%r312, [%rd82+-3072];
	add.s32 	%r313, %r312, %r311;
	ld.global.u32 	%r314, [%rd82+-2048];
	add.s32 	%r315, %r314, %r313;
	ld.global.u32 	%r316, [%rd82+-1024];
	add.s32 	%r317, %r316, %r315;
	ld.global.u32 	%r318, [%rd82];
	add.s32 	%r319, %r318, %r317;
	ld.global.u32 	%r320, [%rd82+1024];
	add.s32 	%r321, %r320, %r319;
	ld.global.u32 	%r322, [%rd82+2048];
	add.s32 	%r323, %r322, %r321;
	ld.global.u32 	%r324, [%rd82+3072];
	add.s32 	%r325, %r324, %r323;
	ld.global.u32 	%r326, [%rd82+4096];
	add.s32 	%r327, %r326, %r325;
	ld.global.u32 	%r328, [%rd82+5120];
	add.s32 	%r329, %r328, %r327;
	ld.global.u32 	%r330, [%rd82+6144];
	add.s32 	%r331, %r330, %r329;
	ld.global.u32 	%r332, [%rd82+7168];
	add.s32 	%r488, %r332, %r331;
	add.s32 	%r478, %r478, 4096;
	add.s32 	%r474, %r474, 16;
	add.s64 	%rd82, %rd82, 16384;
	setp.ne.s32 	%p27, %r474, 0;
	@%p27 bra 	$L__BB2_9;
$L__BB2_10:
	setp.eq.s32 	%p28, %r7, 0;
	@%p28 bra 	$L__BB2_19;
	and.b32  	%r18, %r6, 7;
	setp.lt.u32 	%p29, %r7, 8;
	@%p29 bra 	$L__BB2_13;
	mul.wide.u32 	%rd77, %r478, 4;
	add.s64 	%rd78, %rd2, %rd77;
	ld.global.u32 	%r334, [%rd78];
	add.s32 	%r335, %r334, %r488;
	ld.global.u32 	%r336, [%rd78+1024];
	add.s32 	%r337, %r336, %r335;
	ld.global.u32 	%r338, [%rd78+2048];
	add.s32 	%r339, %r338, %r337;
	ld.global.u32 	%r340, [%rd78+3072];
	add.s32 	%r341, %r340, %r339;
	ld.global.u32 	%r342, [%rd78+4096];
	add.s32 	%r343, %r342, %r341;
	ld.global.u32 	%r344, [%rd78+5120];
	add.s32 	%r345, %r344, %r343;
	ld.global.u32 	%r346, [%rd78+6144];
	add.s32 	%r347, %r346, %r345;
	ld.global.u32 	%r348, [%rd78+7168];
	add.s32 	%r488, %r348, %r347;
	add.s32 	%r478, %r478, 2048;
$L__BB2_13:
	setp.eq.s32 	%p30, %r18, 0;
	@%p30 bra 	$L__BB2_19;
	and.b32  	%r24, %r6, 3;
	setp.lt.u32 	%p31, %r18, 4;
	@%p31 bra 	$L__BB2_16;
	mul.wide.u32 	%rd79, %r478, 4;
	add.s64 	%rd80, %rd2, %rd79;
	ld.global.u32 	%r350, [%rd80];
	add.s32 	%r351, %r350, %r488;
	ld.global.u32 	%r352, [%rd80+1024];
	add.s32 	%r353, %r352, %r351;
	ld.global.u32 	%r354, [%rd80+2048];
	add.s32 	%r355, %r354, %r353;
	ld.global.u32 	%r356, [%rd80+3072];
	add.s32 	%r488, %r356, %r355;
	add.s32 	%r478, %r478, 1024;
$L__BB2_16:
	setp.eq.s32 	%p32, %r24, 0;
	@%p32 bra 	$L__BB2_19;
	mul.wide.u32 	%rd81, %r478, 4;
	add.s64 	%rd83, %rd2, %rd81;
	neg.s32 	%r486, %r24;
$L__BB2_18:
	.pragma "nounroll";
	ld.global.u32 	%r357, [%rd83];
	add.s32 	%r488, %r357, %r488;
	add.s64 	%rd83, %rd83, 1024;
	add.s32 	%r486, %r486, 1;
	setp.ne.s32 	%p33, %r486, 0;
	@%p33 bra 	$L__BB2_18;
$L__BB2_19:
	setp.lt.u32 	%p34, %r90, 256;
	@%p34 bra 	$L__BB2_24;
	// begin inline asm
	mov.u32 %r421, %laneid;
	// end inline asm
	mov.b32 	%r424, 1;
	mov.b32 	%r445, 31;
	mov.b32 	%r446, -1;
	// begin inline asm
	shfl.sync.down.b32 %r422, %r488, %r424, %r445, %r446;
	// end inline asm
	setp.gt.s32 	%p50, %r421, 30;
	selp.b32 	%r447, 0, %r422, %p50;
	add.s32 	%r428, %r447, %r488;
	mov.b32 	%r429, 2;
	// begin inline asm
	shfl.sync.down.b32 %r427, %r428, %r429, %r445, %r446;
	// end inline asm
	setp.gt.s32 	%p51, %r421, 29;
	selp.b32 	%r448, 0, %r427, %p51;
	add.s32 	%r433, %r428, %r448;
	mov.b32 	%r434, 4;
	// begin inline asm
	shfl.sync.down.b32 %r432, %r433, %r434, %r445, %r446;
	// end inline asm
	setp.gt.s32 	%p52, %r421, 27;
	selp.b32 	%r449, 0, %r432, %p52;
	add.s32 	%r438, %r433, %r449;
	mov.b32 	%r439, 8;
	// begin inline asm
	shfl.sync.down.b32 %r437, %r438, %r439, %r445, %r446;
	// end inline asm
	setp.gt.s32 	%p53, %r421, 23;
	selp.b32 	%r450, 0, %r437, %p53;
	add.s32 	%r443, %r438, %r450;
	mov.b32 	%r444, 16;
	// begin inline asm
	shfl.sync.down.b32 %r442, %r443, %r444, %r445, %r446;
	// end inline asm
	setp.gt.s32 	%p54, %r421, 15;
	selp.b32 	%r451, 0, %r442, %p54;
	add.s32 	%r510, %r443, %r451;
	setp.ne.s32 	%p55, %r421, 0;
	@%p55 bra 	$L__BB2_22;
	shr.u32 	%r452, %r1, 3;
	and.b32  	%r453, %r452, 124;
	mov.u32 	%r454, _ZZN3cub18CUB_300001_SM_10006detail6reduce28DeviceReduceSingleTileKernelINS2_10policy_hubIijN4cuda3std3__44plusIiEEE10Policy1000EN6thrust24THRUST_300001_SM_1000_NS6detail15normal_iteratorINSD_10device_ptrIiEEEEPijS9_iiNS7_10__identityEEEvT0_T1_T2_T3_T4_T6_E12temp_storage;
	add.s32 	%r455, %r454, %r453;
	st.shared.u32 	[%r455+8], %r510;
$L__BB2_22:
	bar.sync 	0;
	setp.ne.s32 	%p56, %r1, 0;
	@%p56 bra 	$L__BB2_50;
	ld.shared.u32 	%r456, [_ZZN3cub18CUB_300001_SM_10006detail6reduce28DeviceReduceSingleTileKernelINS2_10policy_hubIijN4cuda3std3__44plusIiEEE10Policy1000EN6thrust24THRUST_300001_SM_1000_NS6detail15normal_iteratorINSD_10device_ptrIiEEEEPijS9_iiNS7_10__identityEEEvT0_T1_T2_T3_T4_T6_E12temp_storage+12];
	add.s32 	%r457, %r456, %r510;
	ld.shared.u32 	%r458, [_ZZN3cub18CUB_300001_SM_10006detail6reduce28DeviceReduceSingleTileKernelINS2_10policy_hubIijN4cuda3std3__44plusIiEEE10Policy1000EN6thrust24THRUST_300001_SM_1000_NS6detail15normal_iteratorINSD_10device_ptrIiEEEEPijS9_iiNS7_10__identityEEEvT0_T1_T2_T3_T4_T6_E12temp_storage+16];
	add.s32 	%r459, %r457, %r458;
	ld.shared.u32 	%r460, [_ZZN3cub18CUB_300001_SM_10006detail6reduce28DeviceReduceSingleTileKernelINS2_10policy_hubIijN4cuda3std3__44plusIiEEE10Policy1000EN6thrust24THRUST_300001_SM_1000_NS6detail15normal_iteratorINSD_10device_ptrIiEEEEPijS9_iiNS7_10__identityEEEvT0_T1_T2_T3_T4_T6_E12temp_storage+20];
	add.s32 	%r461, %r459, %r460;
	ld.shared.u32 	%r462, [_ZZN3cub18CUB_300001_SM_10006detail6reduce28DeviceReduceSingleTileKernelINS2_10policy_hubIijN4cuda3std3__44plusIiEEE10Policy1000EN6thrust24THRUST_300001_SM_1000_NS6detail15normal_iteratorINSD_10device_ptrIiEEEEPijS9_iiNS7_10__identityEEEvT0_T1_T2_T3_T4_T6_E12temp_storage+24];
	add.s32 	%r463, %r461, %r462;
	ld.shared.u32 	%r464, [_ZZN3cub18CUB_300001_SM_10006detail6reduce28DeviceReduceSingleTileKernelINS2_10policy_hubIijN4cuda3std3__44plusIiEEE10Policy1000EN6thrust24THRUST_300001_SM_1000_NS6detail15normal_iteratorINSD_10device_ptrIiEEEEPijS9_iiNS7_10__identityEEEvT0_T1_T2_T3_T4_T6_E12temp_storage+28];
	add.s32 	%r465, %r463, %r464;
	ld.shared.u32 	%r466, [_ZZN3cub18CUB_300001_SM_10006detail6reduce28DeviceReduceSingleTileKernelINS2_10policy_hubIijN4cuda3std3__44plusIiEEE10Policy1000EN6thrust24THRUST_300001_SM_1000_NS6detail15normal_iteratorINSD_10device_ptrIiEEEEPijS9_iiNS7_10__identityEEEvT0_T1_T2_T3_T4_T6_E12temp_storage+32];
	add.s32 	%r467, %r465, %r466;
	ld.shared.u32 	%r468, [_ZZN3cub18CUB_300001_SM_10006detail6reduce28DeviceReduceSingleTileKernelINS2_10policy_hubIijN4cuda3std3__44plusIiEEE10Policy1000EN6thrust24THRUST_300001_SM_1000_NS6detail15normal_iteratorINSD_10device_ptrIiEEEEPijS9_iiNS7_10__identityEEEvT0_T1_T2_T3_T4_T6_E12temp_storage+36];
	add.s32 	%r510, %r467, %r468;
	bra.uni 	$L__BB2_50;
$L__BB2_24:
	// begin inline asm
	mov.u32 %r358, %laneid;
	// end inline asm
	and.b32  	%r384, %r1, 992;
	add.s32 	%r385, %r384, 32;
	setp.gt.u32 	%p35, %r385, %r90;
	not.b32 	%r386, %r384;
	add.s32 	%r387, %r90, %r386;
	selp.b32 	%r382, %r387, 31, %p35;
	mov.b32 	%r361, 1;
	mov.b32 	%r383, -1;
	// begin inline asm
	shfl.sync.down.b32 %r359, %r488, %r361, %r382, %r383;
	// end inline asm
	setp.lt.s32 	%p36, %r358, %r382;
	selp.b32 	%r388, %r359, 0, %p36;
	add.s32 	%r365, %r388, %r488;
	mov.b32 	%r366, 2;
	// begin inline asm
	shfl.sync.down.b32 %r364, %r365, %r366, %r382, %r383;
	// end inline asm
	add.s32 	%r389, %r358, 2;
	setp.gt.s32 	%p37, %r389, %r382;
	selp.b32 	%r390, 0, %r364, %p37;
	add.s32 	%r370, %r365, %r390;
	mov.b32 	%r371, 4;
	// begin inline asm
	shfl.sync.down.b32 %r369, %r370, %r371, %r382, %r383;
	// end inline asm
	add.s32 	%r391, %r358, 4;
	setp.gt.s32 	%p38, %r391, %r382;
	selp.b32 	%r392, 0, %r369, %p38;
	add.s32 	%r375, %r370, %r392;
	mov.b32 	%r376, 8;
	// begin inline asm
	shfl.sync.down.b32 %r374, %r375, %r376, %r382, %r383;
	// end inline asm
	add.s32 	%r393, %r358, 8;
	setp.gt.s32 	%p39, %r393, %r382;
	selp.b32 	%r394, 0, %r374, %p39;
	add.s32 	%r380, %r375, %r394;
	mov.b32 	%r381, 16;
	// begin inline asm
	shfl.sync.down.b32 %r379, %r380, %r381, %r382, %r383;
	// end inline asm
	add.s32 	%r395, %r358, 16;
	setp.gt.s32 	%p40, %r395, %r382;
	selp.b32 	%r396, 0, %r379, %p40;
	add.s32 	%r510, %r380, %r396;
	setp.ne.s32 	%p41, %r358, 0;
	@%p41 bra 	$L__BB2_26;
	shr.u32 	%r397, %r1, 3;
	and.b32  	%r398, %r397, 124;
	mov.u32 	%r399, _ZZN3cub18CUB_300001_SM_10006detail6reduce28DeviceReduceSingleTileKernelINS2_10policy_hubIijN4cuda3std3__44plusIiEEE10Policy1000EN6thrust24THRUST_300001_SM_1000_NS6detail15normal_iteratorINSD_10device_ptrIiEEEEPijS9_iiNS7_10__identityEEEvT0_T1_T2_T3_T4_T6_E12temp_storage;
	add.s32 	%r400, %r399, %r398;
	st.shared.u32 	[%r400+8], %r510;
$L__BB2_26:
	bar.sync 	0;
	setp.ne.s32 	%p42, %r1, 0;
	@%p42 bra 	$L__BB2_50;
	setp.gt.u32 	%p43, %r90, 32;
	ld.shared.u32 	%r401, [_ZZN3cub18CUB_300001_SM_10006detail6reduce28DeviceReduceSingleTileKernelINS2_10policy_hubIijN4cuda3std3__44plusIiEEE10Policy1000EN6thrust24THRUST_300001_SM_1000_NS6detail15normal_iteratorINSD_10device_ptrIiEEEEPijS9_iiNS7_10__identityEEEvT0_T1_T2_T3_T4_T6_E12temp_storage+12];
	selp.b32 	%r402, %r401, 0, %p43;
	add.s32 	%r403, %r402, %r510;
	setp.gt.u32 	%p44, %r90, 64;
	ld.shared.u32 	%r404, [_ZZN3cub18CUB_300001_SM_10006detail6reduce28DeviceReduceSingleTileKernelINS2_10policy_hubIijN4cuda3std3__44plusIiEEE10Policy1000EN6thrust24THRUST_300001_SM_1000_NS6detail15normal_iteratorINSD_10device_ptrIiEEEEPijS9_iiNS7_10__identityEEEvT0_T1_T2_T3_T4_T6_E12temp_storage+16];
	selp.b32 	%r405, %r404, 0, %p44;
	add.s32 	%r406, %r403, %r405;
	setp.gt.u32 	%p45, %r90, 96;
	ld.shared.u32 	%r407, [_ZZN3cub18CUB_300001_SM_10006detail6reduce28DeviceReduceSingleTileKernelINS2_10policy_hubIijN4cuda3std3__44plusIiEEE10Policy1000EN6thrust24THRUST_300001_SM_1000_NS6detail15normal_iteratorINSD_10device_ptrIiEEEEPijS9_iiNS7_10__identityEEEvT0_T1_T2_T3_T4_T6_E12temp_storage+20];
	selp.b32 	%r408, %r407, 0, %p45;
	add.s32 	%r409, %r406, %r408;
	setp.gt.u32 	%p46, %r90, 128;
	ld.shared.u32 	%r410, [_ZZN3cub18CUB_300001_SM_10006detail6reduce28DeviceReduceSingleTileKernelINS2_10policy_hubIijN4cuda3std3__44plusIiEEE10Policy1000EN6thrust24THRUST_300001_SM_1000_NS6detail15normal_iteratorINSD_10device_ptrIiEEEEPijS9_iiNS7_10__identityEEEvT0_T1_T2_T3_T4_T6_E12temp_storage+24];
	selp.b32 	%r411, %r410, 0, %p46;
	add.s32 	%r412, %r409, %r411;
	setp.gt.u32 	%p47, %r90, 160;
	ld.shared.u32 	%r413, [_ZZN3cub18CUB_300001_SM_10006detail6reduce28DeviceReduceSingleTileKernelINS2_10policy_hubIijN4cuda3std3__44plusIiEEE10Policy1000EN6thrust24THRUST_300001_SM_1000_NS6detail15normal_iteratorINSD_10device_ptrIiEEEEPijS9_iiNS7_10__identityEEEvT0_T1_T2_T3_T4_T6_E12temp_storage+28];
	selp.b32 	%r414, %r413, 0, %p47;
	add.s32 	%r415, %r412, %r414;
	setp.gt.u32 	%p48, %r90, 192;
	ld.shared.u32 	%r416, [_ZZN3cub18CUB_300001_SM_10006detail6reduce28DeviceReduceSingleTileKernelINS2_10policy_hubIijN4cuda3std3__44plusIiEEE10Policy1000EN6thrust24THRUST_300001_SM_1000_NS6detail15normal_iteratorINSD_10device_ptrIiEEEEPijS9_iiNS7_10__identityEEEvT0_T1_T2_T3_T4_T6_E12temp_storage+32];
	selp.b32 	%r417, %r416, 0, %p48;
	add.s32 	%r418, %r415, %r417;
	setp.gt.u32 	%p49, %r90, 224;
	ld.shared.u32 	%r419, [_ZZN3cub18CUB_300001_SM_10006detail6reduce28DeviceReduceSingleTileKernelINS2_10policy_hubIijN4cuda3std3__44plusIiEEE10Policy1000EN6thrust24THRUST_300001_SM_1000_NS6detail15normal_iteratorINSD_10device_ptrIiEEEEPijS9_iiNS7_10__identityEEEvT0_T1_T2_T3_T4_T6_E12temp_storage+36];
	selp.b32 	%r420, %r419, 0, %p49;
	add.s32 	%r510, %r418, %r420;
	bra.uni 	$L__BB2_50;
$L__BB2_28:
	mov.u32 	%r40, %tid.x;
	mul.wide.u32 	%rd11, %r40, 4;
	add.s64 	%rd12, %rd2, %rd11;
	ld.global.u32 	%r93, [%rd12];
	ld.global.u32 	%r94, [%rd12+1024];
	ld.global.u32 	%r95, [%rd12+2048];
	ld.global.u32 	%r96, [%rd12+3072];
	ld.global.u32 	%r97, [%rd12+4096];
	ld.global.u32 	%r98, [%rd12+5120];
	ld.global.u32 	%r99, [%rd12+6144];
	ld.global.u32 	%r100, [%rd12+7168];
	ld.global.u32 	%r101, [%rd12+8192];
	ld.global.u32 	%r102, [%rd12+9216];
	ld.global.u32 	%r103, [%rd12+10240];
	ld.global.u32 	%r104, [%rd12+11264];
	ld.global.u32 	%r105, [%rd12+12288];
	ld.global.u32 	%r106, [%rd12+13312];
	ld.global.u32 	%r107, [%rd12+14336];
	ld.global.u32 	%r108, [%rd12+15360];
	add.s32 	%r109, %r94, %r93;
	add.s32 	%r110, %r95, %r109;
	add.s32 	%r111, %r96, %r110;
	add.s32 	%r112, %r97, %r111;
	add.s32 	%r113, %r98, %r112;
	add.s32 	%r114, %r99, %r113;
	add.s32 	%r115, %r100, %r114;
	add.s32 	%r116, %r101, %r115;
	add.s32 	%r117, %r102, %r116;
	add.s32 	%r118, %r103, %r117;
	add.s32 	%r119, %r104, %r118;
	add.s32 	%r120, %r105, %r119;
	add.s32 	%r121, %r106, %r120;
	add.s32 	%r122, %r107, %r121;
	add.s32 	%r509, %r108, %r122;
	add.s32 	%r42, %r90, -4096;
	setp.lt.u32 	%p3, %r42, 4096;
	mov.b32 	%r492, 4096;
	@%p3 bra 	$L__BB2_32;
	mov.b32 	%r492, 4096;
$L__BB2_30:
	add.s32 	%r124, %r40, %r492;
	mul.wide.u32 	%rd13, %r124, 4;
	add.s64 	%rd14, %rd2, %rd13;
	ld.global.u32 	%r125, [%rd14];
	ld.global.u32 	%r126, [%rd14+1024];
	ld.global.u32 	%r127, [%rd14+2048];
	ld.global.u32 	%r128, [%rd14+3072];
	ld.global.u32 	%r129, [%rd14+4096];
	ld.global.u32 	%r130, [%rd14+5120];
	ld.global.u32 	%r131, [%rd14+6144];
	ld.global.u32 	%r132, [%rd14+7168];
	ld.global.u32 	%r133, [%rd14+8192];
	ld.global.u32 	%r134, [%rd14+9216];
	ld.global.u32 	%r135, [%rd14+10240];
	ld.global.u32 	%r136, [%rd14+11264];
	ld.global.u32 	%r137, [%rd14+12288];
	ld.global.u32 	%r138, [%rd14+13312];
	ld.global.u32 	%r139, [%rd14+14336];
	ld.global.u32 	%r140, [%rd14+15360];
	add.s32 	%r141, %r125, %r509;
	add.s32 	%r142, %r126, %r141;
	add.s32 	%r143, %r127, %r142;
	add.s32 	%r144, %r128, %r143;
	add.s32 	%r145, %r129, %r144;
	add.s32 	%r146, %r130, %r145;
	add.s32 	%r147, %r131, %r146;
	add.s32 	%r148, %r132, %r147;
	add.s32 	%r149, %r133, %r148;
	add.s32 	%r150, %r134, %r149;
	add.s32 	%r151, %r135, %r150;
	add.s32 	%r152, %r136, %r151;
	add.s32 	%r153, %r137, %r152;
	add.s32 	%r154, %r138, %r153;
	add.s32 	%r155, %r139, %r154;
	add.s32 	%r509, %r140, %r155;
	sub.s32 	%r156, %r90, %r492;
	setp.lt.u32 	%p4, %r156, 4096;
	@%p4 bra 	$L__BB2_46;
	add.s32 	%r492, %r492, 4096;
	setp.le.u32 	%p5, %r492, %r42;
	@%p5 bra 	$L__BB2_30;
$L__BB2_32:
	setp.le.u32 	%p6, %r90, %r492;
	sub.s32 	%r157, %r90, %r492;
	setp.ge.s32 	%p7, %r40, %r157;
	or.pred  	%p8, %p6, %p7;
	@%p8 bra 	$L__BB2_46;
	not.b32 	%r160, %r40;
	add.s32 	%r161, %r90, %r160;
	sub.s32 	%r162, %r161, %r492;
	shr.u32 	%r163, %r162, 8;
	add.s32 	%r49, %r163, 1;
	and.b32  	%r50, %r49, 15;
	setp.lt.u32 	%p9, %r162, 3840;
	mov.u32 	%r501, %r40;
	@%p9 bra 	$L__BB2_37;
	or.b32  	%r495, %r40, 2048;
	add.s32 	%r494, %r40, %r492;
	and.b32  	%r164, %r49, 33554416;
	neg.s32 	%r493, %r164;
$L__BB2_35:
	.pragma "nounroll";
	mul.wide.u32 	%rd15, %r494, 4;
	add.s64 	%rd16, %rd2, %rd15;
	ld.global.u32 	%r165, [%rd16];
	add.s32 	%r166, %r165, %r509;
	add.s32 	%r167, %r494, 256;
	mul.wide.u32 	%rd17, %r167, 4;
	add.s64 	%rd18, %rd2, %rd17;
	ld.global.u32 	%r168, [%rd18];
	add.s32 	%r169, %r168, %r166;
	add.s32 	%r170, %r494, 512;
	mul.wide.u32 	%rd19, %r170, 4;
	add.s64 	%rd20, %rd2, %rd19;
	ld.global.u32 	%r171, [%rd20];
	add.s32 	%r172, %r171, %r169;
	add.s32 	%r173, %r494, 768;
	mul.wide.u32 	%rd21, %r173, 4;
	add.s64 	%rd22, %rd2, %rd21;
	ld.global.u32 	%r174, [%rd22];
	add.s32 	%r175, %r174, %r172;
	add.s32 	%r176, %r494, 1024;
	mul.wide.u32 	%rd23, %r176, 4;
	add.s64 	%rd24, %rd2, %rd23;
	ld.global.u32 	%r177, [%rd24];
	add.s32 	%r178, %r177, %r175;
	add.s32 	%r179, %r494, 1280;
	mul.wide.u32 	%rd25, %r179, 4;
	add.s64 	%rd26, %rd2, %rd25;
	ld.global.u32 	%r180, [%rd26];
	add.s32 	%r181, %r180, %r178;
	add.s32 	%r182, %r494, 1536;
	mul.wide.u32 	%rd27, %r182, 4;
	add.s64 	%rd28, %rd2, %rd27;
	ld.global.u32 	%r183, [%rd28];
	add.s32 	%r184, %r183, %r181;
	add.s32 	%r185, %r494, 1792;
	mul.wide.u32 	%rd29, %r185, 4;
	add.s64 	%rd30, %rd2, %rd29;
	ld.global.u32 	%r186, [%rd30];
	add.s32 	%r187, %r186, %r184;
	add.s32 	%r188, %r494, 2048;
	mul.wide.u32 	%rd31, %r188, 4;
	add.s64 	%rd32, %rd2, %rd31;
	ld.global.u32 	%r189, [%rd32];
	add.s32 	%r190, %r189, %r187;
	add.s32 	%r191, %r494, 2304;
	mul.wide.u32 	%rd33, %r191, 4;
	add.s64 	%rd34, %rd2, %rd33;
	ld.global.u32 	%r192, [%rd34];
	add.s32 	%r193, %r192, %r190;
	add.s32 	%r194, %r494, 2560;
	mul.wide.u32 	%rd35, %r194, 4;
	add.s64 	%rd36, %rd2, %rd35;
	ld.global.u32 	%r195, [%rd36];
	add.s32 	%r196, %r195, %r193;
	add.s32 	%r197, %r494, 2816;
	mul.wide.u32 	%rd37, %r197, 4;
	add.s64 	%rd38, %rd2, %rd37;
	ld.global.u32 	%r198, [%rd38];
	add.s32 	%r199, %r198, %r196;
	add.s32 	%r200, %r494, 3072;
	mul.wide.u32 	%rd39, %r200, 4;
	add.s64 	%rd40, %rd2, %rd39;
	ld.global.u32 	%r201, [%rd40];
	add.s32 	%r202, %r201, %r199;
	add.s32 	%r203, %r494, 3328;
	mul.wide.u32 	%rd41, %r203, 4;
	add.s64 	%rd42, %rd2, %rd41;
	ld.global.u32 	%r204, [%rd42];
	add.s32 	%r205, %r204, %r202;
	add.s32 	%r206, %r494, 3584;
	mul.wide.u32 	%rd43, %r206, 4;
	add.s64 	%rd44, %rd2, %rd43;
	ld.global.u32 	%r207, [%rd44];
	add.s32 	%r208, %r207, %r205;
	add.s32 	%r209, %r494, 3840;
	mul.wide.u32 	%rd45, %r209, 4;
	add.s64 	%rd46, %rd2, %rd45;
	ld.global.u32 	%r210, [%rd46];
	add.s32 	%r509, %r210, %r208;
	add.s32 	%r495, %r495, 4096;
	add.s32 	%r494, %r494, 4096;
	add.s32 	%r493, %r493, 16;
	setp.ne.s32 	%p10, %r493, 0;
	@%p10 bra 	$L__BB2_35;
	add.s32 	%r501, %r495, -2048;
$L__BB2_37:
	setp.eq.s32 	%p11, %r50, 0;
	@%p11 bra 	$L__BB2_46;
	and.b32  	%r66, %r49, 7;
	setp.lt.u32 	%p12, %r50, 8;
	@%p12 bra 	$L__BB2_40;
	add.s32 	%r212, %r501, %r492;
	mul.wide.u32 	%rd47, %r212, 4;
	add.s64 	%rd48, %rd2, %rd47;
	ld.global.u32 	%r213, [%rd48];
	add.s32 	%r214, %r213, %r509;
	add.s32 	%r215, %r212, 256;
	mul.wide.u32 	%rd49, %r215, 4;
	add.s64 	%rd50, %rd2, %rd49;
	ld.global.u32 	%r216, [%rd50];
	add.s32 	%r217, %r216, %r214;
	add.s32 	%r218, %r212, 512;
	mul.wide.u32 	%rd51, %r218, 4;
	add.s64 	%rd52, %rd2, %rd51;
	ld.global.u32 	%r219, [%rd52];
	add.s32 	%r220, %r219, %r217;
	add.s32 	%r221, %r212, 768;
	mul.wide.u32 	%rd53, %r221, 4;
	add.s64 	%rd54, %rd2, %rd53;
	ld.global.u32 	%r222, [%rd54];
	add.s32 	%r223, %r222, %r220;
	add.s32 	%r224, %r212, 1024;
	mul.wide.u32 	%rd55, %r224, 4;
	add.s64 	%rd56, %rd2, %rd55;
	ld.global.u32 	%r225, [%rd56];
	add.s32 	%r226, %r225, %r223;
	add.s32 	%r227, %r212, 1280;
	mul.wide.u32 	%rd57, %r227, 4;
	add.s64 	%rd58, %rd2, %rd57;
	ld.global.u32 	%r228, [%rd58];
	add.s32 	%r229, %r228, %r226;
	add.s32 	%r230, %r212, 1536;
	mul.wide.u32 	%rd59, %r230, 4;
	add.s64 	%rd60, %rd2, %rd59;
	ld.global.u32 	%r231, [%rd60];
	add.s32 	%r232, %r231, %r229;
	add.s32 	%r233, %r212, 1792;
	mul.wide.u32 	%rd61, %r233, 4;
	add.s64 	%rd62, %rd2, %rd61;
	ld.global.u32 	%r234, [%rd62];
	add.s32 	%r509, %r234, %r232;
	add.s32 	%r501, %r501, 2048;
$L__BB2_40:
	setp.eq.s32 	%p13, %r66, 0;
	@%p13 bra 	$L__BB2_46;
	and.b32  	%r72, %r49, 3;
	setp.lt.u32 	%p14, %r66, 4;
	@%p14 bra 	$L__BB2_43;
	add.s32 	%r236, %r501, %r492;
	mul.wide.u32 	%rd63, %r236, 4;
	add.s64 	%rd64, %rd2, %rd63;
	ld.global.u32 	%r237, [%rd64];
	add.s32 	%r238, %r237, %r509;
	add.s32 	%r239, %r236, 256;
	mul.wide.u32 	%rd65, %r239, 4;
	add.s64 	%rd66, %rd2, %rd65;
	ld.global.u32 	%r240, [%rd66];
	add.s32 	%r241, %r240, %r238;
	add.s32 	%r242, %r236, 512;
	mul.wide.u32 	%rd67, %r242, 4;
	add.s64 	%rd68, %rd2, %rd67;
	ld.global.u32 	%r243, [%rd68];
	add.s32 	%r244, %r243, %r241;
	add.s32 	%r245, %r236, 768;
	mul.wide.u32 	%rd69, %r245, 4;
	add.s64 	%rd70, %rd2, %rd69;
	ld.global.u32 	%r246, [%rd70];
	add.s32 	%r509, %r246, %r244;
	add.s32 	%r501, %r501, 1024;
$L__BB2_43:
	setp.eq.s32 	%p15, %r72, 0;
	@%p15 bra 	$L__BB2_46;
	add.s32 	%r507, %r501, %r492;
	neg.s32 	%r506, %r72;
$L__BB2_45:
	.pragma "nounroll";
	mul.wide.u32 	%rd71, %r507, 4;
	add.s64 	%rd72, %rd2, %rd71;
	ld.global.u32 	%r247, [%rd72];
	add.s32 	%r509, %r247, %r509;
	add.s32 	%r507, %r507, 256;
	add.s32 	%r506, %r506, 1;
	setp.ne.s32 	%p16, %r506, 0;
	@%p16 bra 	$L__BB2_45;
$L__BB2_46:
	// begin inline asm
	mov.u32 %r248, %laneid;
	// end inline asm
	mov.b32 	%r251, 1;
	mov.b32 	%r272, 31;
	mov.b32 	%r273, -1;
	// begin inline asm
	shfl.sync.down.b32 %r249, %r509, %r251, %r272, %r273;
	// end inline asm
	setp.gt.s32 	%p17, %r248, 30;
	selp.b32 	%r274, 0, %r249, %p17;
	add.s32 	%r255, %r274, %r509;
	mov.b32 	%r256, 2;
	// begin inline asm
	shfl.sync.down.b32 %r254, %r255, %r256, %r272, %r273;
	// end inline asm
	setp.gt.s32 	%p18, %r248, 29;
	selp.b32 	%r275, 0, %r254, %p18;
	add.s32 	%r260, %r255, %r275;
	mov.b32 	%r261, 4;
	// begin inline asm
	shfl.sync.down.b32 %r259, %r260, %r261, %r272, %r273;
	// end inline asm
	setp.gt.s32 	%p19, %r248, 27;
	selp.b32 	%r276, 0, %r259, %p19;
	add.s32 	%r265, %r260, %r276;
	mov.b32 	%r266, 8;
	// begin inline asm
	shfl.sync.down.b32 %r264, %r265, %r266, %r272, %r273;
	// end inline asm
	setp.gt.s32 	%p20, %r248, 23;
	selp.b32 	%r277, 0, %r264, %p20;
	add.s32 	%r270, %r265, %r277;
	mov.b32 	%r271, 16;
	// begin inline asm
	shfl.sync.down.b32 %r269, %r270, %r271, %r272, %r273;
	// end inline asm
	setp.gt.s32 	%p21, %r248, 15;
	selp.b32 	%r278, 0, %r269, %p21;
	add.s32 	%r510, %r270, %r278;
	setp.ne.s32 	%p22, %r248, 0;
	@%p22 bra 	$L__BB2_48;
	shr.u32 	%r279, %r40, 3;
	and.b32  	%r280, %r279, 124;
	mov.u32 	%r281, _ZZN3cub18CUB_300001_SM_10006detail6reduce28DeviceReduceSingleTileKernelINS2_10policy_hubIijN4cuda3std3__44plusIiEEE10Policy1000EN6thrust24THRUST_300001_SM_1000_NS6detail15normal_iteratorINSD_10device_ptrIiEEEEPijS9_iiNS7_10__identityEEEvT0_T1_T2_T3_T4_T6_E12temp_storage;
	add.s32 	%r282, %r281, %r280;
	st.shared.u32 	[%r282+8], %r510;
$L__BB2_48:
	bar.sync 	0;
	setp.ne.s32 	%p23, %r40, 0;
	@%p23 bra 	$L__BB2_50;
	ld.shared.u32 	%r283, [_ZZN3cub18CUB_300001_SM_10006detail6reduce28DeviceReduceSingleTileKernelINS2_10policy_hubIijN4cuda3std3__44plusIiEEE10Policy1000EN6thrust24THRUST_300001_SM_1000_NS6detail15normal_iteratorINSD_10device_ptrIiEEEEPijS9_iiNS7_10__identityEEEvT0_T1_T2_T3_T4_T6_E12temp_storage+12];
	add.s32 	%r284, %r283, %r510;
	ld.shared.u32 	%r285, [_ZZN3cub18CUB_300001_SM_10006detail6reduce28DeviceReduceSingleTileKernelINS2_10policy_hubIijN4cuda3std3__44plusIiEEE10Policy1000EN6thrust24THRUST_300001_SM_1000_NS6detail15normal_iteratorINSD_10device_ptrIiEEEEPijS9_iiNS7_10__identityEEEvT0_T1_T2_T3_T4_T6_E12temp_storage+16];
	add.s32 	%r286, %r284, %r285;
	ld.shared.u32 	%r287, [_ZZN3cub18CUB_300001_SM_10006detail6reduce28DeviceReduceSingleTileKernelINS2_10policy_hubIijN4cuda3std3__44plusIiEEE10Policy1000EN6thrust24THRUST_300001_SM_1000_NS6detail15normal_iteratorINSD_10device_ptrIiEEEEPijS9_iiNS7_10__identityEEEvT0_T1_T2_T3_T4_T6_E12temp_storage+20];
	add.s32 	%r288, %r286, %r287;
	ld.shared.u32 	%r289, [_ZZN3cub18CUB_300001_SM_10006detail6reduce28DeviceReduceSingleTileKernelINS2_10policy_hubIijN4cuda3std3__44plusIiEEE10Policy1000EN6thrust24THRUST_300001_SM_1000_NS6detail15normal_iteratorINSD_10device_ptrIiEEEEPijS9_iiNS7_10__identityEEEvT0_T1_T2_T3_T4_T6_E12temp_storage+24];
	add.s32 	%r290, %r288, %r289;
	ld.shared.u32 	%r291, [_ZZN3cub18CUB_300001_SM_10006detail6reduce28DeviceReduceSingleTileKernelINS2_10policy_hubIijN4cuda3std3__44plusIiEEE10Policy1000EN6thrust24THRUST_300001_SM_1000_NS6detail15normal_iteratorINSD_10device_ptrIiEEEEPijS9_iiNS7_10__identityEEEvT0_T1_T2_T3_T4_T6_E12temp_storage+28];
	add.s32 	%r292, %r290, %r291;
	ld.shared.u32 	%r293, [_ZZN3cub18CUB_300001_SM_10006detail6reduce28DeviceReduceSingleTileKernelINS2_10policy_hubIijN4cuda3std3__44plusIiEEE10Policy1000EN6thrust24THRUST_300001_SM_1000_NS6detail15normal_iteratorINSD_10device_ptrIiEEEEPijS9_iiNS7_10__identityEEEvT0_T1_T2_T3_T4_T6_E12temp_storage+32];
	add.s32 	%r294, %r292, %r293;
	ld.shared.u32 	%r295, [_ZZN3cub18CUB_300001_SM_10006detail6reduce28DeviceReduceSingleTileKernelINS2_10policy_hubIijN4cuda3std3__44plusIiEEE10Policy1000EN6thrust24THRUST_300001_SM_1000_NS6detail15normal_iteratorINSD_10device_ptrIiEEEEPijS9_iiNS7_10__identityEEEvT0_T1_T2_T3_T4_T6_E12temp_storage+36];
	add.s32 	%r510, %r294, %r295;
$L__BB2_50:
	mov.u32 	%r469, %tid.x;
	setp.ne.s32 	%p57, %r469, 0;
	@%p57 bra 	$L__BB2_52;
	add.s32 	%r470, %r510, %r91;
	st.global.u32 	[%rd1], %r470;
$L__BB2_52:
	ret;

}
	// .globl	_ZN3cub18CUB_300001_SM_10006detail6reduce18DeviceReduceKernelINS2_10policy_hubIijN4cuda3std3__44plusIiEEE10Policy1000EN6thrust24THRUST_300001_SM_1000_NS6detail15normal_iteratorINSD_10device_ptrIiEEEEjS9_iNS7_10__identityEEEvT0_PT3_T1_NS0_13GridEvenShareISN_EET2_T4_
.visible .entry _ZN3cub18CUB_300001_SM_10006detail6reduce18DeviceReduceKernelINS2_10policy_hubIijN4cuda3std3__44plusIiEEE10Policy1000EN6thrust24THRUST_300001_SM_1000_NS6detail15normal_iteratorINSD_10device_ptrIiEEEEjS9_iNS7_10__identityEEEvT0_PT3_T1_NS0_13GridEvenShareISN_EET2_T4_(
	.param .align 8 .b8 _ZN3cub18CUB_300001_SM_10006detail6reduce18DeviceReduceKernelINS2_10policy_hubIijN4cuda3std3__44plusIiEEE10Policy1000EN6thrust24THRUST_300001_SM_1000_NS6detail15normal_iteratorINSD_10device_ptrIiEEEEjS9_iNS7_10__identityEEEvT0_PT3_T1_NS0_13GridEvenShareISN_EET2_T4__param_0[8],
	.param .u64 .ptr .align 1 _ZN3cub18CUB_300001_SM_10006detail6reduce18DeviceReduceKernelINS2_10policy_hubIijN4cuda3std3__44plusIiEEE10Policy1000EN6thrust24THRUST_300001_SM_1000_NS6detail15normal_iteratorINSD_10device_ptrIiEEEEjS9_iNS7_10__identityEEEvT0_PT3_T1_NS0_13GridEvenShareISN_EET2_T4__param_1,
	.param .u32 _ZN3cub18CUB_300001_SM_10006detail6reduce18DeviceReduceKernelINS2_10policy_hubIijN4cuda3std3__44plusIiEEE10Policy1000EN6thrust24THRUST_300001_SM_1000_NS6detail15normal_iteratorINSD_10device_ptrIiEEEEjS9_iNS7_10__identityEEEvT0_PT3_T1_NS0_13GridEvenShareISN_EET2_T4__param_2,
	.param .align 4 .b8 _ZN3cub18CUB_300001_SM_10006detail6reduce18DeviceReduceKernelINS2_10policy_hubIijN4cuda3std3__44plusIiEEE10Policy1000EN6thrust24THRUST_300001_SM_1000_NS6detail15normal_iteratorINSD_10device_ptrIiEEEEjS9_iNS7_10__identityEEEvT0_PT3_T1_NS0_13GridEvenShareISN_EET2_T4__param_3[40],
	.param .align 1 .b8 _ZN3cub18CUB_300001_SM_10006detail6reduce18DeviceReduceKernelINS2_10policy_hubIijN4cuda3std3__44plusIiEEE10Policy1000EN6thrust24THRUST_300001_SM_1000_NS6detail15normal_iteratorINSD_10device_ptrIiEEEEjS9_iNS7_10__identityEEEvT0_PT3_T1_NS0_13GridEvenShareISN_EET2_T4__param_4[1],
	.param .align 1 .b8 _ZN3cub18CUB_300001_SM_10006detail6reduce18DeviceReduceKernelINS2_10policy_hubIijN4cuda3std3__44plusIiEEE10Policy1000EN6thrust24THRUST_300001_SM_1000_NS6detail15normal_iteratorINSD_10device_ptrIiEEEEjS9_iNS7_10__identityEEEvT0_PT3_T1_NS0_13GridEvenShareISN_EET2_T4__param_5[1]
)
.maxntid 256
{
	.reg .pred 	%p<57>;
	.reg .b16 	%rs<4>;
	.reg .b32 	%r<575>;
	.reg .b64 	%rd<130>;
	// demoted variable
	.shared .align 4 .b8 _ZZN3cub18CUB_300001_SM_10006detail6reduce18DeviceReduceKernelINS2_10policy_hubIijN4cuda3std3__44plusIiEEE10Policy1000EN6thrust24THRUST_300001_SM_1000_NS6detail15normal_iteratorINSD_10device_ptrIiEEEEjS9_iNS7_10__identityEEEvT0_PT3_T1_NS0_13GridEvenShareISN_EET2_T4_E12temp_storage[44];
	ld.param.u32 	%r1, [_ZN3cub18CUB_300001_SM_10006detail6reduce18DeviceReduceKernelINS2_10policy_hubIijN4cuda3std3__44plusIiEEE10Policy1000EN6thrust24THRUST_300001_SM_1000_NS6detail15normal_iteratorINSD_10device_ptrIiEEEEjS9_iNS7_10__identityEEEvT0_PT3_T1_NS0_13GridEvenShareISN_EET2_T4__param_3+20];
	ld.param.u32 	%r2, [_ZN3cub18CUB_300001_SM_10006detail6reduce18DeviceReduceKernelINS2_10policy_hubIijN4cuda3std3__44plusIiEEE10Policy1000EN6thrust24THRUST_300001_SM_1000_NS6detail15normal_iteratorINSD_10device_ptrIiEEEEjS9_iNS7_10__identityEEEvT0_PT3_T1_NS0_13GridEvenShareISN_EET2_T4__param_3+24];
	ld.param.u64 	%rd3, [_ZN3cub18CUB_300001_SM_10006detail6reduce18DeviceReduceKernelINS2_10policy_hubIijN4cuda3std3__44plusIiEEE10Policy1000EN6thrust24THRUST_300001_SM_1000_NS6detail15normal_iteratorINSD_10device_ptrIiEEEEjS9_iNS7_10__identityEEEvT0_PT3_T1_NS0_13GridEvenShareISN_EET2_T4__param_0];
	cvta.to.global.u64 	%rd1, %rd3;
	mov.u32 	%r3, %ctaid.x;
	shl.b32 	%r4, %r2, 12;
	shl.b32 	%r556, %r3, 12;
	sub.s32 	%r6, %r1, %r556;
	setp.gt.u32 	%p1, %r6, 4095;
	@%p1 bra 	$L__BB3_26;
	mov.u32 	%r7, %tid.x;
	setp.ge.u32 	%p23, %r7, %r6;
	mov.b32 	%r550, 0;
	mov.u32 	%r539, %r7;
	@%p23 bra 	$L__BB3_3;
	add.s32 	%r330, %r556, %r7;
	mul.wide.u32 	%rd66, %r330, 4;
	add.s64 	%rd67, %rd1, %rd66;
	ld.global.u32 	%r550, [%rd67];
	add.s32 	%r539, %r7, 256;
$L__BB3_3:
	setp.ge.u32 	%p24, %r539, %r6;
	@%p24 bra 	$L__BB3_17;
	not.b32 	%r332, %r539;
	add.s32 	%r333, %r1, %r332;
	sub.s32 	%r334, %r333, %r556;
	shr.u32 	%r335, %r334, 8;
	add.s32 	%r12, %r335, 1;
	and.b32  	%r13, %r12, 15;
	setp.lt.u32 	%p25, %r334, 3840;
	@%p25 bra 	$L__BB3_8;
	or.b32  	%r536, %r539, 2048;
	add.s32 	%r535, %r539, %r556;
	and.b32  	%r336, %r12, 33554416;
	neg.s32 	%r534, %r336;
$L__BB3_6:
	.pragma "nounroll";
	mul.wide.u32 	%rd68, %r535, 4;
	add.s64 	%rd69, %rd1, %rd68;
	ld.global.u32 	%r337, [%rd69];
	add.s32 	%r338, %r337, %r550;
	add.s32 	%r339, %r535, 256;
	mul.wide.u32 	%rd70, %r339, 4;
	add.s64 	%rd71, %rd1, %rd70;
	ld.global.u32 	%r340, [%rd71];
	add.s32 	%r341, %r340, %r338;
	add.s32 	%r342, %r535, 512;
	mul.wide.u32 	%rd72, %r342, 4;
	add.s64 	%rd73, %rd1, %rd72;
	ld.global.u32 	%r343, [%rd73];
	add.s32 	%r344, %r343, %r341;
	add.s32 	%r345, %r535, 768;
	mul.wide.u32 	%rd74, %r345, 4;
	add.s64 	%rd75, %rd1, %rd74;
	ld.global.u32 	%r346, [%rd75];
	add.s32 	%r347, %r346, %r344;
	add.s32 	%r348, %r535, 1024;
	mul.wide.u32 	%rd76, %r348, 4;
	add.s64 	%rd77, %rd1, %rd76;
	ld.global.u32 	%r349, [%rd77];
	add.s32 	%r350, %r349, %r347;
	add.s32 	%r351, %r535, 1280;
	mul.wide.u32 	%rd78, %r351, 4;
	add.s64 	%rd79, %rd1, %rd78;
	ld.global.u32 	%r352, [%rd79];
	add.s32 	%r353, %r352, %r350;
	add.s32 	%r354, %r535, 1536;
	mul.wide.u32 	%rd80, %r354, 4;
	add.s64 	%rd81, %rd1, %rd80;
	ld.global.u32 	%r355, [%rd81];
	add.s32 	%r356, %r355, %r353;
	add.s32 	%r357, %r535, 1792;
	mul.wide.u32 	%rd82, %r357, 4;
	add.s64 	%rd83, %rd1, %rd82;
	ld.global.u32 	%r358, [%rd83];
	add.s32 	%r359, %r358, %r356;
	add.s32 	%r360, %r535, 2048;
	mul.wide.u32 	%rd84, %r360, 4;
	add.s64 	%rd85, %rd1, %rd84;
	ld.global.u32 	%r361, [%rd85];
	add.s32 	%r362, %r361, %r359;
	add.s32 	%r363, %r535, 2304;
	mul.wide.u32 	%rd86, %r363, 4;
	add.s64 	%rd87, %rd1, %rd86;
	ld.global.u32 	%r364, [%rd87];
	add.s32 	%r365, %r364, %r362;
	add.s32 	%r366, %r535, 2560;
	mul.wide.u32 	%rd88, %r366, 4;
	add.s64 	%rd89, %rd1, %rd88;
	ld.global.u32 	%r367, [%rd89];
	add.s32 	%r368, %r367, %r365;
	add.s32 	%r369, %r535, 2816;
	mul.wide.u32 	%rd90, %r369, 4;
	add.s64 	%rd91, %rd1, %rd90;
	ld.global.u32 	%r370, [%rd91];
	add.s32 	%r371, %r370, %r368;
	add.s32 	%r372, %r535, 3072;
	mul.wide.u32 	%rd92, %r372, 4;
	add.s64 	%rd93, %rd1, %rd92;
	ld.global.u32 	%r373, [%rd93];
	add.s32 	%r374, %r373, %r371;
	add.s32 	%r375, %r535, 3328;
	mul.wide.u32 	%rd94, %r375, 4;
	add.s64 	%rd95, %rd1, %rd94;
	ld.global.u32 	%r376, [%rd95];
	add.s32 	%r377, %r376, %r374;
	add.s32 	%r378, %r535, 3584;
	mul.wide.u32 	%rd96, %r378, 4;
	add.s64 	%rd97, %rd1, %rd96;
	ld.global.u32 	%r379, [%rd97];
	add.s32 	%r380, %r379, %r377;
	add.s32 	%r381, %r535, 3840;
	mul.wide.u32 	%rd98, %r381, 4;
	add.s64 	%rd99, %rd1, %rd98;
	ld.global.u32 	%r382, [%rd99];
	add.s32 	%r550, %r382, %r380;
	add.s32 	%r536, %r536, 4096;
	add.s32 	%r535, %r535, 4096;
	add.s32 	%r534, %r534, 16;
	setp.ne.s32 	%p26, %r534, 0;
	@%p26 bra 	$L__BB3_6;
	add.s32 	%r539, %r536, -2048;
$L__BB3_8:
	setp.eq.s32 	%p27, %r13, 0;
	@%p27 bra 	$L__BB3_17;
	and.b32  	%r29, %r12, 7;
	setp.lt.u32 	%p28, %r13, 8;
	@%p28 bra 	$L__BB3_11;
	add.s32 	%r384, %r556, %r539;
	mul.wide.u32 	%rd100, %r384, 4;
	add.s64 	%rd101, %rd1, %rd100;
	ld.global.u32 	%r385, [%rd101];
	add.s32 	%r386, %r385, %r550;
	add.s32 	%r387, %r384, 256;
	mul.wide.u32 	%rd102, %r387, 4;
	add.s64 	%rd103, %rd1, %rd102;
	ld.global.u32 	%r388, [%rd103];
	add.s32 	%r389, %r388, %r386;
	add.s32 	%r390, %r384, 512;
	mul.wide.u32 	%rd104, %r390, 4;
	add.s64 	%rd105, %rd1, %rd104;
	ld.global.u32 	%r391, [%rd105];
	add.s32 	%r392, %r391, %r389;
	add.s32 	%r393, %r384, 768;
	mul.wide.u32 	%rd106, %r393, 4;
	add.s64 	%rd107, %rd1, %rd106;
	ld.global.u32 	%r394, [%rd107];
	add.s32 	%r395, %r394, %r392;
	add.s32 	%r396, %r384, 1024;
	mul.wide.u32 	%rd108, %r396, 4;
	add.s64 	%rd109, %rd1, %rd108;
	ld.global.u32 	%r397, [%rd109];
	add.s32 	%r398, %r397, %r395;
	add.s32 	%r399, %r384, 1280;
	mul.wide.u32 	%rd110, %r399, 4;
	add.s64 	%rd111, %rd1, %rd110;
	ld.global.u32 	%r400, [%rd111];
	add.s32 	%r401, %r400, %r398;
	add.s32 	%r402, %r384, 1536;
	mul.wide.u32 	%rd112, %r402, 4;
	add.s64 	%rd113, %rd1, %rd112;
	ld.global.u32 	%r403, [%rd113];
	add.s32 	%r404, %r403, %r401;
	add.s32 	%r405, %r384, 1792;
	mul.wide.u32 	%rd114, %r405, 4;
	add.s64 	%rd115, %rd1, %rd114;
	ld.global.u32 	%r406, [%rd115];
	add.s32 	%r550, %r406, %r404;
	add.s32 	%r539, %r539, 2048;
$L__BB3_11:
	setp.eq.s32 	%p29, %r29, 0;
	@%p29 bra 	$L__BB3_17;
	and.b32  	%r35, %r12, 3;
	setp.lt.u32 	%p30, %r29, 4;
	@%p30 bra 	$L__BB3_14;
	add.s32 	%r408, %r556, %r539;
	mul.wide.u32 	%rd116, %r408, 4;
	add.s64 	%rd117, %rd1, %rd116;
	ld.global.u32 	%r409, [%rd117];
	add.s32 	%r410, %r409, %r550;
	add.s32 	%r411, %r408, 256;
	mul.wide.u32 	%rd118, %r411, 4;
	add.s64 	%rd119, %rd1, %rd118;
	ld.global.u32 	%r412, [%rd119];
	add.s32 	%r413, %r412, %r410;
	add.s32 	%r414, %r408, 512;
	mul.wide.u32 	%rd120, %r414, 4;
	add.s64 	%rd121, %rd1, %rd120;
	ld.global.u32 	%r415, [%rd121];
	add.s32 	%r416, %r415, %r413;
	add.s32 	%r417, %r408, 768;
	mul.wide.u32 	%rd122, %r417, 4;
	add.s64 	%rd123, %rd1, %rd122;
	ld.global.u32 	%r418, [%rd123];
	add.s32 	%r550, %r418, %r416;
	add.s32 	%r539, %r539, 1024;
$L__BB3_14:
	setp.eq.s32 	%p31, %r35, 0;
	@%p31 bra 	$L__BB3_17;
	add.s32 	%r548, %r539, %r556;
	neg.s32 	%r547, %r35;
$L__BB3_16:
	.pragma "nounroll";
	mul.wide.u32 	%rd124, %r548, 4;
	add.s64 	%rd125, %rd1, %rd124;
	ld.global.u32 	%r419, [%rd125];
	add.s32 	%r550, %r419, %r550;
	add.s32 	%r548, %r548, 256;
	add.s32 	%r547, %r547, 1;
	setp.ne.s32 	%p32, %r547, 0;
	@%p32 bra 	$L__BB3_16;
$L__BB3_17:
	setp.lt.u32 	%p33, %r6, 256;
	@%p33 bra 	$L__BB3_22;
	// begin inline asm
	mov.u32 %r483, %laneid;
	// end inline asm
	mov.b32 	%r486, 1;
	mov.b32 	%r507, 31;
	mov.b32 	%r508, -1;
	// begin inline asm
	shfl.sync.down.b32 %r484, %r550, %r486, %r507, %r508;
	// end inline asm
	setp.gt.s32 	%p49, %r483, 30;
	selp.b32 	%r509, 0, %r484, %p49;
	add.s32 	%r490, %r509, %r550;
	mov.b32 	%r491, 2;
	// begin inline asm
	shfl.sync.down.b32 %r489, %r490, %r491, %r507, %r508;
	// end inline asm
	setp.gt.s32 	%p50, %r483, 29;
	selp.b32 	%r510, 0, %r489, %p50;
	add.s32 	%r495, %r490, %r510;
	mov.b32 	%r496, 4;
	// begin inline asm
	shfl.sync.down.b32 %r494, %r495, %r496, %r507, %r508;
	// end inline asm
	setp.gt.s32 	%p51, %r483, 27;
	selp.b32 	%r511, 0, %r494, %p51;
	add.s32 	%r500, %r495, %r511;
	mov.b32 	%r501, 8;
	// begin inline asm
	shfl.sync.down.b32 %r499, %r500, %r501, %r507, %r508;
	// end inline asm
	setp.gt.s32 	%p52, %r483, 23;
	selp.b32 	%r512, 0, %r499, %p52;
	add.s32 	%r505, %r500, %r512;
	mov.b32 	%r506, 16;
	// begin inline asm
	shfl.sync.down.b32 %r504, %r505, %r506, %r507, %r508;
	// end inline asm
	setp.gt.s32 	%p53, %r483, 15;
	selp.b32 	%r513, 0, %r504, %p53;
	add.s32 	%r574, %r505, %r513;
	setp.ne.s32 	%p54, %r483, 0;
	@%p54 bra 	$L__BB3_20;
	shr.u32 	%r514, %r7, 3;
	and.b32  	%r515, %r514, 124;
	mov.u32 	%r516, _ZZN3cub18CUB_300001_SM_10006detail6reduce18DeviceReduceKernelINS2_10policy_hubIijN4cuda3std3__44plusIiEEE10Policy1000EN6thrust24THRUST_300001_SM_1000_NS6detail15normal_iteratorINSD_10device_ptrIiEEEEjS9_iNS7_10__identityEEEvT0_PT3_T1_NS0_13GridEvenShareISN_EET2_T4_E12temp_storage;
	add.s32 	%r517, %r516, %r515;
	st.shared.u32 	[%r517+8], %r574;
$L__BB3_20:
	bar.sync 	0;
	setp.ne.s32 	%p55, %r7, 0;
	@%p55 bra 	$L__BB3_48;
	ld.shared.u32 	%r518, [_ZZN3cub18CUB_300001_SM_10006detail6reduce18DeviceReduceKernelINS2_10policy_hubIijN4cuda3std3__44plusIiEEE10Policy1000EN6thrust24THRUST_300001_SM_1000_NS6detail15normal_iteratorINSD_10device_ptrIiEEEEjS9_iNS7_10__identityEEEvT0_PT3_T1_NS0_13GridEvenShareISN_EET2_T4_E12temp_storage+12];
	add.s32 	%r519, %r518, %r574;
	ld.shared.u32 	%r520, [_ZZN3cub18CUB_300001_SM_10006detail6reduce18DeviceReduceKernelINS2_10policy_hubIijN4cuda3std3__44plusIiEEE10Policy1000EN6thrust24THRUST_300001_SM_1000_NS6detail15normal_iteratorINSD_10device_ptrIiEEEEjS9_iNS7_10__identityEEEvT0_PT3_T1_NS0_13GridEvenShareISN_EET2_T4_E12temp_storage+16];
	add.s32 	%r521, %r519, %r520;
	ld.shared.u32 	%r522, [_ZZN3cub18CUB_300001_SM_10006detail6reduce18DeviceReduceKernelINS2_10policy_hubIijN4cuda3std3__44plusIiEEE10Policy1000EN6thrust24THRUST_300001_SM_1000_NS6detail15normal_iteratorINSD_10device_ptrIiEEEEjS9_iNS7_10__identityEEEvT0_PT3_T1_NS0_13GridEvenShareISN_EET2_T4_E12temp_storage+20];
	add.s32 	%r523, %r521, %r522;
	ld.shared.u32 	%r524, [_ZZN3cub18CUB_300001_SM_10006detail6reduce18DeviceReduceKernelINS2_10policy_hubIijN4cuda3std3__44plusIiEEE10Policy1000EN6thrust24THRUST_300001_SM_1000_NS6detail15normal_iteratorINSD_10device_ptrIiEEEEjS9_iNS7_10__identityEEEvT0_PT3_T1_NS0_13GridEvenShareISN_EET2_T4_E12temp_storage+24];
	add.s32 	%r525, %r523, %r524;
	ld.shared.u32 	%r526, [_ZZN3cub18CUB_300001_SM_10006detail6reduce18DeviceReduceKernelINS2_10policy_hubIijN4cuda3std3__44plusIiEEE10Policy1000EN6thrust24THRUST_300001_SM_1000_NS6detail15normal_iteratorINSD_10device_ptrIiEEEEjS9_iNS7_10__identityEEEvT0_PT3_T1_NS0_13GridEvenShareISN_EET2_T4_E12temp_storage+28];
	add.s32 	%r527, %r525, %r526;
	ld.shared.u32 	%r528, [_ZZN3cub18CUB_300001_SM_10006detail6reduce18DeviceReduceKernelINS2_10policy_hubIijN4cuda3std3__44plusIiEEE10Policy1000EN6thrust24THRUST_300001_SM_1000_NS6detail15normal_iteratorINSD_10device_ptrIiEEEEjS9_iNS7_10__identityEEEvT0_PT3_T1_NS0_13GridEvenShareISN_EET2_T4_E12temp_storage+32];
	add.s32 	%r529, %r527, %r528;
	ld.shared.u32 	%r530, [_ZZN3cub18CUB_300001_SM_10006detail6reduce18DeviceReduceKernelINS2_10policy_hubIijN4cuda3std3__44plusIiEEE10Policy1000EN6thrust24THRUST_300001_SM_1000_NS6detail15normal_iteratorINSD_10device_ptrIiEEEEjS9_iNS7_10__identityEEEvT0_PT3_T1_NS0_13GridEvenShareISN_EET2_T4_E12temp_storage+36];
	add.s32 	%r574, %r529, %r530;
	bra.uni 	$L__BB3_48;
$L__BB3_22:
	// begin inline asm
	mov.u32 %r420, %laneid;
	// end inline asm
	and.b32  	%r446, %r7, 992;
	add.s32 	%r447, %r446, 32;
	setp.gt.u32 	%p34, %r447, %r6;
	not.b32 	%r448, %r446;
	add.s32 	%r449, %r6, %r448;
	selp.b32 	%r444, %r449, 31, %p34;
	mov.b32 	%r423, 1;
	mov.b32 	%r445, -1;
	// begin inline asm
	shfl.sync.down.b32 %r421, %r550, %r423, %r444, %r445;
	// end inline asm
	setp.lt.s32 	%p35, %r420, %r444;
	selp.b32 	%r450, %r421, 0, %p35;
	add.s32 	%r427, %r450, %r550;
	mov.b32 	%r428, 2;
	// begin inline asm
	shfl.sync.down.b32 %r426, %r427, %r428, %r444, %r445;
	// end inline asm
	add.s32 	%r451, %r420, 2;
	setp.gt.s32 	%p36, %r451, %r444;
	selp.b32 	%r452, 0, %r426, %p36;
	add.s32 	%r432, %r427, %r452;
	mov.b32 	%r433, 4;
	// begin inline asm
	shfl.sync.down.b32 %r431, %r432, %r433, %r444, %r445;
	// end inline asm
	add.s32 	%r453, %r420, 4;
	setp.gt.s32 	%p37, %r453, %r444;
	selp.b32 	%r454, 0, %r431, %p37;
	add.s32 	%r437, %r432, %r454;
	mov.b32 	%r438, 8;
	// begin inline asm
	shfl.sync.down.b32 %r436, %r437, %r438, %r444, %r445;
	// end inline asm
	add.s32 	%r455, %r420, 8;
	setp.gt.s32 	%p38, %r455, %r444;
	selp.b32 	%r456, 0, %r436, %p38;
	add.s32 	%r442, %r437, %r456;
	mov.b32 	%r443, 16;
	// begin inline asm
	shfl.sync.down.b32 %r441, %r442, %r443, %r444, %r445;
	// end inline asm
	add.s32 	%r457, %r420, 16;
	setp.gt.s32 	%p39, %r457, %r444;
	selp.b32 	%r458, 0, %r441, %p39;
	add.s32 	%r574, %r442, %r458;
	setp.ne.s32 	%p40, %r420, 0;
	@%p40 bra 	$L__BB3_24;
	shr.u32 	%r459, %r7, 3;
	and.b32  	%r460, %r459, 124;
	mov.u32 	%r461, _ZZN3cub18CUB_300001_SM_10006detail6reduce18DeviceReduceKernelINS2_10policy_hubIijN4cuda3std3__44plusIiEEE10Policy1000EN6thrust24THRUST_300001_SM_1000_NS6detail15normal_iteratorINSD_10device_ptrIiEEEEjS9_iNS7_10__identityEEEvT0_PT3_T1_NS0_13GridEvenShareISN_EET2_T4_E12temp_storage;
	add.s32 	%r462, %r461, %r460;
	st.shared.u32 	[%r462+8], %r574;
$L__BB3_24:
	bar.sync 	0;
	setp.ne.s32 	%p41, %r7, 0;
	@%p41 bra 	$L__BB3_48;
	setp.gt.u32 	%p42, %r6, 32;
	ld.shared.u32 	%r463, [_ZZN3cub18CUB_300001_SM_10006detail6reduce18DeviceReduceKernelINS2_10policy_hubIijN4cuda3std3__44plusIiEEE10Policy1000EN6thrust24THRUST_300001_SM_1000_NS6detail15normal_iteratorINSD_10device_ptrIiEEEEjS9_iNS7_10__identityEEEvT0_PT3_T1_NS0_13GridEvenShareISN_EET2_T4_E12temp_storage+12];
	selp.b32 	%r464, %r463, 0, %p42;
	add.s32 	%r465, %r464, %r574;
	setp.gt.u32 	%p43, %r6, 64;
	ld.shared.u32 	%r466, [_ZZN3cub18CUB_300001_SM_10006detail6reduce18DeviceReduceKernelINS2_10policy_hubIijN4cuda3std3__44plusIiEEE10Policy1000EN6thrust24THRUST_300001_SM_1000_NS6detail15normal_iteratorINSD_10device_ptrIiEEEEjS9_iNS7_10__identityEEEvT0_PT3_T1_NS0_13GridEvenShareISN_EET2_T4_E12temp_storage+16];
	selp.b32 	%r467, %r466, 0, %p43;
	add.s32 	%r468, %r465, %r467;
	setp.gt.u32 	%p44, %r6, 96;
	ld.shared.u32 	%r469, [_ZZN3cub18CUB_300001_SM_10006detail6reduce18DeviceReduceKernelINS2_10policy_hubIijN4cuda3std3__44plusIiEEE10Policy1000EN6thrust24THRUST_300001_SM_1000_NS6detail15normal_iteratorINSD_10device_ptrIiEEEEjS9_iNS7_10__identityEEEvT0_PT3_T1_NS0_13GridEvenShareISN_EET2_T4_E12temp_storage+20];
	selp.b32 	%r470, %r469, 0, %p44;
	add.s32 	%r471, %r468, %r470;
	setp.gt.u32 	%p45, %r6, 128;
	ld.shared.u32 	%r472, [_ZZN3cub18CUB_300001_SM_10006detail6reduce18DeviceReduceKernelINS2_10policy_hubIijN4cuda3std3__44plusIiEEE10Policy1000EN6thrust24THRUST_300001_SM_1000_NS6detail15normal_iteratorINSD_10device_ptrIiEEEEjS9_iNS7_10__identityEEEvT0_PT3_T1_NS0_13GridEvenShareISN_EET2_T4_E12temp_storage+24];
	selp.b32 	%r473, %r472, 0, %p45;
	add.s32 	%r474, %r471, %r473;
	setp.gt.u32 	%p46, %r6, 160;
	ld.shared.u32 	%r475, [_ZZN3cub18CUB_300001_SM_10006detail6reduce18DeviceReduceKernelINS2_10policy_hubIijN4cuda3std3__44plusIiEEE10Policy1000EN6thrust24THRUST_300001_SM_1000_NS6detail15normal_iteratorINSD_10device_ptrIiEEEEjS9_iNS7_10__identityEEEvT0_PT3_T1_NS0_13GridEvenShareISN_EET2_T4_E12temp_storage+28];
	selp.b32 	%r476, %r475, 0, %p46;
	add.s32 	%r477, %r474, %r476;
	setp.gt.u32 	%p47, %r6, 192;
	ld.shared.u32 	%r478, [_ZZN3cub18CUB_300001_SM_10006detail6reduce18DeviceReduceKernelINS2_10policy_hubIijN4cuda3std3__44plusIiEEE10Policy1000EN6thrust24THRUST_300001_SM_1000_NS6detail15normal_iteratorINSD_10device_ptrIiEEEEjS9_iNS7_10__identityEEEvT0_PT3_T1_NS0_13GridEvenShareISN_EET2_T4_E12temp_storage+32];
	selp.b32 	%r479, %r478, 0, %p47;
	add.s32 	%r480, %r477, %r479;
	setp.gt.u32 	%p48, %r6, 224;
	ld.shared.u32 	%r481, [_ZZN3cub18CUB_300001_SM_10006detail6reduce18DeviceReduceKernelINS2_10policy_hubIijN4cuda3std3__44plusIiEEE10Policy1000EN6thrust24THRUST_300001_SM_1000_NS6detail15normal_iteratorINSD_10device_ptrIiEEEEjS9_iNS7_10__identityEEEvT0_PT3_T1_NS0_13GridEvenShareISN_EET2_T4_E12temp_storage+36];
	selp.b32 	%r482, %r481, 0, %p48;
	add.s32 	%r574, %r480, %r482;
	bra.uni 	$L__BB3_48;
$L__BB3_26:
	mov.u32 	%r54, %tid.x;
	add.s32 	%r110, %r54, %r556;
	mul.wide.u32 	%rd4, %r110, 4;
	add.s64 	%rd5, %rd1, %rd4;
	ld.global.u32 	%r111, [%rd5];
	ld.global.u32 	%r112, [%rd5+1024];
	ld.global.u32 	%r113, [%rd5+2048];
	ld.global.u32 	%r114, [%rd5+3072];
	ld.global.u32 	%r115, [%rd5+4096];
	ld.global.u32 	%r116, [%rd5+5120];
	ld.global.u32 	%r117, [%rd5+6144];
	ld.global.u32 	%r118, [%rd5+7168];
	ld.global.u32 	%r119, [%rd5+8192];
	ld.global.u32 	%r120, [%rd5+9216];
	ld.global.u32 	%r121, [%rd5+10240];
	ld.global.u32 	%r122, [%rd5+11264];
	ld.global.u32 	%r123, [%rd5+12288];
	ld.global.u32 	%r124, [%rd5+13312];
	ld.global.u32 	%r125, [%rd5+14336];
	ld.global.u32 	%r126, [%rd5+15360];
	add.s32 	%r127, %r112, %r111;
	add.s32 	%r128, %r113, %r127;
	add.s32 	%r129, %r114, %r128;
	add.s32 	%r130, %r115, %r129;
	add.s32 	%r131, %r116, %r130;
	add.s32 	%r132, %r117, %r131;
	add.s32 	%r133, %r118, %r132;
	add.s32 	%r134, %r119, %r133;
	add.s32 	%r135, %r120, %r134;
	add.s32 	%r136, %r121, %r135;
	add.s32 	%r137, %r122, %r136;
	add.s32 	%r138, %r123, %r137;
	add.s32 	%r139, %r124, %r138;
	add.s32 	%r140, %r125, %r139;
	add.s32 	%r573, %r126, %r140;
	setp.lt.u32 	%p2, %r6, %r4;
	@%p2 bra 	$L__BB3_44;
	add.s32 	%r56, %r4, %r556;
	not.b32 	%r142, %r54;
	add.s32 	%r143, %r142, %r1;
	sub.s32 	%r144, %r143, %r4;
	sub.s32 	%r552, %r144, %r556;
	add.s32 	%r145, %r56, %r54;
	add.s32 	%r551, %r145, 2048;
	mov.b32 	%r554, 0;
	mov.u32 	%r553, %r56;
$L__BB3_28:
	add.s32 	%r556, %r556, %r4;
	add.s32 	%r147, %r1, -4096;
	setp.gt.u32 	%p3, %r556, %r147;
	@%p3 bra 	$L__BB3_30;
	add.s32 	%r148, %r54, %r556;
	mul.wide.u32 	%rd6, %r148, 4;
	add.s64 	%rd7, %rd1, %rd6;
	ld.global.u32 	%r149, [%rd7];
	ld.global.u32 	%r150, [%rd7+1024];
	ld.global.u32 	%r151, [%rd7+2048];
	ld.global.u32 	%r152, [%rd7+3072];
	ld.global.u32 	%r153, [%rd7+4096];
	ld.global.u32 	%r154, [%rd7+5120];
	ld.global.u32 	%r155, [%rd7+6144];
	ld.global.u32 	%r156, [%rd7+7168];
	ld.global.u32 	%r157, [%rd7+8192];
	ld.global.u32 	%r158, [%rd7+9216];
	ld.global.u32 	%r159, [%rd7+10240];
	ld.global.u32 	%r160, [%rd7+11264];
	ld.global.u32 	%r161, [%rd7+12288];
	ld.global.u32 	%r162, [%rd7+13312];
	ld.global.u32 	%r163, [%rd7+14336];
	ld.global.u32 	%r164, [%rd7+15360];
	add.s32 	%r165, %r149, %r573;
	add.s32 	%r166, %r150, %r165;
	add.s32 	%r167, %r151, %r166;
	add.s32 	%r168, %r152, %r167;
	add.s32 	%r169, %r153, %r168;
	add.s32 	%r170, %r154, %r169;
	add.s32 	%r171, %r155, %r170;
	add.s32 	%r172, %r156, %r171;
	add.s32 	%r173, %r157, %r172;
	add.s32 	%r174, %r158, %r173;
	add.s32 	%r175, %r159, %r174;
	add.s32 	%r176, %r160, %r175;
	add.s32 	%r177, %r161, %r176;
	add.s32 	%r178, %r162, %r177;
	add.s32 	%r179, %r163, %r178;
	add.s32 	%r573, %r164, %r179;
	sub.s32 	%r180, %r1, %r556;
	setp.lt.u32 	%p4, %r180, %r4;
	add.s32 	%r554, %r554, 1;
	add.s32 	%r553, %r553, %r4;
	sub.s32 	%r552, %r552, %r4;
	add.s32 	%r551, %r551, %r4;
	@%p4 bra 	$L__BB3_44;
	bra.uni 	$L__BB3_28;
$L__BB3_30:
	setp.le.u32 	%p5, %r1, %r556;
	sub.s32 	%r182, %r1, %r556;
	setp.ge.s32 	%p6, %r54, %r182;
	or.pred  	%p7, %p5, %p6;
	@%p7 bra 	$L__BB3_44;
	not.b32 	%r185, %r54;
	add.s32 	%r186, %r1, %r185;
	sub.s32 	%r187, %r186, %r56;
	mul.lo.s32 	%r188, %r2, %r554;
	shl.b32 	%r189, %r188, 12;
	sub.s32 	%r190, %r187, %r189;
	shr.u32 	%r191, %r190, 8;
	add.s32 	%r71, %r191, 1;
	and.b32  	%r72, %r71, 15;
	setp.lt.u32 	%p8, %r190, 3840;
	mov.u32 	%r565, %r54;
	@%p8 bra 	$L__BB3_35;
	or.b32  	%r559, %r54, 2048;
	shr.u32 	%r192, %r552, 8;
	add.s32 	%r193, %r192, 1;
	and.b32  	%r194, %r193, 33554416;
	neg.s32 	%r557, %r194;
$L__BB3_33:
	.pragma "nounroll";
	add.s32 	%r195, %r551, -2048;
	mul.wide.u32 	%rd8, %r195, 4;
	add.s64 	%rd9, %rd1, %rd8;
	ld.global.u32 	%r196, [%rd9];
	add.s32 	%r197, %r196, %r573;
	add.s32 	%r198, %r551, -1792;
	mul.wide.u32 	%rd10, %r198, 4;
	add.s64 	%rd11, %rd1, %rd10;
	ld.global.u32 	%r199, [%rd11];
	add.s32 	%r200, %r199, %r197;
	add.s32 	%r201, %r551, -1536;
	mul.wide.u32 	%rd12, %r201, 4;
	add.s64 	%rd13, %rd1, %rd12;
	ld.global.u32 	%r202, [%rd13];
	add.s32 	%r203, %r202, %r200;
	add.s32 	%r204, %r551, -1280;
	mul.wide.u32 	%rd14, %r204, 4;
	add.s64 	%rd15, %rd1, %rd14;
	ld.global.u32 	%r205, [%rd15];
	add.s32 	%r206, %r205, %r203;
	add.s32 	%r207, %r551, -1024;
	mul.wide.u32 	%rd16, %r207, 4;
	add.s64 	%rd17, %rd1, %rd16;
	ld.global.u32 	%r208, [%rd17];
	add.s32 	%r209, %r208, %r206;
	add.s32 	%r210, %r551, -768;
	mul.wide.u32 	%rd18, %r210, 4;
	add.s64 	%rd19, %rd1, %rd18;
	ld.global.u32 	%r211, [%rd19];
	add.s32 	%r212, %r211, %r209;
	add.s32 	%r213, %r551, -512;
	mul.wide.u32 	%rd20, %r213, 4;
	add.s64 	%rd21, %rd1, %rd20;
	ld.global.u32 	%r214, [%rd21];
	add.s32 	%r215, %r214, %r212;
	add.s32 	%r216, %r551, 1792;
	add.s32 	%r217, %r551, -256;
	mul.wide.u32 	%rd22, %r217, 4;
	add.s64 	%rd23, %rd1, %rd22;
	ld.global.u32 	%r218, [%rd23];
	add.s32 	%r219, %r218, %r215;
	mul.wide.u32 	%rd24, %r551, 4;
	add.s64 	%rd25, %rd1, %rd24;
	ld.global.u32 	%r220, [%rd25];
	add.s32 	%r221, %r220, %r219;
	add.s32 	%r222, %r551, 256;
	mul.wide.u32 	%rd26, %r222, 4;
	add.s64 	%rd27, %rd1, %rd26;
	ld.global.u32 	%r223, [%rd27];
	add.s32 	%r224, %r223, %r221;
	add.s32 	%r225, %r551, 512;
	mul.wide.u32 	%rd28, %r225, 4;
	add.s64 	%rd29, %rd1, %rd28;
	ld.global.u32 	%r226, [%rd29];
	add.s32 	%r227, %r226, %r224;
	add.s32 	%r228, %r551, 768;
	mul.wide.u32 	%rd30, %r228, 4;
	add.s64 	%rd31, %rd1, %rd30;
	ld.global.u32 	%r229, [%rd31];
	add.s32 	%r230, %r229, %r227;
	add.s32 	%r231, %r551, 1024;
	mul.wide.u32 	%rd32, %r231, 4;
	add.s64 	%rd33, %rd1, %rd32;
	ld.global.u32 	%r232, [%rd33];
	add.s32 	%r233, %r232, %r230;
	add.s32 	%r234, %r551, 1280;
	mul.wide.u32 	%rd34, %r234, 4;
	add.s64 	%rd35, %rd1, %rd34;
	ld.global.u32 	%r235, [%rd35];
	add.s32 	%r236, %r235, %r233;
	add.s32 	%r237, %r551, 1536;
	mul.wide.u32 	%rd36, %r237, 4;
	add.s64 	%rd37, %rd1, %rd36;
	ld.global.u32 	%r238, [%rd37];
	add.s32 	%r239, %r238, %r236;
	mul.wide.u32 	%rd38, %r216, 4;
	add.s64 	%rd39, %rd1, %rd38;
	ld.global.u32 	%r240, [%rd39];
	add.s32 	%r573, %r240, %r239;
	add.s32 	%r559, %r559, 4096;
	add.s32 	%r551, %r551, 4096;
	add.s32 	%r557, %r557, 16;
	setp.ne.s32 	%p9, %r557, 0;
	@%p9 bra 	$L__BB3_33;
	add.s32 	%r565, %r559, -2048;
$L__BB3_35:
	setp.eq.s32 	%p10, %r72, 0;
	@%p10 bra 	$L__BB3_44;
	and.b32  	%r87, %r71, 7;
	setp.lt.u32 	%p11, %r72, 8;
	@%p11 bra 	$L__BB3_38;
	add.s32 	%r242, %r565, %r556;
	mul.wide.u32 	%rd40, %r242, 4;
	add.s64 	%rd41, %rd1, %rd40;
	ld.global.u32 	%r243, [%rd41];
	add.s32 	%r244, %r243, %r573;
	add.s32 	%r245, %r242, 256;
	mul.wide.u32 	%rd42, %r245, 4;
	add.s64 	%rd43, %rd1, %rd42;
	ld.global.u32 	%r246, [%rd43];
	add.s32 	%r247, %r246, %r244;
	add.s32 	%r248, %r242, 512;
	mul.wide.u32 	%rd44, %r248, 4;
	add.s64 	%rd45, %rd1, %rd44;
	ld.global.u32 	%r249, [%rd45];
	add.s32 	%r250, %r249, %r247;
	add.s32 	%r251, %r242, 768;
	mul.wide.u32 	%rd46, %r251, 4;
	add.s64 	%rd47, %rd1, %rd46;
	ld.global.u32 	%r252, [%rd47];
	add.s32 	%r253, %r252, %r250;
	add.s32 	%r254, %r242, 1024;
	mul.wide.u32 	%rd48, %r254, 4;
	add.s64 	%rd49, %rd1, %rd48;
	ld.global.u32 	%r255, [%rd49];
	add.s32 	%r256, %r255, %r253;
	add.s32 	%r257, %r242, 1280;
	mul.wide.u32 	%rd50, %r257, 4;
	add.s64 	%rd51, %rd1, %rd50;
	ld.global.u32 	%r258, [%rd51];
	add.s32 	%r259, %r258, %r256;
	add.s32 	%r260, %r242, 1536;
	mul.wide.u32 	%rd52, %r260, 4;
	add.s64 	%rd53, %rd1, %rd52;
	ld.global.u32 	%r261, [%rd53];
	add.s32 	%r262, %r261, %r259;
	add.s32 	%r263, %r242, 1792;
	mul.wide.u32 	%rd54, %r263, 4;
	add.s64 	%rd55, %rd1, %rd54;
	ld.global.u32 	%r264, [%rd55];
	add.s32 	%r573, %r264, %r262;
	add.s32 	%r565, %r565, 2048;
$L__BB3_38:
	setp.eq.s32 	%p12, %r87, 0;
	@%p12 bra 	$L__BB3_44;
	setp.lt.u32 	%p13, %r87, 4;
	@%p13 bra 	$L__BB3_41;
	add.s32 	%r266, %r565, %r556;
	mul.wide.u32 	%rd56, %r266, 4;
	add.s64 	%rd57, %rd1, %rd56;
	ld.global.u32 	%r267, [%rd57];
	add.s32 	%r268, %r267, %r573;
	add.s32 	%r269, %r266, 256;
	mul.wide.u32 	%rd58, %r269, 4;
	add.s64 	%rd59, %rd1, %rd58;
	ld.global.u32 	%r270, [%rd59];
	add.s32 	%r271, %r270, %r268;
	add.s32 	%r272, %r266, 512;
	mul.wide.u32 	%rd60, %r272, 4;
	add.s64 	%rd61, %rd1, %rd60;
	ld.global.u32 	%r273, [%rd61];
	add.s32 	%r274, %r273, %r271;
	add.s32 	%r275, %r266, 768;
	mul.wide.u32 	%rd62, %r275, 4;
	add.s64 	%rd63, %rd1, %rd62;
	ld.global.u32 	%r276, [%rd63];
	add.s32 	%r573, %r276, %r274;
	add.s32 	%r565, %r565, 1024;
$L__BB3_41:
	and.b32  	%r277, %r71, 3;
	setp.eq.s32 	%p14, %r277, 0;
	@%p14 bra 	$L__BB3_44;
	add.s32 	%r571, %r565, %r553;
	cvt.u16.u32 	%rs1, %r552;
	shr.u16 	%rs2, %rs1, 8;
	add.s16 	%rs3, %rs2, 1;
	cvt.u32.u16 	%r278, %rs3;
	and.b32  	%r279, %r278, 3;
	neg.s32 	%r570, %r279;
$L__BB3_43:
	.pragma "nounroll";
	mul.wide.u32 	%rd64, %r571, 4;
	add.s64 	%rd65, %rd1, %rd64;
	ld.global.u32 	%r280, [%rd65];
	add.s32 	%r573, %r280, %r573;
	add.s32 	%r571, %r571, 256;
	add.s32 	%r570, %r570, 1;
	setp.ne.s32 	%p15, %r570, 0;
	@%p15 bra 	$L__BB3_43;
$L__BB3_44:
	// begin inline asm
	mov.u32 %r281, %laneid;
	// end inline asm
	mov.b32 	%r284, 1;
	mov.b32 	%r305, 31;
	mov.b32 	%r306, -1;
	// begin inline asm
	shfl.sync.down.b32 %r282, %r573, %r284, %r305, %r306;
	// end inline asm
	setp.gt.s32 	%p16, %r281, 30;
	selp.b32 	%r307, 0, %r282, %p16;
	add.s32 	%r288, %r307, %r573;
	mov.b32 	%r289, 2;
	// begin inline asm
	shfl.sync.down.b32 %r287, %r288, %r289, %r305, %r306;
	// end inline asm
	setp.gt.s32 	%p17, %r281, 29;
	selp.b32 	%r308, 0, %r287, %p17;
	add.s32 	%r293, %r288, %r308;
	mov.b32 	%r294, 4;
	// begin inline asm
	shfl.sync.down.b32 %r292, %r293, %r294, %r305, %r306;
	// end inline asm
	setp.gt.s32 	%p18, %r281, 27;
	selp.b32 	%r309, 0, %r292, %p18;
	add.s32 	%r298, %r293, %r309;
	mov.b32 	%r299, 8;
	// begin inline asm
	shfl.sync.down.b32 %r297, %r298, %r299, %r305, %r306;
	// end inline asm
	setp.gt.s32 	%p19, %r281, 23;
	selp.b32 	%r310, 0, %r297, %p19;
	add.s32 	%r303, %r298, %r310;
	mov.b32 	%r304, 16;
	// begin inline asm
	shfl.sync.down.b32 %r302, %r303, %r304, %r305, %r306;
	// end inline asm
	setp.gt.s32 	%p20, %r281, 15;
	selp.b32 	%r311, 0, %r302, %p20;
	add.s32 	%r574, %r303, %r311;
	setp.ne.s32 	%p21, %r281, 0;
	@%p21 bra 	$L__BB3_46;
	shr.u32 	%r312, %r54, 3;
	and.b32  	%r313, %r312, 124;
	mov.u32 	%r314, _ZZN3cub18CUB_300001_SM_10006detail6reduce18DeviceReduceKernelINS2_10policy_hubIijN4cuda3std3__44plusIiEEE10Policy1000EN6thrust24THRUST_300001_SM_1000_NS6detail15normal_iteratorINSD_10device_ptrIiEEEEjS9_iNS7_10__identityEEEvT0_PT3_T1_NS0_13GridEvenShareISN_EET2_T4_E12temp_storage;
	add.s32 	%r315, %r314, %r313;
	st.shared.u32 	[%r315+8], %r574;
$L__BB3_46:
	bar.sync 	0;
	setp.ne.s32 	%p22, %r54, 0;
	@%p22 bra 	$L__BB3_48;
	ld.shared.u32 	%r316, [_ZZN3cub18CUB_300001_SM_10006detail6reduce18DeviceReduceKernelINS2_10policy_hubIijN4cuda3std3__44plusIiEEE10Policy1000EN6thrust24THRUST_300001_SM_1000_NS6detail15normal_iteratorINSD_10device_ptrIiEEEEjS9_iNS7_10__identityEEEvT0_PT3_T1_NS0_13GridEvenShareISN_EET2_T4_E12temp_storage+12];
	add.s32 	%r317, %r316, %r574;
	ld.shared.u32 	%r318, [_ZZN3cub18CUB_300001_SM_10006detail6reduce18DeviceReduceKernelINS2_10policy_hubIijN4cuda3std3__44plusIiEEE10Policy1000EN6thrust24THRUST_300001_SM_1000_NS6detail15normal_iteratorINSD_10device_ptrIiEEEEjS9_iNS7_10__identityEEEvT0_PT3_T1_NS0_13GridEvenShareISN_EET2_T4_E12temp_storage+16];
	add.s32 	%r319, %r317, %r318;
	ld.shared.u32 	%r320, [_ZZN3cub18CUB_300001_SM_10006detail6reduce18DeviceReduceKernelINS2_10policy_hubIijN4cuda3std3__44plusIiEEE10Policy1000EN6thrust24THRUST_300001_SM_1000_NS6detail15normal_iteratorINSD_10device_ptrIiEEEEjS9_iNS7_10__identityEEEvT0_PT3_T1_NS0_13GridEvenShareISN_EET2_T4_E12temp_storage+20];
	add.s32 	%r321, %r319, %r320;
	ld.shared.u32 	%r322, [_ZZN3cub18CUB_300001_SM_10006detail6reduce18DeviceReduceKernelINS2_10policy_hubIijN4cuda3std3__44plusIiEEE10Policy1000EN6thrust24THRUST_300001_SM_1000_NS6detail15normal_iteratorINSD_10device_ptrIiEEEEjS9_iNS7_10__identityEEEvT0_PT3_T1_NS0_13GridEvenShareISN_EET2_T4_E12temp_storage+24];
	add.s32 	%r323, %r321, %r322;
	ld.shared.u32 	%r324, [_ZZN3cub18CUB_300001_SM_10006detail6reduce18DeviceReduceKernelINS2_10policy_hubIijN4cuda3std3__44plusIiEEE10Policy1000EN6thrust24THRUST_300001_SM_1000_NS6detail15normal_iteratorINSD_10device_ptrIiEEEEjS9_iNS7_10__identityEEEvT0_PT3_T1_NS0_13GridEvenShareISN_EET2_T4_E12temp_storage+28];
	add.s32 	%r325, %r323, %r324;
	ld.shared.u32 	%r326, [_ZZN3cub18CUB_300001_SM_10006detail6reduce18DeviceReduceKernelINS2_10policy_hubIijN4cuda3std3__44plusIiEEE10Policy1000EN6thrust24THRUST_300001_SM_1000_NS6detail15normal_iteratorINSD_10device_ptrIiEEEEjS9_iNS7_10__identityEEEvT0_PT3_T1_NS0_13GridEvenShareISN_EET2_T4_E12temp_storage+32];
	add.s32 	%r327, %r325, %r326;
	ld.shared.u32 	%r328, [_ZZN3cub18CUB_300001_SM_10006detail6reduce18DeviceReduceKernelINS2_10policy_hubIijN4cuda3std3__44plusIiEEE10Policy1000EN6thrust24THRUST_300001_SM_1000_NS6detail15normal_iteratorINSD_10device_ptrIiEEEEjS9_iNS7_10__identityEEEvT0_PT3_T1_NS0_13GridEvenShareISN_EET2_T4_E12temp_storage+36];
	add.s32 	%r574, %r327, %r328;
$L__BB3_48:
	mov.u32 	%r531, %tid.x;
	setp.ne.s32 	%p56, %r531, 0;
	@%p56 bra 	$L__BB3_50;
	ld.param.u64 	%rd129, [_ZN3cub18CUB_300001_SM_10006detail6reduce18DeviceReduceKernelINS2_10policy_hubIijN4cuda3std3__44plusIiEEE10Policy1000EN6thrust24THRUST_300001_SM_1000_NS6detail15normal_iteratorINSD_10device_ptrIiEEEEjS9_iNS7_10__identityEEEvT0_PT3_T1_NS0_13GridEvenShareISN_EET2_T4__param_1];
	cvta.to.global.u64 	%rd126, %rd129;
	mul.wide.u32 	%rd127, %r3, 4;
	add.s64 	%rd128, %rd126, %rd127;
	st.global.u32 	[%rd128], %r574;
$L__BB3_50:
	ret;

}
	// .globl	_ZN3cub18CUB_300001_SM_10006detail6reduce28DeviceReduceSingleTileKernelINS2_10policy_hubIijN4cuda3std3__44plusIiEEE10Policy1000EPiSC_iS9_iiNS7_10__identityEEEvT0_T1_T2_T3_T4_T6_
.visible .entry _ZN3cub18CUB_300001_SM_10006detail6reduce28DeviceReduceSingleTileKernelINS2_10policy_hubIijN4cuda3std3__44plusIiEEE10Policy1000EPiSC_iS9_iiNS7_10__identityEEEvT0_T1_T2_T3_T4_T6_(
	.param .u64 .ptr .align 1 _ZN3cub18CUB_300001_SM_10006detail6reduce28DeviceReduceSingleTileKernelINS2_10policy_hubIijN4cuda3std3__44plusIiEEE10Policy1000EPiSC_iS9_iiNS7_10__identityEEEvT0_T1_T2_T3_T4_T6__param_0,
	.param .u64 .ptr .align 1 _ZN3cub18CUB_300001_SM_10006detail6reduce28DeviceReduceSingleTileKernelINS2_10policy_hubIijN4cuda3std3__44plusIiEEE10Policy1000EPiSC_iS9_iiNS7_10__identityEEEvT0_T1_T2_T3_T4_T6__param_1,
	.param .u32 _ZN3cub18CUB_300001_SM_10006detail6reduce28DeviceReduceSingleTileKernelINS2_10policy_hubIijN4cuda3std3__44plusIiEEE10Policy1000EPiSC_iS9_iiNS7_10__identityEEEvT0_T1_T2_T3_T4_T6__param_2,
	.param .align 1 .b8 _ZN3cub18CUB_300001_SM_10006detail6reduce28DeviceReduceSingleTileKernelINS2_10policy_hubIijN4cuda3std3__44plusIiEEE10Policy1000EPiSC_iS9_iiNS7_10__identityEEEvT0_T1_T2_T3_T4_T6__param_3[1],
	.param .u32 _ZN3cub18CUB_300001_SM_10006detail6reduce28DeviceReduceSingleTileKernelINS2_10policy_hubIijN4cuda3std3__44plusIiEEE10Policy1000EPiSC_iS9_iiNS7_10__identityEEEvT0_T1_T2_T3_T4_T6__param_4,
	.param .align 1 .b8 _ZN3cub18CUB_300001_SM_10006detail6reduce28DeviceReduceSingleTileKernelINS2_10policy_hubIijN4cuda3std3__44plusIiEEE10Policy1000EPiSC_iS9_iiNS7_10__identityEEEvT0_T1_T2_T3_T4_T6__param_5[1]
)
.maxntid 256
.minnctapersm 1
{
	.reg .pred 	%p<97>;
	.reg .b32 	%r<687>;
	.reg .b64 	%rd<125>;
	// demoted variable
	.shared .align 4 .b8 _ZZN3cub18CUB_300001_SM_10006detail6reduce28DeviceReduceSingleTileKernelINS2_10policy_hubIijN4cuda3std3__44plusIiEEE10Policy1000EPiSC_iS9_iiNS7_10__identityEEEvT0_T1_T2_T3_T4_T6_E12temp_storage[44];
	ld.param.u64 	%rd16, [_ZN3cub18CUB_300001_SM_10006detail6reduce28DeviceReduceSingleTileKernelINS2_10policy_hubIijN4cuda3std3__44plusIiEEE10Policy1000EPiSC_iS9_iiNS7_10__identityEEEvT0_T1_T2_T3_T4_T6__param_0];
	ld.param.u64 	%rd17, [_ZN3cub18CUB_300001_SM_10006detail6reduce28DeviceReduceSingleTileKernelINS2_10policy_hubIijN4cuda3std3__44plusIiEEE10Policy1000EPiSC_iS9_iiNS7_10__identityEEEvT0_T1_T2_T3_T4_T6__param_1];
	ld.param.u32 	%r120, [_ZN3cub18CUB_300001_SM_10006detail6reduce28DeviceReduceSingleTileKernelINS2_10policy_hubIijN4cuda3std3__44plusIiEEE10Policy1000EPiSC_iS9_iiNS7_10__identityEEEvT0_T1_T2_T3_T4_T6__param_2];
	ld.param.u32 	%r121, [_ZN3cub18CUB_300001_SM_10006detail6reduce28DeviceReduceSingleTileKernelINS2_10policy_hubIijN4cuda3std3__44plusIiEEE10Policy1000EPiSC_iS9_iiNS7_10__identityEEEvT0_T1_T2_T3_T4_T6__param_4];
	cvta.to.global.u64 	%rd1, %rd17;
	setp.ne.s32 	%p1, %r120, 0;
	@%p1 bra 	$L__BB4_3;
	mov.u32 	%r633, %tid.x;
	setp.ne.s32 	%p96, %r633, 0;
	@%p96 bra 	$L__BB4_74;
	st.global.u32 	[%rd1], %r121;
	bra.uni 	$L__BB4_74;
$L__BB4_3:
	and.b64  	%rd18, %rd16, 15;
	setp.ne.s64 	%p2, %rd18, 0;
	@%p2 bra 	$L__BB4_38;
	setp.gt.s32 	%p49, %r120, 4095;
	@%p49 bra 	$L__BB4_22;
	mov.u32 	%r1, %tid.x;
	setp.ge.s32 	%p66, %r1, %r120;
	mov.b32 	%r644, 0;
	mov.u32 	%r639, %r1;
	@%p66 bra 	$L__BB4_7;
	mul.wide.u32 	%rd113, %r1, 4;
	add.s64 	%rd112, %rd16, %rd113;
	// begin inline asm
	ld.global.nc.u32 %r644, [%rd112];
	// end inline asm
	add.s32 	%r639, %r1, 256;
$L__BB4_7:
	setp.ge.s32 	%p67, %r639, %r120;
	@%p67 bra 	$L__BB4_13;
	not.b32 	%r507, %r639;
	add.s32 	%r6, %r120, %r507;
	and.b32  	%r508, %r6, 768;
	setp.eq.s32 	%p68, %r508, 768;
	@%p68 bra 	$L__BB4_11;
	mul.wide.u32 	%rd114, %r639, 4;
	add.s64 	%rd121, %rd16, %rd114;
	shr.u32 	%r509, %r6, 8;
	add.s32 	%r510, %r509, 1;
	and.b32  	%r511, %r510, 3;
	neg.s32 	%r636, %r511;
$L__BB4_10:
	.pragma "nounroll";
	// begin inline asm
	ld.global.nc.u32 %r512, [%rd121];
	// end inline asm
	add.s32 	%r644, %r512, %r644;
	add.s32 	%r639, %r639, 256;
	add.s64 	%rd121, %rd121, 1024;
	add.s32 	%r636, %r636, 1;
	setp.ne.s32 	%p69, %r636, 0;
	@%p69 bra 	$L__BB4_10;
$L__BB4_11:
	setp.lt.u32 	%p70, %r6, 768;
	@%p70 bra 	$L__BB4_13;
$L__BB4_12:
	mul.wide.s32 	%rd120, %r639, 4;
	add.s64 	%rd116, %rd16, %rd120;
	// begin inline asm
	ld.global.nc.u32 %r513, [%rd116];
	// end inline asm
	add.s32 	%r517, %r513, %r644;
	add.s64 	%rd117, %rd116, 1024;
	// begin inline asm
	ld.global.nc.u32 %r514, [%rd117];
	// end inline asm
	add.s32 	%r518, %r514, %r517;
	add.s64 	%rd118, %rd116, 2048;
	// begin inline asm
	ld.global.nc.u32 %r515, [%rd118];
	// end inline asm
	add.s32 	%r519, %r515, %r518;
	add.s64 	%rd119, %rd116, 3072;
	// begin inline asm
	ld.global.nc.u32 %r516, [%rd119];
	// end inline asm
	add.s32 	%r644, %r516, %r519;
	add.s32 	%r639, %r639, 1024;
	setp.lt.s32 	%p71, %r639, %r120;
	@%p71 bra 	$L__BB4_12;
$L__BB4_13:
	setp.lt.s32 	%p72, %r120, 256;
	@%p72 bra 	$L__BB4_18;
	// begin inline asm
	mov.u32 %r583, %laneid;
	// end inline asm
	mov.b32 	%r586, 1;
	mov.b32 	%r607, 31;
	mov.b32 	%r608, -1;
	// begin inline asm
	shfl.sync.down.b32 %r584, %r644, %r586, %r607, %r608;
	// end inline asm
	setp.gt.s32 	%p88, %r583, 30;
	selp.b32 	%r609, 0, %r584, %p88;
	add.s32 	%r590, %r609, %r644;
	mov.b32 	%r591, 2;
	// begin inline asm
	shfl.sync.down.b32 %r589, %r590, %r591, %r607, %r608;
	// end inline asm
	setp.gt.s32 	%p89, %r583, 29;
	selp.b32 	%r610, 0, %r589, %p89;
	add.s32 	%r595, %r590, %r610;
	mov.b32 	%r596, 4;
	// begin inline asm
	shfl.sync.down.b32 %r594, %r595, %r596, %r607, %r608;
	// end inline asm
	setp.gt.s32 	%p90, %r583, 27;
	selp.b32 	%r611, 0, %r594, %p90;
	add.s32 	%r600, %r595, %r611;
	mov.b32 	%r601, 8;
	// begin inline asm
	shfl.sync.down.b32 %r599, %r600, %r601, %r607, %r608;
	// end inline asm
	setp.gt.s32 	%p91, %r583, 23;
	selp.b32 	%r612, 0, %r599, %p91;
	add.s32 	%r605, %r600, %r612;
	mov.b32 	%r606, 16;
	// begin inline asm
	shfl.sync.down.b32 %r604, %r605, %r606, %r607, %r608;
	// end inline asm
	setp.gt.s32 	%p92, %r583, 15;
	selp.b32 	%r613, 0, %r604, %p92;
	add.s32 	%r686, %r605, %r613;
	setp.ne.s32 	%p93, %r583, 0;
	@%p93 bra 	$L__BB4_16;
	shr.u32 	%r614, %r1, 3;
	and.b32  	%r615, %r614, 124;
	mov.u32 	%r616, _ZZN3cub18CUB_300001_SM_10006detail6reduce28DeviceReduceSingleTileKernelINS2_10policy_hubIijN4cuda3std3__44plusIiEEE10Policy1000EPiSC_iS9_iiNS7_10__identityEEEvT0_T1_T2_T3_T4_T6_E12temp_storage;
	add.s32 	%r617, %r616, %r615;
	st.shared.u32 	[%r617+8], %r686;
$L__BB4_16:
	bar.sync 	0;
	setp.ne.s32 	%p94, %r1, 0;
	@%p94 bra 	$L__BB4_72;
	ld.shared.u32 	%r618, [_ZZN3cub18CUB_300001_SM_10006detail6reduce28DeviceReduceSingleTileKernelINS2_10policy_hubIijN4cuda3std3__44plusIiEEE10Policy1000EPiSC_iS9_iiNS7_10__identityEEEvT0_T1_T2_T3_T4_T6_E12temp_storage+12];
	add.s32 	%r619, %r618, %r686;
	ld.shared.u32 	%r620, [_ZZN3cub18CUB_300001_SM_10006detail6reduce28DeviceReduceSingleTileKernelINS2_10policy_hubIijN4cuda3std3__44plusIiEEE10Policy1000EPiSC_iS9_iiNS7_10__identityEEEvT0_T1_T2_T3_T4_T6_E12temp_storage+16];
	add.s32 	%r621, %r619, %r620;
	ld.shared.u32 	%r622, [_ZZN3cub18CUB_300001_SM_10006detail6reduce28DeviceReduceSingleTileKernelINS2_10policy_hubIijN4cuda3std3__44plusIiEEE10Policy1000EPiSC_iS9_iiNS7_10__identityEEEvT0_T1_T2_T3_T4_T6_E12temp_storage+20];
	add.s32 	%r623, %r621, %r622;
	ld.shared.u32 	%r624, [_ZZN3cub18CUB_300001_SM_10006detail6reduce28DeviceReduceSingleTileKernelINS2_10policy_hubIijN4cuda3std3__44plusIiEEE10Policy1000EPiSC_iS9_iiNS7_10__identityEEEvT0_T1_T2_T3_T4_T6_E12temp_storage+24];
	add.s32 	%r625, %r623, %r624;
	ld.shared.u32 	%r626, [_ZZN3cub18CUB_300001_SM_10006detail6reduce28DeviceReduceSingleTileKernelINS2_10policy_hubIijN4cuda3std3__44plusIiEEE10Policy1000EPiSC_iS9_iiNS7_10__identityEEEvT0_T1_T2_T3_T4_T6_E12temp_storage+28];
	add.s32 	%r627, %r625, %r626;
	ld.shared.u32 	%r628, [_ZZN3cub18CUB_300001_SM_10006detail6reduce28DeviceReduceSingleTileKernelINS2_10policy_hubIijN4cuda3std3__44plusIiEEE10Policy1000EPiSC_iS9_iiNS7_10__identityEEEvT0_T1_T2_T3_T4_T6_E12temp_storage+32];
	add.s32 	%r629, %r627, %r628;
	ld.shared.u32 	%r630, [_ZZN3cub18CUB_300001_SM_10006detail6reduce28DeviceReduceSingleTileKernelINS2_10policy_hubIijN4cuda3std3__44plusIiEEE10Policy1000EPiSC_iS9_iiNS7_10__identityEEEvT0_T1_T2_T3_T4_T6_E12temp_storage+36];
	add.s32 	%r686, %r629, %r630;
	bra.uni 	$L__BB4_72;
$L__BB4_18:
	// begin inline asm
	mov.u32 %r520, %laneid;
	// end inline asm
	and.b32  	%r546, %r1, 992;
	add.s32 	%r547, %r546, 32;
	setp.gt.s32 	%p73, %r547, %r120;
	not.b32 	%r548, %r546;
	add.s32 	%r549, %r120, %r548;
	selp.b32 	%r544, %r549, 31, %p73;
	mov.b32 	%r523, 1;
	mov.b32 	%r545, -1;
	// begin inline asm
	shfl.sync.down.b32 %r521, %r644, %r523, %r544, %r545;
	// end inline asm
	setp.lt.s32 	%p74, %r520, %r544;
	selp.b32 	%r550, %r521, 0, %p74;
	add.s32 	%r527, %r550, %r644;
	mov.b32 	%r528, 2;
	// begin inline asm
	shfl.sync.down.b32 %r526, %r527, %r528, %r544, %r545;
	// end inline asm
	add.s32 	%r551, %r520, 2;
	setp.gt.s32 	%p75, %r551, %r544;
	selp.b32 	%r552, 0, %r526, %p75;
	add.s32 	%r532, %r527, %r552;
	mov.b32 	%r533, 4;
	// begin inline asm
	shfl.sync.down.b32 %r531, %r532, %r533, %r544, %r545;
	// end inline asm
	add.s32 	%r553, %r520, 4;
	setp.gt.s32 	%p76, %r553, %r544;
	selp.b32 	%r554, 0, %r531, %p76;
	add.s32 	%r537, %r532, %r554;
	mov.b32 	%r538, 8;
	// begin inline asm
	shfl.sync.down.b32 %r536, %r537, %r538, %r544, %r545;
	// end inline asm
	add.s32 	%r555, %r520, 8;
	setp.gt.s32 	%p77, %r555, %r544;
	selp.b32 	%r556, 0, %r536, %p77;
	add.s32 	%r542, %r537, %r556;
	mov.b32 	%r543, 16;
	// begin inline asm
	shfl.sync.down.b32 %r541, %r542, %r543, %r544, %r545;
	// end inline asm
	add.s32 	%r557, %r520, 16;
	setp.gt.s32 	%p78, %r557, %r544;
	selp.b32 	%r558, 0, %r541, %p78;
	add.s32 	%r686, %r542, %r558;
	setp.ne.s32 	%p79, %r520, 0;
	@%p79 bra 	$L__BB4_20;
	shr.u32 	%r559, %r1, 3;
	and.b32  	%r560, %r559, 124;
	mov.u32 	%r561, _ZZN3cub18CUB_300001_SM_10006detail6reduce28DeviceReduceSingleTileKernelINS2_10policy_hubIijN4cuda3std3__44plusIiEEE10Policy1000EPiSC_iS9_iiNS7_10__identityEEEvT0_T1_T2_T3_T4_T6_E12temp_storage;
	add.s32 	%r562, %r561, %r560;
	st.shared.u32 	[%r562+8], %r686;
$L__BB4_20:
	bar.sync 	0;
	setp.ne.s32 	%p80, %r1, 0;
	@%p80 bra 	$L__BB4_72;
	setp.gt.s32 	%p81, %r120, 32;
	ld.shared.u32 	%r563, [_ZZN3cub18CUB_300001_SM_10006detail6reduce28DeviceReduceSingleTileKernelINS2_10policy_hubIijN4cuda3std3__44plusIiEEE10Policy1000EPiSC_iS9_iiNS7_10__identityEEEvT0_T1_T2_T3_T4_T6_E12temp_storage+12];
	selp.b32 	%r564, %r563, 0, %p81;
	add.s32 	%r565, %r564, %r686;
	setp.gt.s32 	%p82, %r120, 64;
	ld.shared.u32 	%r566, [_ZZN3cub18CUB_300001_SM_10006detail6reduce28DeviceReduceSingleTileKernelINS2_10policy_hubIijN4cuda3std3__44plusIiEEE10Policy1000EPiSC_iS9_iiNS7_10__identityEEEvT0_T1_T2_T3_T4_T6_E12temp_storage+16];
	selp.b32 	%r567, %r566, 0, %p82;
	add.s32 	%r568, %r565, %r567;
	setp.gt.s32 	%p83, %r120, 96;
	ld.shared.u32 	%r569, [_ZZN3cub18CUB_300001_SM_10006detail6reduce28DeviceReduceSingleTileKernelINS2_10policy_hubIijN4cuda3std3__44plusIiEEE10Policy1000EPiSC_iS9_iiNS7_10__identityEEEvT0_T1_T2_T3_T4_T6_E12temp_storage+20];
	selp.b32 	%r570, %r569, 0, %p83;
	add.s32 	%r571, %r568, %r570;
	setp.gt.s32 	%p84, %r120, 128;
	ld.shared.u32 	%r572, [_ZZN3cub18CUB_300001_SM_10006detail6reduce28DeviceReduceSingleTileKernelINS2_10policy_hubIijN4cuda3std3__44plusIiEEE10Policy1000EPiSC_iS9_iiNS7_10__identityEEEvT0_T1_T2_T3_T4_T6_E12temp_storage+24];
	selp.b32 	%r573, %r572, 0, %p84;
	add.s32 	%r574, %r571, %r573;
	setp.gt.s32 	%p85, %r120, 160;
	ld.shared.u32 	%r575, [_ZZN3cub18CUB_300001_SM_10006detail6reduce28DeviceReduceSingleTileKernelINS2_10policy_hubIijN4cuda3std3__44plusIiEEE10Policy1000EPiSC_iS9_iiNS7_10__identityEEEvT0_T1_T2_T3_T4_T6_E12temp_storage+28];
	selp.b32 	%r576, %r575, 0, %p85;
	add.s32 	%r577, %r574, %r576;
	setp.gt.s32 	%p86, %r120, 192;
	ld.shared.u32 	%r578, [_ZZN3cub18CUB_300001_SM_10006detail6reduce28DeviceReduceSingleTileKernelINS2_10policy_hubIijN4cuda3std3__44plusIiEEE10Policy1000EPiSC_iS9_iiNS7_10__identityEEEvT0_T1_T2_T3_T4_T6_E12temp_storage+32];
	selp.b32 	%r579, %r578, 0, %p86;
	add.s32 	%r580, %r577, %r579;
	setp.gt.s32 	%p87, %r120, 224;
	ld.shared.u32 	%r581, [_ZZN3cub18CUB_300001_SM_10006detail6reduce28DeviceReduceSingleTileKernelINS2_10policy_hubIijN4cuda3std3__44plusIiEEE10Policy1000EPiSC_iS9_iiNS7_10__identityEEEvT0_T1_T2_T3_T4_T6_E12temp_storage+36];
	selp.b32 	%r582, %r581, 0, %p87;
	add.s32 	%r686, %r580, %r582;
	bra.uni 	$L__BB4_72;
$L__BB4_22:
	mov.u32 	%r26, %tid.x;
	shl.b32 	%r377, %r26, 2;
	mul.wide.u32 	%rd86, %r377, 4;
	add.s64 	%rd76, %rd16, %rd86;
	// begin inline asm
	ld.global.nc.v2.u64 {%rd74, %rd75}, [%rd76];
	// end inline asm
	mov.b64 	{%r378, %r379}, %rd75;
	mov.b64 	{%r380, %r381}, %rd74;
	add.s64 	%rd79, %rd76, 4096;
	// begin inline asm
	ld.global.nc.v2.u64 {%rd77, %rd78}, [%rd79];
	// end inline asm
	mov.b64 	{%r382, %r383}, %rd78;
	mov.b64 	{%r384, %r385}, %rd77;
	add.s64 	%rd82, %rd76, 8192;
	// begin inline asm
	ld.global.nc.v2.u64 {%rd80, %rd81}, [%rd82];
	// end inline asm
	mov.b64 	{%r386, %r387}, %rd81;
	mov.b64 	{%r388, %r389}, %rd80;
	add.s64 	%rd85, %rd76, 12288;
	// begin inline asm
	ld.global.nc.v2.u64 {%rd83, %rd84}, [%rd85];
	// end inline asm
	mov.b64 	{%r390, %r391}, %rd84;
	mov.b64 	{%r392, %r393}, %rd83;
	add.s32 	%r394, %r381, %r380;
	add.s32 	%r395, %r378, %r394;
	add.s32 	%r396, %r379, %r395;
	add.s32 	%r397, %r384, %r396;
	add.s32 	%r398, %r385, %r397;
	add.s32 	%r399, %r382, %r398;
	add.s32 	%r400, %r383, %r399;
	add.s32 	%r401, %r388, %r400;
	add.s32 	%r402, %r389, %r401;
	add.s32 	%r403, %r386, %r402;
	add.s32 	%r404, %r387, %r403;
	add.s32 	%r405, %r392, %r404;
	add.s32 	%r406, %r393, %r405;
	add.s32 	%r407, %r390, %r406;
	add.s32 	%r659, %r391, %r407;
	setp.lt.u32 	%p50, %r120, 8192;
	mov.b32 	%r648, 4096;
	@%p50 bra 	$L__BB4_26;
	add.s32 	%r28, %r120, -4096;
	mov.b32 	%r648, 4096;
$L__BB4_24:
	mul.wide.s32 	%rd99, %r648, 4;
	add.s64 	%rd89, %rd76, %rd99;
	// begin inline asm
	ld.global.nc.v2.u64 {%rd87, %rd88}, [%rd89];
	// end inline asm
	mov.b64 	{%r409, %r410}, %rd88;
	mov.b64 	{%r411, %r412}, %rd87;
	add.s64 	%rd92, %rd89, 4096;
	// begin inline asm
	ld.global.nc.v2.u64 {%rd90, %rd91}, [%rd92];
	// end inline asm
	mov.b64 	{%r413, %r414}, %rd91;
	mov.b64 	{%r415, %r416}, %rd90;
	add.s64 	%rd95, %rd89, 8192;
	// begin inline asm
	ld.global.nc.v2.u64 {%rd93, %rd94}, [%rd95];
	// end inline asm
	mov.b64 	{%r417, %r418}, %rd94;
	mov.b64 	{%r419, %r420}, %rd93;
	add.s64 	%rd98, %rd89, 12288;
	// begin inline asm
	ld.global.nc.v2.u64 {%rd96, %rd97}, [%rd98];
	// end inline asm
	mov.b64 	{%r421, %r422}, %rd97;
	mov.b64 	{%r423, %r424}, %rd96;
	add.s32 	%r425, %r411, %r659;
	add.s32 	%r426, %r412, %r425;
	add.s32 	%r427, %r409, %r426;
	add.s32 	%r428, %r410, %r427;
	add.s32 	%r429, %r415, %r428;
	add.s32 	%r430, %r416, %r429;
	add.s32 	%r431, %r413, %r430;
	add.s32 	%r432, %r414, %r431;
	add.s32 	%r433, %r419, %r432;
	add.s32 	%r434, %r420, %r433;
	add.s32 	%r435, %r417, %r434;
	add.s32 	%r436, %r418, %r435;
	add.s32 	%r437, %r423, %r436;
	add.s32 	%r438, %r424, %r437;
	add.s32 	%r439, %r421, %r438;
	add.s32 	%r659, %r422, %r439;
	sub.s32 	%r440, %r120, %r648;
	setp.lt.s32 	%p51, %r440, 4096;
	@%p51 bra 	$L__BB4_34;
	add.s32 	%r648, %r648, 4096;
	setp.le.s32 	%p52, %r648, %r28;
	@%p52 bra 	$L__BB4_24;
$L__BB4_26:
	setp.le.s32 	%p53, %r120, %r648;
	@%p53 bra 	$L__BB4_34;
	sub.s32 	%r35, %r120, %r648;
	setp.ge.s32 	%p54, %r26, %r35;
	@%p54 bra 	$L__BB4_34;
	not.b32 	%r442, %r26;
	add.s32 	%r443, %r120, %r442;
	sub.s32 	%r36, %r443, %r648;
	and.b32  	%r444, %r36, 768;
	setp.eq.s32 	%p55, %r444, 768;
	mov.u32 	%r653, %r26;
	@%p55 bra 	$L__BB4_31;
	add.s32 	%r650, %r26, %r648;
	shr.u32 	%r445, %r36, 8;
	add.s32 	%r446, %r445, 1;
	and.b32  	%r447, %r446, 3;
	neg.s32 	%r649, %r447;
	mov.u32 	%r653, %r26;
$L__BB4_30:
	.pragma "nounroll";
	mul.wide.u32 	%rd101, %r650, 4;
	add.s64 	%rd100, %rd16, %rd101;
	// begin inline asm
	ld.global.nc.u32 %r448, [%rd100];
	// end inline asm
	add.s32 	%r659, %r448, %r659;
	add.s32 	%r653, %r653, 256;
	add.s32 	%r650, %r650, 256;
	add.s32 	%r649, %r649, 1;
	setp.ne.s32 	%p56, %r649, 0;
	@%p56 bra 	$L__BB4_30;
$L__BB4_31:
	setp.lt.u32 	%p57, %r36, 768;
	@%p57 bra 	$L__BB4_34;
	cvt.u64.u32 	%rd102, %r653;
	cvt.u64.u32 	%rd103, %r648;
	add.s64 	%rd104, %rd102, %rd103;
	shl.b64 	%rd105, %rd104, 2;
	add.s64 	%rd106, %rd105, %rd16;
	add.s64 	%rd122, %rd106, 2048;
	add.s32 	%r656, %r653, %r648;
$L__BB4_33:
	mul.wide.u32 	%rd111, %r656, 4;
	add.s64 	%rd107, %rd16, %rd111;
	// begin inline asm
	ld.global.nc.u32 %r449, [%rd107];
	// end inline asm
	add.s32 	%r453, %r449, %r659;
	add.s64 	%rd108, %rd122, -1024;
	// begin inline asm
	ld.global.nc.u32 %r450, [%rd108];
	// end inline asm
	add.s32 	%r454, %r450, %r453;
	// begin inline asm
	ld.global.nc.u32 %r451, [%rd122];
	// end inline asm
	add.s32 	%r455, %r451, %r454;
	add.s64 	%rd110, %rd122, 1024;
	// begin inline asm
	ld.global.nc.u32 %r452, [%rd110];
	// end inline asm
	add.s32 	%r659, %r452, %r455;
	add.s32 	%r653, %r653, 1024;
	add.s64 	%rd122, %rd122, 4096;
	add.s32 	%r656, %r656, 1024;
	setp.lt.s32 	%p58, %r653, %r35;
	@%p58 bra 	$L__BB4_33;
$L__BB4_34:
	// begin inline asm
	mov.u32 %r456, %laneid;
	// end inline asm
	mov.b32 	%r459, 1;
	mov.b32 	%r480, 31;
	mov.b32 	%r481, -1;
	// begin inline asm
	shfl.sync.down.b32 %r457, %r659, %r459, %r480, %r481;
	// end inline asm
	setp.gt.s32 	%p59, %r456, 30;
	selp.b32 	%r482, 0, %r457, %p59;
	add.s32 	%r463, %r482, %r659;
	mov.b32 	%r464, 2;
	// begin inline asm
	shfl.sync.down.b32 %r462, %r463, %r464, %r480, %r481;
	// end inline asm
	setp.gt.s32 	%p60, %r456, 29;
	selp.b32 	%r483, 0, %r462, %p60;
	add.s32 	%r468, %r463, %r483;
	mov.b32 	%r469, 4;
	// begin inline asm
	shfl.sync.down.b32 %r467, %r468, %r469, %r480, %r481;
	// end inline asm
	setp.gt.s32 	%p61, %r456, 27;
	selp.b32 	%r484, 0, %r467, %p61;
	add.s32 	%r473, %r468, %r484;
	mov.b32 	%r474, 8;
	// begin inline asm
	shfl.sync.down.b32 %r472, %r473, %r474, %r480, %r481;
	// end inline asm
	setp.gt.s32 	%p62, %r456, 23;
	selp.b32 	%r485, 0, %r472, %p62;
	add.s32 	%r478, %r473, %r485;
	mov.b32 	%r479, 16;
	// begin inline asm
	shfl.sync.down.b32 %r477, %r478, %r479, %r480, %r481;
	// end inline asm
	setp.gt.s32 	%p63, %r456, 15;
	selp.b32 	%r486, 0, %r477, %p63;
	add.s32 	%r686, %r478, %r486;
	setp.ne.s32 	%p64, %r456, 0;
	@%p64 bra 	$L__BB4_36;
	shr.u32 	%r487, %r26, 3;
	and.b32  	%r488, %r487, 124;
	mov.u32 	%r489, _ZZN3cub18CUB_300001_SM_10006detail6reduce28DeviceReduceSingleTileKernelINS2_10policy_hubIijN4cuda3std3__44plusIiEEE10Policy1000EPiSC_iS9_iiNS7_10__identityEEEvT0_T1_T2_T3_T4_T6_E12temp_storage;
	add.s32 	%r490, %r489, %r488;
	st.shared.u32 	[%r490+8], %r686;
$L__BB4_36:
	bar.sync 	0;
	setp.ne.s32 	%p65, %r26, 0;
	@%p65 bra 	$L__BB4_72;
	ld.shared.u32 	%r491, [_ZZN3cub18CUB_300001_SM_10006detail6reduce28DeviceReduceSingleTileKernelINS2_10policy_hubIijN4cuda3std3__44plusIiEEE10Policy1000EPiSC_iS9_iiNS7_10__identityEEEvT0_T1_T2_T3_T4_T6_E12temp_storage+12];
	add.s32 	%r492, %r491, %r686;
	ld.shared.u32 	%r493, [_ZZN3cub18CUB_300001_SM_10006detail6reduce28DeviceReduceSingleTileKernelINS2_10policy_hubIijN4cuda3std3__44plusIiEEE10Policy1000EPiSC_iS9_iiNS7_10__identityEEEvT0_T1_T2_T3_T4_T6_E12temp_storage+16];
	add.s32 	%r494, %r492, %r493;
	ld.shared.u32 	%r495, [_ZZN3cub18CUB_300001_SM_10006detail6reduce28DeviceReduceSingleTileKernelINS2_10policy_hubIijN4cuda3std3__44plusIiEEE10Policy1000EPiSC_iS9_iiNS7_10__identityEEEvT0_T1_T2_T3_T4_T6_E12temp_storage+20];
	add.s32 	%r496, %r494, %r495;
	ld.shared.u32 	%r497, [_ZZN3cub18CUB_300001_SM_10006detail6reduce28DeviceReduceSingleTileKernelINS2_10policy_hubIijN4cuda3std3__44plusIiEEE10Policy1000EPiSC_iS9_iiNS7_10__identityEEEvT0_T1_T2_T3_T4_T6_E12temp_storage+24];
	add.s32 	%r498, %r496, %r497;
	ld.shared.u32 	%r499, [_ZZN3cub18CUB_300001_SM_10006detail6reduce28DeviceReduceSingleTileKernelINS2_10policy_hubIijN4cuda3std3__44plusIiEEE10Policy1000EPiSC_iS9_iiNS7_10__identityEEEvT0_T1_T2_T3_T4_T6_E12temp_storage+28];
	add.s32 	%r500, %r498, %r499;
	ld.shared.u32 	%r501, [_ZZN3cub18CUB_300001_SM_10006detail6reduce28DeviceReduceSingleTileKernelINS2_10policy_hubIijN4cuda3std3__44plusIiEEE10Policy1000EPiSC_iS9_iiNS7_10__identityEEEvT0_T1_T2_T3_T4_T6_E12temp_storage+32];
	add.s32 	%r502, %r500, %r501;
	ld.shared.u32 	%r503, [_ZZN3cub18CUB_300001_SM_10006detail6reduce28DeviceReduceSingleTileKernelINS2_10policy_hubIijN4cuda3std3__44plusIiEEE10Policy1000EPiSC_iS9_iiNS7_10__identityEEEvT0_T1_T2_T3_T4_T6_E12temp_storage+36];
	add.s32 	%r686, %r502, %r503;
	bra.uni 	$L__BB4_72;
$L__BB4_38:
	setp.gt.s32 	%p3, %r120, 4095;
	@%p3 bra 	$L__BB4_56;
	mov.u32 	%r60, %tid.x;
	setp.ge.s32 	%p20, %r60, %r120;
	mov.b32 	%r670, 0;
	mov.u32 	%r665, %r60;
	@%p20 bra 	$L__BB4_41;
	mul.wide.u32 	%rd66, %r60, 4;
	add.s64 	%rd65, %rd16, %rd66;
	// begin inline asm
	ld.global.nc.u32 %r670, [%rd65];
	// end inline asm
	add.s32 	%r665, %r60, 256;
$L__BB4_41:
	setp.ge.s32 	%p21, %r665, %r120;
	@%p21 bra 	$L__BB4_47;
	not.b32 	%r252, %r665;
	add.s32 	%r65, %r120, %r252;
	and.b32  	%r253, %r65, 768;
	setp.eq.s32 	%p22, %r253, 768;
	@%p22 bra 	$L__BB4_45;
	mul.wide.u32 	%rd67, %r665, 4;
	add.s64 	%rd123, %rd16, %rd67;
	shr.u32 	%r254, %r65, 8;
	add.s32 	%r255, %r254, 1;
	and.b32  	%r256, %r255, 3;
	neg.s32 	%r662, %r256;
$L__BB4_44:
	.pragma "nounroll";
	// begin inline asm
	ld.global.nc.u32 %r257, [%rd123];
	// end inline asm
	add.s32 	%r670, %r257, %r670;
	add.s32 	%r665, %r665, 256;
	add.s64 	%rd123, %rd123, 1024;
	add.s32 	%r662, %r662, 1;
	setp.ne.s32 	%p23, %r662, 0;
	@%p23 bra 	$L__BB4_44;
$L__BB4_45:
	setp.lt.u32 	%p24, %r65, 768;
	@%p24 bra 	$L__BB4_47;
$L__BB4_46:
	mul.wide.s32 	%rd73, %r665, 4;
	add.s64 	%rd69, %rd16, %rd73;
	// begin inline asm
	ld.global.nc.u32 %r258, [%rd69];
	// end inline asm
	add.s32 	%r262, %r258, %r670;
	add.s64 	%rd70, %rd69, 1024;
	// begin inline asm
	ld.global.nc.u32 %r259, [%rd70];
	// end inline asm
	add.s32 	%r263, %r259, %r262;
	add.s64 	%rd71, %rd69, 2048;
	// begin inline asm
	ld.global.nc.u32 %r260, [%rd71];
	// end inline asm
	add.s32 	%r264, %r260, %r263;
	add.s64 	%rd72, %rd69, 3072;
	// begin inline asm
	ld.global.nc.u32 %r261, [%rd72];
	// end inline asm
	add.s32 	%r670, %r261, %r264;
	add.s32 	%r665, %r665, 1024;
	setp.lt.s32 	%p25, %r665, %r120;
	@%p25 bra 	$L__BB4_46;
$L__BB4_47:
	setp.lt.s32 	%p26, %r120, 256;
	@%p26 bra 	$L__BB4_52;
	// begin inline asm
	mov.u32 %r328, %laneid;
	// end inline asm
	mov.b32 	%r331, 1;
	mov.b32 	%r352, 31;
	mov.b32 	%r353, -1;
	// begin inline asm
	shfl.sync.down.b32 %r329, %r670, %r331, %r352, %r353;
	// end inline asm
	setp.gt.s32 	%p42, %r328, 30;
	selp.b32 	%r354, 0, %r329, %p42;
	add.s32 	%r335, %r354, %r670;
	mov.b32 	%r336, 2;
	// begin inline asm
	shfl.sync.down.b32 %r334, %r335, %r336, %r352, %r353;
	// end inline asm
	setp.gt.s32 	%p43, %r328, 29;
	selp.b32 	%r355, 0, %r334, %p43;
	add.s32 	%r340, %r335, %r355;
	mov.b32 	%r341, 4;
	// begin inline asm
	shfl.sync.down.b32 %r339, %r340, %r341, %r352, %r353;
	// end inline asm
	setp.gt.s32 	%p44, %r328, 27;
	selp.b32 	%r356, 0, %r339, %p44;
	add.s32 	%r345, %r340, %r356;
	mov.b32 	%r346, 8;
	// begin inline asm
	shfl.sync.down.b32 %r344, %r345, %r346, %r352, %r353;
	// end inline asm
	setp.gt.s32 	%p45, %r328, 23;
	selp.b32 	%r357, 0, %r344, %p45;
	add.s32 	%r350, %r345, %r357;
	mov.b32 	%r351, 16;
	// begin inline asm
	shfl.sync.down.b32 %r349, %r350, %r351, %r352, %r353;
	// end inline asm
	setp.gt.s32 	%p46, %r328, 15;
	selp.b32 	%r358, 0, %r349, %p46;
	add.s32 	%r686, %r350, %r358;
	setp.ne.s32 	%p47, %r328, 0;
	@%p47 bra 	$L__BB4_50;
	shr.u32 	%r359, %r60, 3;
	and.b32  	%r360, %r359, 124;
	mov.u32 	%r361, _ZZN3cub18CUB_300001_SM_10006detail6reduce28DeviceReduceSingleTileKernelINS2_10policy_hubIijN4cuda3std3__44plusIiEEE10Policy1000EPiSC_iS9_iiNS7_10__identityEEEvT0_T1_T2_T3_T4_T6_E12temp_storage;
	add.s32 	%r362, %r361, %r360;
	st.shared.u32 	[%r362+8], %r686;
$L__BB4_50:
	bar.sync 	0;
	setp.ne.s32 	%p48, %r60, 0;
	@%p48 bra 	$L__BB4_72;
	ld.shared.u32 	%r363, [_ZZN3cub18CUB_300001_SM_10006detail6reduce28DeviceReduceSingleTileKernelINS2_10policy_hubIijN4cuda3std3__44plusIiEEE10Policy1000EPiSC_iS9_iiNS7_10__identityEEEvT0_T1_T2_T3_T4_T6_E12temp_storage+12];
	add.s32 	%r364, %r363, %r686;
	ld.shared.u32 	%r365, [_ZZN3cub18CUB_300001_SM_10006detail6reduce28DeviceReduceSingleTileKernelINS2_10policy_hubIijN4cuda3std3__44plusIiEEE10Policy1000EPiSC_iS9_iiNS7_10__identityEEEvT0_T1_T2_T3_T4_T6_E12temp_storage+16];
	add.s32 	%r366, %r364, %r365;
	ld.shared.u32 	%r367, [_ZZN3cub18CUB_300001_SM_10006detail6reduce28DeviceReduceSingleTileKernelINS2_10policy_hubIijN4cuda3std3__44plusIiEEE10Policy1000EPiSC_iS9_iiNS7_10__identityEEEvT0_T1_T2_T3_T4_T6_E12temp_storage+20];
	add.s32 	%r368, %r366, %r367;
	ld.shared.u32 	%r369, [_ZZN3cub18CUB_300001_SM_10006detail6reduce28DeviceReduceSingleTileKernelINS2_10policy_hubIijN4cuda3std3__44plusIiEEE10Policy1000EPiSC_iS9_iiNS7_10__identityEEEvT0_T1_T2_T3_T4_T6_E12temp_storage+24];
	add.s32 	%r370, %r368, %r369;
	ld.shared.u32 	%r371, [_ZZN3cub18CUB_300001_SM_10006detail6reduce28DeviceReduceSingleTileKernelINS2_10policy_hubIijN4cuda3std3__44plusIiEEE10Policy1000EPiSC_iS9_iiNS7_10__identityEEEvT0_T1_T2_T3_T4_T6_E12temp_storage+28];
	add.s32 	%r372, %r370, %r371;
	ld.shared.u32 	%r373, [_ZZN3cub18CUB_300001_SM_10006detail6reduce28DeviceReduceSingleTileKernelINS2_10policy_hubIijN4cuda3std3__44plusIiEEE10Policy1000EPiSC_iS9_iiNS7_10__identityEEEvT0_T1_T2_T3_T4_T6_E12temp_storage+32];
	add.s32 	%r374, %r372, %r373;
	ld.shared.u32 	%r375, [_ZZN3cub18CUB_300001_SM_10006detail6reduce28DeviceReduceSingleTileKernelINS2_10policy_hubIijN4cuda3std3__44plusIiEEE10Policy1000EPiSC_iS9_iiNS7_10__identityEEEvT0_T1_T2_T3_T4_T6_E12temp_storage+36];
	add.s32 	%r686, %r374, %r375;
	bra.uni 	$L__BB4_72;
$L__BB4_52:
	// begin inline asm
	mov.u32 %r265, %laneid;
	// end inline asm
	and.b32  	%r291, %r60, 992;
	add.s32 	%r292, %r291, 32;
	setp.gt.s32 	%p27, %r292, %r120;
	not.b32 	%r293, %r291;
	add.s32 	%r294, %r120, %r293;
	selp.b32 	%r289, %r294, 31, %p27;
	mov.b32 	%r268, 1;
	mov.b32 	%r290, -1;
	// begin inline asm
	shfl.sync.down.b32 %r266, %r670, %r268, %r289, %r290;
	// end inline asm
	setp.lt.s32 	%p28, %r265, %r289;
	selp.b32 	%r295, %r266, 0, %p28;
	add.s32 	%r272, %r295, %r670;
	mov.b32 	%r273, 2;
	// begin inline asm
	shfl.sync.down.b32 %r271, %r272, %r273, %r289, %r290;
	// end inline asm
	add.s32 	%r296, %r265, 2;
	setp.gt.s32 	%p29, %r296, %r289;
	selp.b32 	%r297, 0, %r271, %p29;
	add.s32 	%r277, %r272, %r297;
	mov.b32 	%r278, 4;
	// begin inline asm
	shfl.sync.down.b32 %r276, %r277, %r278, %r289, %r290;
	// end inline asm
	add.s32 	%r298, %r265, 4;
	setp.gt.s32 	%p30, %r298, %r289;
	selp.b32 	%r299, 0, %r276, %p30;
	add.s32 	%r282, %r277, %r299;
	mov.b32 	%r283, 8;
	// begin inline asm
	shfl.sync.down.b32 %r281, %r282, %r283, %r289, %r290;
	// end inline asm
	add.s32 	%r300, %r265, 8;
	setp.gt.s32 	%p31, %r300, %r289;
	selp.b32 	%r301, 0, %r281, %p31;
	add.s32 	%r287, %r282, %r301;
	mov.b32 	%r288, 16;
	// begin inline asm
	shfl.sync.down.b32 %r286, %r287, %r288, %r289, %r290;
	// end inline asm
	add.s32 	%r302, %r265, 16;
	setp.gt.s32 	%p32, %r302, %r289;
	selp.b32 	%r303, 0, %r286, %p32;
	add.s32 	%r686, %r287, %r303;
	setp.ne.s32 	%p33, %r265, 0;
	@%p33 bra 	$L__BB4_54;
	shr.u32 	%r304, %r60, 3;
	and.b32  	%r305, %r304, 124;
	mov.u32 	%r306, _ZZN3cub18CUB_300001_SM_10006detail6reduce28DeviceReduceSingleTileKernelINS2_10policy_hubIijN4cuda3std3__44plusIiEEE10Policy1000EPiSC_iS9_iiNS7_10__identityEEEvT0_T1_T2_T3_T4_T6_E12temp_storage;
	add.s32 	%r307, %r306, %r305;
	st.shared.u32 	[%r307+8], %r686;
$L__BB4_54:
	bar.sync 	0;
	setp.ne.s32 	%p34, %r60, 0;
	@%p34 bra 	$L__BB4_72;
	setp.gt.s32 	%p35, %r120, 32;
	ld.shared.u32 	%r308, [_ZZN3cub18CUB_300001_SM_10006detail6reduce28DeviceReduceSingleTileKernelINS2_10policy_hubIijN4cuda3std3__44plusIiEEE10Policy1000EPiSC_iS9_iiNS7_10__identityEEEvT0_T1_T2_T3_T4_T6_E12temp_storage+12];
	selp.b32 	%r309, %r308, 0, %p35;
	add.s32 	%r310, %r309, %r686;
	setp.gt.s32 	%p36, %r120, 64;
	ld.shared.u32 	%r311, [_ZZN3cub18CUB_300001_SM_10006detail6reduce28DeviceReduceSingleTileKernelINS2_10policy_hubIijN4cuda3std3__44plusIiEEE10Policy1000EPiSC_iS9_iiNS7_10__identityEEEvT0_T1_T2_T3_T4_T6_E12temp_storage+16];
	selp.b32 	%r312, %r311, 0, %p36;
	add.s32 	%r313, %r310, %r312;
	setp.gt.s32 	%p37, %r120, 96;
	ld.shared.u32 	%r314, [_ZZN3cub18CUB_300001_SM_10006detail6reduce28DeviceReduceSingleTileKernelINS2_10policy_hubIijN4cuda3std3__44plusIiEEE10Policy1000EPiSC_iS9_iiNS7_10__identityEEEvT0_T1_T2_T3_T4_T6_E12temp_storage+20];
	selp.b32 	%r315, %r314, 0, %p37;
	add.s32 	%r316, %r313, %r315;
	setp.gt.s32 	%p38, %r120, 128;
	ld.shared.u32 	%r317, [_ZZN3cub18CUB_300001_SM_10006detail6reduce28DeviceReduceSingleTileKernelINS2_10policy_hubIijN4cuda3std3__44plusIiEEE10Policy1000EPiSC_iS9_iiNS7_10__identityEEEvT0_T1_T2_T3_T4_T6_E12temp_storage+24];
	selp.b32 	%r318, %r317, 0, %p38;
	add.s32 	%r319, %r316, %r318;
	setp.gt.s32 	%p39, %r120, 160;
	ld.shared.u32 	%r320, [_ZZN3cub18CUB_300001_SM_10006detail6reduce28DeviceReduceSingleTileKernelINS2_10policy_hubIijN4cuda3std3__44plusIiEEE10Policy1000EPiSC_iS9_iiNS7_10__identityEEEvT0_T1_T2_T3_T4_T6_E12temp_storage+28];
	selp.b32 	%r321, %r320, 0, %p39;
	add.s32 	%r322, %r319, %r321;
	setp.gt.s32 	%p40, %r120, 192;
	ld.shared.u32 	%r323, [_ZZN3cub18CUB_300001_SM_10006detail6reduce28DeviceReduceSingleTileKernelINS2_10policy_hubIijN4cuda3std3__44plusIiEEE10Policy1000EPiSC_iS9_iiNS7_10__identityEEEvT0_T1_T2_T3_T4_T6_E12temp_storage+32];
	selp.b32 	%r324, %r323, 0, %p40;
	add.s32 	%r325, %r322, %r324;
	setp.gt.s32 	%p41, %r120, 224;
	ld.shared.u32 	%r326, [_ZZN3cub18CUB_300001_SM_10006detail6reduce28DeviceReduceSingleTileKernelINS2_10policy_hubIijN4cuda3std3__44plusIiEEE10Policy1000EPiSC_iS9_iiNS7_10__identityEEEvT0_T1_T2_T3_T4_T6_E12temp_storage+36];
	selp.b32 	%r327, %r326, 0, %p41;
	add.s32 	%r686, %r325, %r327;
	bra.uni 	$L__BB4_72;
$L__BB4_56:
	mov.u32 	%r85, %tid.x;
	mul.wide.u32 	%rd35, %r85, 4;
	add.s64 	%rd19, %rd16, %rd35;
	// begin inline asm
	ld.global.nc.u32 %r122, [%rd19];
	// end inline asm
	add.s64 	%rd20, %rd19, 1024;
	// begin inline asm
	ld.global.nc.u32 %r123, [%rd20];
	// end inline asm
	add.s64 	%rd21, %rd19, 2048;
	// begin inline asm
	ld.global.nc.u32 %r124, [%rd21];
	// end inline asm
	add.s64 	%rd22, %rd19, 3072;
	// begin inline asm
	ld.global.nc.u32 %r125, [%rd22];
	// end inline asm
	add.s64 	%rd23, %rd19, 4096;
	// begin inline asm
	ld.global.nc.u32 %r126, [%rd23];
	// end inline asm
	add.s64 	%rd24, %rd19, 5120;
	// begin inline asm
	ld.global.nc.u32 %r127, [%rd24];
	// end inline asm
	add.s64 	%rd25, %rd19, 6144;
	// begin inline asm
	ld.global.nc.u32 %r128, [%rd25];
	// end inline asm
	add.s64 	%rd26, %rd19, 7168;
	// begin inline asm
	ld.global.nc.u32 %r129, [%rd26];
	// end inline asm
	add.s64 	%rd27, %rd19, 8192;
	// begin inline asm
	ld.global.nc.u32 %r130, [%rd27];
	// end inline asm
	add.s64 	%rd28, %rd19, 9216;
	// begin inline asm
	ld.global.nc.u32 %r131, [%rd28];
	// end inline asm
	add.s64 	%rd29, %rd19, 10240;
	// begin inline asm
	ld.global.nc.u32 %r132, [%rd29];
	// end inline asm
	add.s64 	%rd30, %rd19, 11264;
	// begin inline asm
	ld.global.nc.u32 %r133, [%rd30];
	// end inline asm
	add.s64 	%rd31, %rd19, 12288;
	// begin inline asm
	ld.global.nc.u32 %r134, [%rd31];
	// end inline asm
	add.s64 	%rd32, %rd19, 13312;
	// begin inline asm
	ld.global.nc.u32 %r135, [%rd32];
	// end inline asm
	add.s64 	%rd33, %rd19, 14336;
	// begin inline asm
	ld.global.nc.u32 %r136, [%rd33];
	// end inline asm
	add.s64 	%rd34, %rd19, 15360;
	// begin inline asm
	ld.global.nc.u32 %r137, [%rd34];
	// end inline asm
	add.s32 	%r139, %r123, %r122;
	add.s32 	%r140, %r124, %r139;
	add.s32 	%r141, %r125, %r140;
	add.s32 	%r142, %r126, %r141;
	add.s32 	%r143, %r127, %r142;
	add.s32 	%r144, %r128, %r143;
	add.s32 	%r145, %r129, %r144;
	add.s32 	%r146, %r130, %r145;
	add.s32 	%r147, %r131, %r146;
	add.s32 	%r148, %r132, %r147;
	add.s32 	%r149, %r133, %r148;
	add.s32 	%r150, %r134, %r149;
	add.s32 	%r151, %r135, %r150;
	add.s32 	%r152, %r136, %r151;
	add.s32 	%r685, %r137, %r152;
	setp.lt.u32 	%p4, %r120, 8192;
	mov.b32 	%r674, 4096;
	@%p4 bra 	$L__BB4_60;
	add.s32 	%r87, %r120, -4096;
	mov.b32 	%r674, 4096;
$L__BB4_58:
	mul.wide.s32 	%rd52, %r674, 4;
	add.s64 	%rd36, %rd19, %rd52;
	// begin inline asm
	ld.global.nc.u32 %r154, [%rd36];
	// end inline asm
	add.s64 	%rd37, %rd36, 1024;
	// begin inline asm
	ld.global.nc.u32 %r155, [%rd37];
	// end inline asm
	add.s64 	%rd38, %rd36, 2048;
	// begin inline asm
	ld.global.nc.u32 %r156, [%rd38];
	// end inline asm
	add.s64 	%rd39, %rd36, 3072;
	// begin inline asm
	ld.global.nc.u32 %r157, [%rd39];
	// end inline asm
	add.s64 	%rd40, %rd36, 4096;
	// begin inline asm
	ld.global.nc.u32 %r158, [%rd40];
	// end inline asm
	add.s64 	%rd41, %rd36, 5120;
	// begin inline asm
	ld.global.nc.u32 %r159, [%rd41];
	// end inline asm
	add.s64 	%rd42, %rd36, 6144;
	// begin inline asm
	ld.global.nc.u32 %r160, [%rd42];
	// end inline asm
	add.s64 	%rd43, %rd36, 7168;
	// begin inline asm
	ld.global.nc.u32 %r161, [%rd43];
	// end inline asm
	add.s64 	%rd44, %rd36, 8192;
	// begin inline asm
	ld.global.nc.u32 %r162, [%rd44];
	// end inline asm
	add.s64 	%rd45, %rd36, 9216;
	// begin inline asm
	ld.global.nc.u32 %r163, [%rd45];
	// end inline asm
	add.s64 	%rd46, %rd36, 10240;
	// begin inline asm
	ld.global.nc.u32 %r164, [%rd46];
	// end inline asm
	add.s64 	%rd47, %rd36, 11264;
	// begin inline asm
	ld.global.nc.u32 %r165, [%rd47];
	// end inline asm
	add.s64 	%rd48, %rd36, 12288;
	// begin inline asm
	ld.global.nc.u32 %r166, [%rd48];
	// end inline asm
	add.s64 	%rd49, %rd36, 13312;
	// begin inline asm
	ld.global.nc.u32 %r167, [%rd49];
	// end inline asm
	add.s64 	%rd50, %rd36, 14336;
	// begin inline asm
	ld.global.nc.u32 %r168, [%rd50];
	// end inline asm
	add.s64 	%rd51, %rd36, 15360;
	// begin inline asm
	ld.global.nc.u32 %r169, [%rd51];
	// end inline asm
	add.s32 	%r170, %r154, %r685;
	add.s32 	%r171, %r155, %r170;
	add.s32 	%r172, %r156, %r171;
	add.s32 	%r173, %r157, %r172;
	add.s32 	%r174, %r158, %r173;
	add.s32 	%r175, %r159, %r174;
	add.s32 	%r176, %r160, %r175;
	add.s32 	%r177, %r161, %r176;
	add.s32 	%r178, %r162, %r177;
	add.s32 	%r179, %r163, %r178;
	add.s32 	%r180, %r164, %r179;
	add.s32 	%r181, %r165, %r180;
	add.s32 	%r182, %r166, %r181;
	add.s32 	%r183, %r167, %r182;
	add.s32 	%r184, %r168, %r183;
	add.s32 	%r685, %r169, %r184;
	sub.s32 	%r185, %r120, %r674;
	setp.lt.s32 	%p5, %r185, 4096;
	@%p5 bra 	$L__BB4_68;
	add.s32 	%r674, %r674, 4096;
	setp.le.s32 	%p6, %r674, %r87;
	@%p6 bra 	$L__BB4_58;
$L__BB4_60:
	setp.le.s32 	%p7, %r120, %r674;
	@%p7 bra 	$L__BB4_68;
	sub.s32 	%r94, %r120, %r674;
	setp.ge.s32 	%p8, %r85, %r94;
	@%p8 bra 	$L__BB4_68;
	not.b32 	%r187, %r85;
	add.s32 	%r188, %r120, %r187;
	sub.s32 	%r95, %r188, %r674;
	and.b32  	%r189, %r95, 768;
	setp.eq.s32 	%p9, %r189, 768;
	mov.u32 	%r679, %r85;
	@%p9 bra 	$L__BB4_65;
	add.s32 	%r676, %r85, %r674;
	shr.u32 	%r190, %r95, 8;
	add.s32 	%r191, %r190, 1;
	and.b32  	%r192, %r191, 3;
	neg.s32 	%r675, %r192;
	mov.u32 	%r679, %r85;
$L__BB4_64:
	.pragma "nounroll";
	mul.wide.u32 	%rd54, %r676, 4;
	add.s64 	%rd53, %rd16, %rd54;
	// begin inline asm
	ld.global.nc.u32 %r193, [%rd53];
	// end inline asm
	add.s32 	%r685, %r193, %r685;
	add.s32 	%r679, %r679, 256;
	add.s32 	%r676, %r676, 256;
	add.s32 	%r675, %r675, 1;
	setp.ne.s32 	%p10, %r675, 0;
	@%p10 bra 	$L__BB4_64;
$L__BB4_65:
	setp.lt.u32 	%p11, %r95, 768;
	@%p11 bra 	$L__BB4_68;
	cvt.u64.u32 	%rd55, %r679;
	cvt.u64.u32 	%rd56, %r674;
	add.s64 	%rd57, %rd55, %rd56;
	shl.b64 	%rd58, %rd57, 2;
	add.s64 	%rd59, %rd58, %rd16;
	add.s64 	%rd124, %rd59, 2048;
	add.s32 	%r682, %r679, %r674;
$L__BB4_67:
	mul.wide.u32 	%rd64, %r682, 4;
	add.s64 	%rd60, %rd16, %rd64;
	// begin inline asm
	ld.global.nc.u32 %r194, [%rd60];
	// end inline asm
	add.s32 	%r198, %r194, %r685;
	add.s64 	%rd61, %rd124, -1024;
	// begin inline asm
	ld.global.nc.u32 %r195, [%rd61];
	// end inline asm
	add.s32 	%r199, %r195, %r198;
	// begin inline asm
	ld.global.nc.u32 %r196, [%rd124];
	// end inline asm
	add.s32 	%r200, %r196, %r199;
	add.s64 	%rd63, %rd124, 1024;
	// begin inline asm
	ld.global.nc.u32 %r197, [%rd63];
	// end inline asm
	add.s32 	%r685, %r197, %r200;
	add.s32 	%r679, %r679, 1024;
	add.s64 	%rd124, %rd124, 4096;
	add.s32 	%r682, %r682, 1024;
	setp.lt.s32 	%p12, %r679, %r94;
	@%p12 bra 	$L__BB4_67;
$L__BB4_68:
	// begin inline asm
	mov.u32 %r201, %laneid;
	// end inline asm
	mov.b32 	%r204, 1;
	mov.b32 	%r225, 31;
	mov.b32 	%r226, -1;
	// begin inline asm
	shfl.sync.down.b32 %r202, %r685, %r204, %r225, %r226;
	// end inline asm
	setp.gt.s32 	%p13, %r201, 30;
	selp.b32 	%r227, 0, %r202, %p13;
	add.s32 	%r208, %r227, %r685;
	mov.b32 	%r209, 2;
	// begin inline asm
	shfl.sync.down.b32 %r207, %r208, %r209, %r225, %r226;
	// end inline asm
	setp.gt.s32 	%p14, %r201, 29;
	selp.b32 	%r228, 0, %r207, %p14;
	add.s32 	%r213, %r208, %r228;
	mov.b32 	%r214, 4;
	// begin inline asm
	shfl.sync.down.b32 %r212, %r213, %r214, %r225, %r226;
	// end inline asm
	setp.gt.s32 	%p15, %r201, 27;
	selp.b32 	%r229, 0, %r212, %p15;
	add.s32 	%r218, %r213, %r229;
	mov.b32 	%r219, 8;
	// begin inline asm
	shfl.sync.down.b32 %r217, %r218, %r219, %r225, %r226;
	// end inline asm
	setp.gt.s32 	%p16, %r201, 23;
	selp.b32 	%r230, 0, %r217, %p16;
	add.s32 	%r223, %r218, %r230;
	mov.b32 	%r224, 16;
	// begin inline asm
	shfl.sync.down.b32 %r222, %r223, %r224, %r225, %r226;
	// end inline asm
	setp.gt.s32 	%p17, %r201, 15;
	selp.b32 	%r231, 0, %r222, %p17;
	add.s32 	%r686, %r223, %r231;
	setp.ne.s32 	%p18, %r201, 0;
	@%p18 bra 	$L__BB4_70;
	shr.u32 	%r232, %r85, 3;
	and.b32  	%r233, %r232, 124;
	mov.u32 	%r234, _ZZN3cub18CUB_300001_SM_10006detail6reduce28DeviceReduceSingleTileKernelINS2_10policy_hubIijN4cuda3std3__44plusIiEEE10Policy1000EPiSC_iS9_iiNS7_10__identityEEEvT0_T1_T2_T3_T4_T6_E12temp_storage;
	add.s32 	%r235, %r234, %r233;
	st.shared.u32 	[%r235+8], %r686;
$L__BB4_70:
	bar.sync 	0;
	setp.ne.s32 	%p19, %r85, 0;
	@%p19 bra 	$L__BB4_72;
	ld.shared.u32 	%r236, [_ZZN3cub18CUB_300001_SM_10006detail6reduce28DeviceReduceSingleTileKernelINS2_10policy_hubIijN4cuda3std3__44plusIiEEE10Policy1000EPiSC_iS9_iiNS7_10__identityEEEvT0_T1_T2_T3_T4_T6_E12temp_storage+12];
	add.s32 	%r237, %r236, %r686;
	ld.shared.u32 	%r238, [_ZZN3cub18CUB_300001_SM_10006detail6reduce28DeviceReduceSingleTileKernelINS2_10policy_hubIijN4cuda3std3__44plusIiEEE10Policy1000EPiSC_iS9_iiNS7_10__identityEEEvT0_T1_T2_T3_T4_T6_E12temp_storage+16];
	add.s32 	%r239, %r237, %r238;
	ld.shared.u32 	%r240, [_ZZN3cub18CUB_300001_SM_10006detail6reduce28DeviceReduceSingleTileKernelINS2_10policy_hubIijN4cuda3std3__44plusIiEEE10Policy1000EPiSC_iS9_iiNS7_10__identityEEEvT0_T1_T2_T3_T4_T6_E12temp_storage+20];
	add.s32 	%r241, %r239, %r240;
	ld.shared.u32 	%r242, [_ZZN3cub18CUB_300001_SM_10006detail6reduce28DeviceReduceSingleTileKernelINS2_10policy_hubIijN4cuda3std3__44plusIiEEE10Policy1000EPiSC_iS9_iiNS7_10__identityEEEvT0_T1_T2_T3_T4_T6_E12temp_storage+24];
	add.s32 	%r243, %r241, %r242;
	ld.shared.u32 	%r244, [_ZZN3cub18CUB_300001_SM_10006detail6reduce28DeviceReduceSingleTileKernelINS2_10policy_hubIijN4cuda3std3__44plusIiEEE10Policy1000EPiSC_iS9_iiNS7_10__identityEEEvT0_T1_T2_T3_T4_T6_E12temp_storage+28];
	add.s32 	%r245, %r243, %r244;
	ld.shared.u32 	%r246, [_ZZN3cub18CUB_300001_SM_10006detail6reduce28DeviceReduceSingleTileKernelINS2_10policy_hubIijN4cuda3std3__44plusIiEEE10Policy1000EPiSC_iS9_iiNS7_10__identityEEEvT0_T1_T2_T3_T4_T6_E12temp_storage+32];
	add.s32 	%r247, %r245, %r246;
	ld.shared.u32 	%r248, [_ZZN3cub18CUB_300001_SM_10006detail6reduce28DeviceReduceSingleTileKernelINS2_10policy_hubIijN4cuda3std3__44plusIiEEE10Policy1000EPiSC_iS9_iiNS7_10__identityEEEvT0_T1_T2_T3_T4_T6_E12temp_storage+36];
	add.s32 	%r686, %r247, %r248;
$L__BB4_72:
	mov.u32 	%r631, %tid.x;
	setp.ne.s32 	%p95, %r631, 0;
	@%p95 bra 	$L__BB4_74;
	add.s32 	%r632, %r686, %r121;
	st.global.u32 	[%rd1], %r632;
$L__BB4_74:
	ret;

}
	// .globl	_ZN3cub18CUB_300001_SM_10006detail6reduce28DeviceReduceSingleTileKernelINS2_10policy_hubIiyN4cuda3std3__44plusIiEEE10Policy1000EN6thrust24THRUST_300001_SM_1000_NS6detail15normal_iteratorINSD_10device_ptrIiEEEEPiyS9_iiNS7_10__identityEEEvT0_T1_T2_T3_T4_T6_
.visible .entry _ZN3cub18CUB_300001_SM_10006detail6reduce28DeviceReduceSingleTileKernelINS2_10policy_hubIiyN4cuda3std3__44plusIiEEE10Policy1000EN6thrust24THRUST_300001_SM_1000_NS6detail15normal_iteratorINSD_10device_ptrIiEEEEPiyS9_iiNS7_10__identityEEEvT0_T1_T2_T3_T4_T6_(
	.param .align 8 .b8 _ZN3cub18CUB_300001_SM_10006detail6reduce28DeviceReduceSingleTileKernelINS2_10policy_hubIiyN4cuda3std3__44plusIiEEE10Policy1000EN6thrust24THRUST_300001_SM_1000_NS6detail15normal_iteratorINSD_10device_ptrIiEEEEPiyS9_iiNS7_10__identityEEEvT0_T1_T2_T3_T4_T6__param_0[8],
	.param .u64 .ptr .align 1 _ZN3cub18CUB_300001_SM_10006detail6reduce28DeviceReduceSingleTileKernelINS2_10policy_hubIiyN4cuda3std3__44plusIiEEE10Policy1000EN6thrust24THRUST_300001_SM_1000_NS6detail15normal_iteratorINSD_10device_ptrIiEEEEPiyS9_iiNS7_10__identityEEEvT0_T1_T2_T3_T4_T6__param_1,
	.param .u64 _ZN3cub18CUB_300001_SM_10006detail6reduce28DeviceReduceSingleTileKernelINS2_10policy_hubIiyN4cuda3std3__44plusIiEEE10Policy1000EN6thrust24THRUST_300001_SM_1000_NS6detail15normal_iteratorINSD_10device_ptrIiEEEEPiyS9_iiNS7_10__identityEEEvT0_T1_T2_T3_T4_T6__param_2,
	.param .align 1 .b8 _ZN3cub18CUB_300001_SM_10006detail6reduce28DeviceReduceSingleTileKernelINS2_10policy_hubIiyN4cuda3std3__44plusIiEEE10Policy1000EN6thrust24THRUST_300001_SM_1000_NS6detail15normal_iteratorINSD_10device_ptrIiEEEEPiyS9_iiNS7_10__identityEEEvT0_T1_T2_T3_T4_T6__param_3[1],
	.param .u32 _ZN3cub18CUB_300001_SM_10006detail6reduce28DeviceReduceSingleTileKernelINS2_10policy_hubIiyN4cuda3std3__44plusIiEEE10Policy1000EN6thrust24THRUST_300001_SM_1000_NS6detail15normal_iteratorINSD_10device_ptrIiEEEEPiyS9_iiNS7_10__identityEEEvT0_T1_T2_T3_T4_T6__param_4,
	.param .align 1 .b8 _ZN3cub18CUB_300001_SM_10006detail6reduce28DeviceReduceSingleTileKernelINS2_10policy_hubIiyN4cuda3std3__44plusIiEEE10Policy1000EN6thrust24THRUST_300001_SM_1000_NS6detail15normal_iteratorINSD_10device_ptrIiEEEEPiyS9_iiNS7_10__identityEEEvT0_T1_T2_T3_T4_T6__param_5[1]
)
.maxntid 256
.minnctapersm 1
{
	.reg .pred 	%p<59>;
	.reg .b32 	%r<471>;
	.reg .b64 	%rd<56>;
	// demoted variable
	.shared .align 4 .b8 _ZZN3cub18CUB_300001_SM_10006detail6reduce28DeviceReduceSingleTileKernelINS2_10policy_hubIiyN4cuda3std3__44plusIiEEE10Policy1000EN6thrust24THRUST_300001_SM_1000_NS6detail15normal_iteratorINSD_10device_ptrIiEEEEPiyS9_iiNS7_10__identityEEEvT0_T1_T2_T3_T4_T6_E12temp_storage[44];
	ld.param.u64 	%rd18, [_ZN3cub18CUB_300001_SM_10006detail6reduce28DeviceReduceSingleTileKernelINS2_10policy_hubIiyN4cuda3std3__44plusIiEEE10Policy1000EN6thrust24THRUST_300001_SM_1000_NS6detail15normal_iteratorINSD_10device_ptrIiEEEEPiyS9_iiNS7_10__identityEEEvT0_T1_T2_T3_T4_T6__param_0];
	ld.param.u64 	%rd20, [_ZN3cub18CUB_300001_SM_10006detail6reduce28DeviceReduceSingleTileKernelINS2_10policy_hubIiyN4cuda3std3__44plusIiEEE10Policy1000EN6thrust24THRUST_300001_SM_1000_NS6detail15normal_iteratorINSD_10device_ptrIiEEEEPiyS9_iiNS7_10__identityEEEvT0_T1_T2_T3_T4_T6__param_1];
	ld.param.u64 	%rd19, [_ZN3cub18CUB_300001_SM_10006detail6reduce28DeviceReduceSingleTileKernelINS2_10policy_hubIiyN4cuda3std3__44plusIiEEE10Policy1000EN6thrust24THRUST_300001_SM_1000_NS6detail15normal_iteratorINSD_10device_ptrIiEEEEPiyS9_iiNS7_10__identityEEEvT0_T1_T2_T3_T4_T6__param_2];
	ld.param.u32 	%r81, [_ZN3cub18CUB_300001_SM_10006detail6reduce28DeviceReduceSingleTileKernelINS2_10policy_hubIiyN4cuda3std3__44plusIiEEE10Policy1000EN6thrust24THRUST_300001_SM_1000_NS6detail15normal_iteratorINSD_10device_ptrIiEEEEPiyS9_iiNS7_10__identityEEEvT0_T1_T2_T3_T4_T6__param_4];
	cvta.to.global.u64 	%rd1, %rd20;
	setp.ne.s64 	%p1, %rd19, 0;
	@%p1 bra 	$L__BB5_3;
	mov.u32 	%r434, %tid.x;
	setp.ne.s32 	%p58, %r434, 0;
	@%p58 bra 	$L__BB5_51;
	st.global.u32 	[%rd1], %r81;
	bra.uni 	$L__BB5_51;
$L__BB5_3:
	cvta.to.global.u64 	%rd2, %rd18;
	setp.gt.u64 	%p2, %rd19, 4095;
	@%p2 bra 	$L__BB5_28;
	cvt.u32.u64 	%r1, %rd19;
	mov.u32 	%r2, %tid.x;
	setp.ge.u32 	%p24, %r2, %r1;
	mov.b32 	%r452, 0;
	mov.u32 	%r441, %r2;
	@%p24 bra 	$L__BB5_6;
	mul.wide.u32 	%rd41, %r2, 4;
	add.s64 	%rd42, %rd2, %rd41;
	ld.global.u32 	%r452, [%rd42];
	add.s32 	%r441, %r2, 256;
$L__BB5_6:
	setp.ge.u32 	%p25, %r441, %r1;
	@%p25 bra 	$L__BB5_19;
	not.b32 	%r261, %r441;
	add.s32 	%r262, %r261, %r1;
	shr.u32 	%r263, %r262, 8;
	add.s32 	%r7, %r263, 1;
	and.b32  	%r8, %r7, 15;
	setp.lt.u32 	%p26, %r262, 3840;
	@%p26 bra 	$L__BB5_10;
	and.b32  	%r264, %r7, 33554416;
	neg.s32 	%r437, %r264;
	mul.wide.u32 	%rd43, %r441, 4;
	add.s64 	%rd44, %rd43, %rd2;
	add.s64 	%rd51, %rd44, 8192;
$L__BB5_9:
	.pragma "nounroll";
	ld.global.u32 	%r265, [%rd51+-8192];
	add.s32 	%r266, %r265, %r452;
	ld.global.u32 	%r267, [%rd51+-7168];
	add.s32 	%r268, %r267, %r266;
	ld.global.u32 	%r269, [%rd51+-6144];
	add.s32 	%r270, %r269, %r268;
	ld.global.u32 	%r271, [%rd51+-5120];
	add.s32 	%r272, %r271, %r270;
	ld.global.u32 	%r273, [%rd51+-4096];
	add.s32 	%r274, %r273, %r272;
	ld.global.u32 	%r275, [%rd51+-3072];
	add.s32 	%r276, %r275, %r274;
	ld.global.u32 	%r277, [%rd51+-2048];
	add.s32 	%r278, %r277, %r276;
	ld.global.u32 	%r279, [%rd51+-1024];
	add.s32 	%r280, %r279, %r278;
	ld.global.u32 	%r281, [%rd51];
	add.s32 	%r282, %r281, %r280;
	ld.global.u32 	%r283, [%rd51+1024];
	add.s32 	%r284, %r283, %r282;
	ld.global.u32 	%r285, [%rd51+2048];
	add.s32 	%r286, %r285, %r284;
	ld.global.u32 	%r287, [%rd51+3072];
	add.s32 	%r288, %r287, %r286;
	ld.global.u32 	%r289, [%rd51+4096];
	add.s32 	%r290, %r289, %r288;
	ld.global.u32 	%r291, [%rd51+5120];
	add.s32 	%r292, %r291, %r290;
	ld.global.u32 	%r293, [%rd51+6144];
	add.s32 	%r294, %r293, %r292;
	ld.global.u32 	%r295, [%rd51+7168];
	add.s32 	%r452, %r295, %r294;
	add.s32 	%r441, %r441, 4096;
	add.s32 	%r437, %r437, 16;
	add.s64 	%rd51, %rd51, 16384;
	setp.ne.s32 	%p27, %r437, 0;
	@%p27 bra 	$L__BB5_9;
$L__BB5_10:
	setp.eq.s32 	%p28, %r8, 0;
	@%p28 bra 	$L__BB5_19;
	and.b32  	%r19, %r7, 7;
	setp.lt.u32 	%p29, %r8, 8;
	@%p29 bra 	$L__BB5_13;
	mul.wide.s32 	%rd45, %r441, 4;
	add.s64 	%rd46, %rd2, %rd45;
	ld.global.u32 	%r297, [%rd46];
	add.s32 	%r298, %r297, %r452;
	ld.global.u32 	%r299, [%rd46+1024];
	add.s32 	%r300, %r299, %r298;
	ld.global.u32 	%r301, [%rd46+2048];
	add.s32 	%r302, %r301, %r300;
	ld.global.u32 	%r303, [%rd46+3072];
	add.s32 	%r304, %r303, %r302;
	ld.global.u32 	%r305, [%rd46+4096];
	add.s32 	%r306, %r305, %r304;
	ld.global.u32 	%r307, [%rd46+5120];
	add.s32 	%r308, %r307, %r306;
	ld.global.u32 	%r309, [%rd46+6144];
	add.s32 	%r310, %r309, %r308;
	ld.global.u32 	%r311, [%rd46+7168];
	add.s32 	%r452, %r311, %r310;
	add.s32 	%r441, %r441, 2048;
$L__BB5_13:
	setp.eq.s32 	%p30, %r19, 0;
	@%p30 bra 	$L__BB5_19;
	and.b32  	%r25, %r7, 3;
	setp.lt.u32 	%p31, %r19, 4;
	@%p31 bra 	$L__BB5_16;
	mul.wide.s32 	%rd47, %r441, 4;
	add.s64 	%rd48, %rd2, %rd47;
	ld.global.u32 	%r313, [%rd48];
	add.s32 	%r314, %r313, %r452;
	ld.global.u32 	%r315, [%rd48+1024];
	add.s32 	%r316, %r315, %r314;
	ld.global.u32 	%r317, [%rd48+2048];
	add.s32 	%r318, %r317, %r316;
	ld.global.u32 	%r319, [%rd48+3072];
	add.s32 	%r452, %r319, %r318;
	add.s32 	%r441, %r441, 1024;
$L__BB5_16:
	setp.eq.s32 	%p32, %r25, 0;
	@%p32 bra 	$L__BB5_19;
	neg.s32 	%r449, %r25;
$L__BB5_18:
	.pragma "nounroll";
	mul.wide.s32 	%rd49, %r441, 4;
	add.s64 	%rd50, %rd2, %rd49;
	ld.global.u32 	%r320, [%rd50];
	add.s32 	%r452, %r320, %r452;
	add.s32 	%r441, %r441, 256;
	add.s32 	%r449, %r449, 1;
	setp.ne.s32 	%p33, %r449, 0;
	@%p33 bra 	$L__BB5_18;
$L__BB5_19:
	setp.lt.u64 	%p34, %rd19, 256;
	@%p34 bra 	$L__BB5_24;
	// begin inline asm
	mov.u32 %r384, %laneid;
	// end inline asm
	mov.b32 	%r387, 1;
	mov.b32 	%r408, 31;
	mov.b32 	%r409, -1;
	// begin inline asm
	shfl.sync.down.b32 %r385, %r452, %r387, %r408, %r409;
	// end inline asm
	setp.gt.s32 	%p50, %r384, 30;
	selp.b32 	%r410, 0, %r385, %p50;
	add.s32 	%r391, %r410, %r452;
	mov.b32 	%r392, 2;
	// begin inline asm
	shfl.sync.down.b32 %r390, %r391, %r392, %r408, %r409;
	// end inline asm
	setp.gt.s32 	%p51, %r384, 29;
	selp.b32 	%r411, 0, %r390, %p51;
	add.s32 	%r396, %r391, %r411;
	mov.b32 	%r397, 4;
	// begin inline asm
	shfl.sync.down.b32 %r395, %r396, %r397, %r408, %r409;
	// end inline asm
	setp.gt.s32 	%p52, %r384, 27;
	selp.b32 	%r412, 0, %r395, %p52;
	add.s32 	%r401, %r396, %r412;
	mov.b32 	%r402, 8;
	// begin inline asm
	shfl.sync.down.b32 %r400, %r401, %r402, %r408, %r409;
	// end inline asm
	setp.gt.s32 	%p53, %r384, 23;
	selp.b32 	%r413, 0, %r400, %p53;
	add.s32 	%r406, %r401, %r413;
	mov.b32 	%r407, 16;
	// begin inline asm
	shfl.sync.down.b32 %r405, %r406, %r407, %r408, %r409;
	// end inline asm
	setp.gt.s32 	%p54, %r384, 15;
	selp.b32 	%r414, 0, %r405, %p54;
	add.s32 	%r470, %r406, %r414;
	setp.ne.s32 	%p55, %r384, 0;
	@%p55 bra 	$L__BB5_22;
	shr.u32 	%r415, %r2, 3;
	and.b32  	%r416, %r415, 124;
	mov.u32 	%r417, _ZZN3cub18CUB_300001_SM_10006detail6reduce28DeviceReduceSingleTileKernelINS2_10policy_hubIiyN4cuda3std3__44plusIiEEE10Policy1000EN6thrust24THRUST_300001_SM_1000_NS6detail15normal_iteratorINSD_10device_ptrIiEEEEPiyS9_iiNS7_10__identityEEEvT0_T1_T2_T3_T4_T6_E12temp_storage;
	add.s32 	%r418, %r417, %r416;
	st.shared.u32 	[%r418+8], %r470;
$L__BB5_22:
	bar.sync 	0;
	setp.ne.s32 	%p56, %r2, 0;
	@%p56 bra 	$L__BB5_49;
	ld.shared.u32 	%r419, [_ZZN3cub18CUB_300001_SM_10006detail6reduce28DeviceReduceSingleTileKernelINS2_10policy_hubIiyN4cuda3std3__44plusIiEEE10Policy1000EN6thrust24THRUST_300001_SM_1000_NS6detail15normal_iteratorINSD_10device_ptrIiEEEEPiyS9_iiNS7_10__identityEEEvT0_T1_T2_T3_T4_T6_E12temp_storage+12];
	add.s32 	%r420, %r419, %r470;
	ld.shared.u32 	%r421, [_ZZN3cub18CUB_300001_SM_10006detail6reduce28DeviceReduceSingleTileKernelINS2_10policy_hubIiyN4cuda3std3__44plusIiEEE10Policy1000EN6thrust24THRUST_300001_SM_1000_NS6detail15normal_iteratorINSD_10device_ptrIiEEEEPiyS9_iiNS7_10__identityEEEvT0_T1_T2_T3_T4_T6_E12temp_storage+16];
	add.s32 	%r422, %r420, %r421;
	ld.shared.u32 	%r423, [_ZZN3cub18CUB_300001_SM_10006detail6reduce28DeviceReduceSingleTileKernelINS2_10policy_hubIiyN4cuda3std3__44plusIiEEE10Policy1000EN6thrust24THRUST_300001_SM_1000_NS6detail15normal_iteratorINSD_10device_ptrIiEEEEPiyS9_iiNS7_10__identityEEEvT0_T1_T2_T3_T4_T6_E12temp_storage+20];
	add.s32 	%r424, %r422, %r423;
	ld.shared.u32 	%r425, [_ZZN3cub18CUB_300001_SM_10006detail6reduce28DeviceReduceSingleTileKernelINS2_10policy_hubIiyN4cuda3std3__44plusIiEEE10Policy1000EN6thrust24THRUST_300001_SM_1000_NS6detail15normal_iteratorINSD_10device_ptrIiEEEEPiyS9_iiNS7_10__identityEEEvT0_T1_T2_T3_T4_T6_E12temp_storage+24];
	add.s32 	%r426, %r424, %r425;
	ld.shared.u32 	%r427, [_ZZN3cub18CUB_300001_SM_10006detail6reduce28DeviceReduceSingleTileKernelINS2_10policy_hubIiyN4cuda3std3__44plusIiEEE10Policy1000EN6thrust24THRUST_300001_SM_1000_NS6detail15normal_iteratorINSD_10device_ptrIiEEEEPiyS9_iiNS7_10__identityEEEvT0_T1_T2_T3_T4_T6_E12temp_storage+28];
	add.s32 	%r428, %r426, %r427;
	ld.shared.u32 	%r429, [_ZZN3cub18CUB_300001_SM_10006detail6reduce28DeviceReduceSingleTileKernelINS2_10policy_hubIiyN4cuda3std3__44plusIiEEE10Policy1000EN6thrust24THRUST_300001_SM_1000_NS6detail15normal_iteratorINSD_10device_ptrIiEEEEPiyS9_iiNS7_10__identityEEEvT0_T1_T2_T3_T4_T6_E12temp_storage+32];
	add.s32 	%r430, %r428, %r429;
	ld.shared.u32 	%r431, [_ZZN3cub18CUB_300001_SM_10006detail6reduce28DeviceReduceSingleTileKernelINS2_10policy_hubIiyN4cuda3std3__44plusIiEEE10Policy1000EN6thrust24THRUST_300001_SM_1000_NS6detail15normal_iteratorINSD_10device_ptrIiEEEEPiyS9_iiNS7_10__identityEEEvT0_T1_T2_T3_T4_T6_E12temp_storage+36];
	add.s32 	%r470, %r430, %r431;
	bra.uni 	$L__BB5_49;
$L__BB5_24:
	// begin inline asm
	mov.u32 %r321, %laneid;
	// end inline asm
	and.b32  	%r347, %r2, 992;
	add.s32 	%r348, %r347, 32;
	setp.gt.u32 	%p35, %r348, %r1;
	not.b32 	%r349, %r347;
	add.s32 	%r350, %r1, %r349;
	selp.b32 	%r345, %r350, 31, %p35;
	mov.b32 	%r324, 1;
	mov.b32 	%r346, -1;
	// begin inline asm
	shfl.sync.down.b32 %r322, %r452, %r324, %r345, %r346;
	// end inline asm
	setp.lt.s32 	%p36, %r321, %r345;
	selp.b32 	%r351, %r322, 0, %p36;
	add.s32 	%r328, %r351, %r452;
	mov.b32 	%r329, 2;
	// begin inline asm
	shfl.sync.down.b32 %r327, %r328, %r329, %r345, %r346;
	// end inline asm
	add.s32 	%r352, %r321, 2;
	setp.gt.s32 	%p37, %r352, %r345;
	selp.b32 	%r353, 0, %r327, %p37;
	add.s32 	%r333, %r328, %r353;
	mov.b32 	%r334, 4;
	// begin inline asm
	shfl.sync.down.b32 %r332, %r333, %r334, %r345, %r346;
	// end inline asm
	add.s32 	%r354, %r321, 4;
	setp.gt.s32 	%p38, %r354, %r345;
	selp.b32 	%r355, 0, %r332, %p38;
	add.s32 	%r338, %r333, %r355;
	mov.b32 	%r339, 8;
	// begin inline asm
	shfl.sync.down.b32 %r337, %r338, %r339, %r345, %r346;
	// end inline asm
	add.s32 	%r356, %r321, 8;
	setp.gt.s32 	%p39, %r356, %r345;
	selp.b32 	%r357, 0, %r337, %p39;
	add.s32 	%r343, %r338, %r357;
	mov.b32 	%r344, 16;
	// begin inline asm
	shfl.sync.down.b32 %r342, %r343, %r344, %r345, %r346;
	// end inline asm
	add.s32 	%r358, %r321, 16;
	setp.gt.s32 	%p40, %r358, %r345;
	selp.b32 	%r359, 0, %r342, %p40;
	add.s32 	%r470, %r343, %r359;
	setp.ne.s32 	%p41, %r321, 0;
	@%p41 bra 	$L__BB5_26;
	shr.u32 	%r360, %r2, 3;
	and.b32  	%r361, %r360, 124;
	mov.u32 	%r362, _ZZN3cub18CUB_300001_SM_10006detail6reduce28DeviceReduceSingleTileKernelINS2_10policy_hubIiyN4cuda3std3__44plusIiEEE10Policy1000EN6thrust24THRUST_300001_SM_1000_NS6detail15normal_iteratorINSD_10device_ptrIiEEEEPiyS9_iiNS7_10__identityEEEvT0_T1_T2_T3_T4_T6_E12temp_storage;
	add.s32 	%r363, %r362, %r361;
	st.shared.u32 	[%r363+8], %r470;
$L__BB5_26:
	bar.sync 	0;
	setp.ne.s32 	%p42, %r2, 0;
	@%p42 bra 	$L__BB5_49;
	setp.gt.u64 	%p43, %rd19, 32;
	ld.shared.u32 	%r364, [_ZZN3cub18CUB_300001_SM_10006detail6reduce28DeviceReduceSingleTileKernelINS2_10policy_hubIiyN4cuda3std3__44plusIiEEE10Policy1000EN6thrust24THRUST_300001_SM_1000_NS6detail15normal_iteratorINSD_10device_ptrIiEEEEPiyS9_iiNS7_10__identityEEEvT0_T1_T2_T3_T4_T6_E12temp_storage+12];
	selp.b32 	%r365, %r364, 0, %p43;
	add.s32 	%r366, %r365, %r470;
	setp.gt.u64 	%p44, %rd19, 64;
	ld.shared.u32 	%r367, [_ZZN3cub18CUB_300001_SM_10006detail6reduce28DeviceReduceSingleTileKernelINS2_10policy_hubIiyN4cuda3std3__44plusIiEEE10Policy1000EN6thrust24THRUST_300001_SM_1000_NS6detail15normal_iteratorINSD_10device_ptrIiEEEEPiyS9_iiNS7_10__identityEEEvT0_T1_T2_T3_T4_T6_E12temp_storage+16];
	selp.b32 	%r368, %r367, 0, %p44;
	add.s32 	%r369, %r366, %r368;
	setp.gt.u64 	%p45, %rd19, 96;
	ld.shared.u32 	%r370, [_ZZN3cub18CUB_300001_SM_10006detail6reduce28DeviceReduceSingleTileKernelINS2_10policy_hubIiyN4cuda3std3__44plusIiEEE10Policy1000EN6thrust24THRUST_300001_SM_1000_NS6detail15normal_iteratorINSD_10device_ptrIiEEEEPiyS9_iiNS7_10__identityEEEvT0_T1_T2_T3_T4_T6_E12temp_storage+20];
	selp.b32 	%r371, %r370, 0, %p45;
	add.s32 	%r372, %r369, %r371;
	setp.gt.u64 	%p46, %rd19, 128;
	ld.shared.u32 	%r373, [_ZZN3cub18CUB_300001_SM_10006detail6reduce28DeviceReduceSingleTileKernelINS2_10policy_hubIiyN4cuda3std3__44plusIiEEE10Policy1000EN6thrust24THRUST_300001_SM_1000_NS6detail15normal_iteratorINSD_10device_ptrIiEEEEPiyS9_iiNS7_10__identityEEEvT0_T1_T2_T3_T4_T6_E12temp_storage+24];
	selp.b32 	%r374, %r373, 0, %p46;
	add.s32 	%r375, %r372, %r374;
	setp.gt.u64 	%p47, %rd19, 160;
	ld.shared.u32 	%r376, [_ZZN3cub18CUB_300001_SM_10006detail6reduce28DeviceReduceSingleTileKernelINS2_10policy_hubIiyN4cuda3std3__44plusIiEEE10Policy1000EN6thrust24THRUST_300001_SM_1000_NS6detail15normal_iteratorINSD_10device_ptrIiEEEEPiyS9_iiNS7_10__identityEEEvT0_T1_T2_T3_T4_T6_E12temp_storage+28];
	selp.b32 	%r377, %r376, 0, %p47;
	add.s32 	%r378, %r375, %r377;
	setp.gt.u64 	%p48, %rd19, 192;
	ld.shared.u32 	%r379, [_ZZN3cub18CUB_300001_SM_10006detail6reduce28DeviceReduceSingleTileKernelINS2_10policy_hubIiyN4cuda3std3__44plusIiEEE10Policy1000EN6thrust24THRUST_300001_SM_1000_NS6detail15normal_iteratorINSD_10device_ptrIiEEEEPiyS9_iiNS7_10__identityEEEvT0_T1_T2_T3_T4_T6_E12temp_storage+32];
	selp.b32 	%r380, %r379, 0, %p48;
	add.s32 	%r381, %r378, %r380;
	setp.gt.u64 	%p49, %rd19, 224;
	ld.shared.u32 	%r382, [_ZZN3cub18CUB_300001_SM_10006detail6reduce28DeviceReduceSingleTileKernelINS2_10policy_hubIiyN4cuda3std3__44plusIiEEE10Policy1000EN6thrust24THRUST_300001_SM_1000_NS6detail15normal_iteratorINSD_10device_ptrIiEEEEPiyS9_iiNS7_10__identityEEEvT0_T1_T2_T3_T4_T6_E12temp_storage+36];
	selp.b32 	%r383, %r382, 0, %p49;
	add.s32 	%r470, %r381, %r383;
	bra.uni 	$L__BB5_49;
$L__BB5_28:
	mov.u32 	%r43, %tid.x;
	cvt.u64.u32 	%rd6, %r43;
	mul.wide.u32 	%rd22, %r43, 4;
	add.s64 	%rd7, %rd2, %rd22;
	ld.global.u32 	%r82, [%rd7];
	ld.global.u32 	%r83, [%rd7+1024];
	ld.global.u32 	%r84, [%rd7+2048];
	ld.global.u32 	%r85, [%rd7+3072];
	ld.global.u32 	%r86, [%rd7+4096];
	ld.global.u32 	%r87, [%rd7+5120];
	ld.global.u32 	%r88, [%rd7+6144];
	ld.global.u32 	%r89, [%rd7+7168];
	ld.global.u32 	%r90, [%rd7+8192];
	ld.global.u32 	%r91, [%rd7+9216];
	ld.global.u32 	%r92, [%rd7+10240];
	ld.global.u32 	%r93, [%rd7+11264];
	ld.global.u32 	%r94, [%rd7+12288];
	ld.global.u32 	%r95, [%rd7+13312];
	ld.global.u32 	%r96, [%rd7+14336];
	ld.global.u32 	%r97, [%rd7+15360];
	add.s32 	%r98, %r83, %r82;
	add.s32 	%r99, %r84, %r98;
	add.s32 	%r100, %r85, %r99;
	add.s32 	%r101, %r86, %r100;
	add.s32 	%r102, %r87, %r101;
	add.s32 	%r103, %r88, %r102;
	add.s32 	%r104, %r89, %r103;
	add.s32 	%r105, %r90, %r104;
	add.s32 	%r106, %r91, %r105;
	add.s32 	%r107, %r92, %r106;
	add.s32 	%r108, %r93, %r107;
	add.s32 	%r109, %r94, %r108;
	add.s32 	%r110, %r95, %r109;
	add.s32 	%r111, %r96, %r110;
	add.s32 	%r469, %r97, %r111;
	add.s64 	%rd8, %rd19, -4096;
	setp.lt.u64 	%p3, %rd8, 4096;
	mov.b64 	%rd53, 4096;
	@%p3 bra 	$L__BB5_32;
	mov.b64 	%rd53, 4096;
$L__BB5_30:
	shl.b64 	%rd24, %rd53, 2;
	add.s64 	%rd25, %rd7, %rd24;
	ld.global.u32 	%r112, [%rd25];
	ld.global.u32 	%r113, [%rd25+1024];
	ld.global.u32 	%r114, [%rd25+2048];
	ld.global.u32 	%r115, [%rd25+3072];
	ld.global.u32 	%r116, [%rd25+4096];
	ld.global.u32 	%r117, [%rd25+5120];
	ld.global.u32 	%r118, [%rd25+6144];
	ld.global.u32 	%r119, [%rd25+7168];
	ld.global.u32 	%r120, [%rd25+8192];
	ld.global.u32 	%r121, [%rd25+9216];
	ld.global.u32 	%r122, [%rd25+10240];
	ld.global.u32 	%r123, [%rd25+11264];
	ld.global.u32 	%r124, [%rd25+12288];
	ld.global.u32 	%r125, [%rd25+13312];
	ld.global.u32 	%r126, [%rd25+14336];
	ld.global.u32 	%r127, [%rd25+15360];
	add.s32 	%r128, %r112, %r469;
	add.s32 	%r129, %r113, %r128;
	add.s32 	%r130, %r114, %r129;
	add.s32 	%r131, %r115, %r130;
	add.s32 	%r132, %r116, %r131;
	add.s32 	%r133, %r117, %r132;
	add.s32 	%r134, %r118, %r133;
	add.s32 	%r135, %r119, %r134;
	add.s32 	%r136, %r120, %r135;
	add.s32 	%r137, %r121, %r136;
	add.s32 	%r138, %r122, %r137;
	add.s32 	%r139, %r123, %r138;
	add.s32 	%r140, %r124, %r139;
	add.s32 	%r141, %r125, %r140;
	add.s32 	%r142, %r126, %r141;
	add.s32 	%r469, %r127, %r142;
	sub.s64 	%rd26, %rd19, %rd53;
	setp.lt.u64 	%p4, %rd26, 4096;
	@%p4 bra 	$L__BB5_45;
	add.s64 	%rd53, %rd53, 4096;
	setp.le.u64 	%p5, %rd53, %rd8;
	@%p5 bra 	$L__BB5_30;
$L__BB5_32:
	setp.le.u64 	%p6, %rd19, %rd53;
	cvt.u32.u64 	%r143, %rd53;
	cvt.u32.u64 	%r144, %rd19;
	sub.s32 	%r145, %r144, %r143;
	setp.ge.s32 	%p7, %r43, %r145;
	or.pred  	%p8, %p6, %p7;
	@%p8 bra 	$L__BB5_45;
	not.b32 	%r149, %r43;
	add.s32 	%r150, %r149, %r144;
	sub.s32 	%r152, %r150, %r143;
	shr.u32 	%r153, %r152, 8;
	add.s32 	%r48, %r153, 1;
	and.b32  	%r49, %r48, 15;
	setp.lt.u32 	%p9, %r152, 3840;
	mov.u32 	%r459, %r43;
	@%p9 bra 	$L__BB5_36;
	and.b32  	%r154, %r48, 33554416;
	neg.s32 	%r455, %r154;
	add.s64 	%rd27, %rd53, %rd6;
	shl.b64 	%rd28, %rd27, 2;
	add.s64 	%rd29, %rd28, %rd2;
	add.s64 	%rd54, %rd29, 8192;
	mov.u32 	%r459, %r43;
$L__BB5_35:
	.pragma "nounroll";
	ld.global.u32 	%r155, [%rd54+-8192];
	add.s32 	%r156, %r155, %r469;
	ld.global.u32 	%r157, [%rd54+-7168];
	add.s32 	%r158, %r157, %r156;
	ld.global.u32 	%r159, [%rd54+-6144];
	add.s32 	%r160, %r159, %r158;
	ld.global.u32 	%r161, [%rd54+-5120];
	add.s32 	%r162, %r161, %r160;
	ld.global.u32 	%r163, [%rd54+-4096];
	add.s32 	%r164, %r163, %r162;
	ld.global.u32 	%r165, [%rd54+-3072];
	add.s32 	%r166, %r165, %r164;
	ld.global.u32 	%r167, [%rd54+-2048];
	add.s32 	%r168, %r167, %r166;
	ld.global.u32 	%r169, [%rd54+-1024];
	add.s32 	%r170, %r169, %r168;
	ld.global.u32 	%r171, [%rd54];
	add.s32 	%r172, %r171, %r170;
	ld.global.u32 	%r173, [%rd54+1024];
	add.s32 	%r174, %r173, %r172;
	ld.global.u32 	%r175, [%rd54+2048];
	add.s32 	%r176, %r175, %r174;
	ld.global.u32 	%r177, [%rd54+3072];
	add.s32 	%r178, %r177, %r176;
	ld.global.u32 	%r179, [%rd54+4096];
	add.s32 	%r180, %r179, %r178;
	ld.global.u32 	%r181, [%rd54+5120];
	add.s32 	%r182, %r181, %r180;
	ld.global.u32 	%r183, [%rd54+6144];
	add.s32 	%r184, %r183, %r182;
	ld.global.u32 	%r185, [%rd54+7168];
	add.s32 	%r469, %r185, %r184;
	add.s32 	%r459, %r459, 4096;
	add.s32 	%r455, %r455, 16;
	add.s64 	%rd54, %rd54, 16384;
	setp.ne.s32 	%p10, %r455, 0;
	@%p10 bra 	$L__BB5_35;
$L__BB5_36:
	setp.eq.s32 	%p11, %r49, 0;
	@%p11 bra 	$L__BB5_45;
	and.b32  	%r60, %r48, 7;
	setp.lt.u32 	%p12, %r49, 8;
	@%p12 bra 	$L__BB5_39;
	cvt.u64.u32 	%rd30, %r459;
	add.s64 	%rd31, %rd53, %rd30;
	shl.b64 	%rd32, %rd31, 2;
	add.s64 	%rd33, %rd2, %rd32;
	ld.global.u32 	%r187, [%rd33];
	add.s32 	%r188, %r187, %r469;
	ld.global.u32 	%r189, [%rd33+1024];
	add.s32 	%r190, %r189, %r188;
	ld.global.u32 	%r191, [%rd33+2048];
	add.s32 	%r192, %r191, %r190;
	ld.global.u32 	%r193, [%rd33+3072];
	add.s32 	%r194, %r193, %r192;
	ld.global.u32 	%r195, [%rd33+4096];
	add.s32 	%r196, %r195, %r194;
	ld.global.u32 	%r197, [%rd33+5120];
	add.s32 	%r198, %r197, %r196;
	ld.global.u32 	%r199, [%rd33+6144];
	add.s32 	%r200, %r199, %r198;
	ld.global.u32 	%r201, [%rd33+7168];
	add.s32 	%r469, %r201, %r200;
	add.s32 	%r459, %r459, 2048;
$L__BB5_39:
	setp.eq.s32 	%p13, %r60, 0;
	@%p13 bra 	$L__BB5_45;
	and.b32  	%r66, %r48, 3;
	setp.lt.u32 	%p14, %r60, 4;
	@%p14 bra 	$L__BB5_42;
	cvt.u64.u32 	%rd34, %r459;
	add.s64 	%rd35, %rd53, %rd34;
	shl.b64 	%rd36, %rd35, 2;
	add.s64 	%rd37, %rd2, %rd36;
	ld.global.u32 	%r203, [%rd37];
	add.s32 	%r204, %r203, %r469;
	ld.global.u32 	%r205, [%rd37+1024];
	add.s32 	%r206, %r205, %r204;
	ld.global.u32 	%r207, [%rd37+2048];
	add.s32 	%r208, %r207, %r206;
	ld.global.u32 	%r209, [%rd37+3072];
	add.s32 	%r469, %r209, %r208;
	add.s32 	%r459, %r459, 1024;
$L__BB5_42:
	setp.eq.s32 	%p15, %r66, 0;
	@%p15 bra 	$L__BB5_45;
	cvt.u64.u32 	%rd38, %r459;
	add.s64 	%rd39, %rd53, %rd38;
	shl.b64 	%rd40, %rd39, 2;
	add.s64 	%rd55, %rd2, %rd40;
	neg.s32 	%r467, %r66;
$L__BB5_44:
	.pragma "nounroll";
	ld.global.u32 	%r210, [%rd55];
	add.s32 	%r469, %r210, %r469;
	add.s64 	%rd55, %rd55, 1024;
	add.s32 	%r467, %r467, 1;
	setp.ne.s32 	%p16, %r467, 0;
	@%p16 bra 	$L__BB5_44;
$L__BB5_45:
	// begin inline asm
	mov.u32 %r211, %laneid;
	// end inline asm
	mov.b32 	%r214, 1;
	mov.b32 	%r235, 31;
	mov.b32 	%r236, -1;
	// begin inline asm
	shfl.sync.down.b32 %r212, %r469, %r214, %r235, %r236;
	// end inline asm
	setp.gt.s32 	%p17, %r211, 30;
	selp.b32 	%r237, 0, %r212, %p17;
	add.s32 	%r218, %r237, %r469;
	mov.b32 	%r219, 2;
	// begin inline asm
	shfl.sync.down.b32 %r217, %r218, %r219, %r235, %r236;
	// end inline asm
	setp.gt.s32 	%p18, %r211, 29;
	selp.b32 	%r238, 0, %r217, %p18;
	add.s32 	%r223, %r218, %r238;
	mov.b32 	%r224, 4;
	// begin inline asm
	shfl.sync.down.b32 %r222, %r223, %r224, %r235, %r236;
	// end inline asm
	setp.gt.s32 	%p19, %r211, 27;
	selp.b32 	%r239, 0, %r222, %p19;
	add.s32 	%r228, %r223, %r239;
	mov.b32 	%r229, 8;
	// begin inline asm
	shfl.sync.down.b32 %r227, %r228, %r229, %r235, %r236;
	// end inline asm
	setp.gt.s32 	%p20, %r211, 23;
	selp.b32 	%r240, 0, %r227, %p20;
	add.s32 	%r233, %r228, %r240;
	mov.b32 	%r234, 16;
	// begin inline asm
	shfl.sync.down.b32 %r232, %r233, %r234, %r235, %r236;
	// end inline asm
	setp.gt.s32 	%p21, %r211, 15;
	selp.b32 	%r241, 0, %r232, %p21;
	add.s32 	%r470, %r233, %r241;
	setp.ne.s32 	%p22, %r211, 0;
	@%p22 bra 	$L__BB5_47;
	shr.u32 	%r242, %r43, 3;
	and.b32  	%r243, %r242, 124;
	mov.u32 	%r244, _ZZN3cub18CUB_300001_SM_10006detail6reduce28DeviceReduceSingleTileKernelINS2_10policy_hubIiyN4cuda3std3__44plusIiEEE10Policy1000EN6thrust24THRUST_300001_SM_1000_NS6detail15normal_iteratorINSD_10device_ptrIiEEEEPiyS9_iiNS7_10__identityEEEvT0_T1_T2_T3_T4_T6_E12temp_storage;
	add.s32 	%r245, %r244, %r243;
	st.shared.u32 	[%r245+8], %r470;
$L__BB5_47:
	bar.sync 	0;
	setp.ne.s32 	%p23, %r43, 0;
	@%p23 bra 	$L__BB5_49;
	ld.shared.u32 	%r246, [_ZZN3cub18CUB_300001_SM_10006detail6reduce28DeviceReduceSingleTileKernelINS2_10policy_hubIiyN4cuda3std3__44plusIiEEE10Policy1000EN6thrust24THRUST_300001_SM_1000_NS6detail15normal_iteratorINSD_10device_ptrIiEEEEPiyS9_iiNS7_10__identityEEEvT0_T1_T2_T3_T4_T6_E12temp_storage+12];
	add.s32 	%r247, %r246, %r470;
	ld.shared.u32 	%r248, [_ZZN3cub18CUB_300001_SM_10006detail6reduce28DeviceReduceSingleTileKernelINS2_10policy_hubIiyN4cuda3std3__44plusIiEEE10Policy1000EN6thrust24THRUST_300001_SM_1000_NS6detail15normal_iteratorINSD_10device_ptrIiEEEEPiyS9_iiNS7_10__identityEEEvT0_T1_T2_T3_T4_T6_E12temp_storage+16];
	add.s32 	%r249, %r247, %r248;
	ld.shared.u32 	%r250, [_ZZN3cub18CUB_300001_SM_10006detail6reduce28DeviceReduceSingleTileKernelINS2_10policy_hubIiyN4cuda3std3__44plusIiEEE10Policy1000EN6thrust24THRUST_300001_SM_1000_NS6detail15normal_iteratorINSD_10device_ptrIiEEEEPiyS9_iiNS7_10__identityEEEvT0_T1_T2_T3_T4_T6_E12temp_storage+20];
	add.s32 	%r251, %r249, %r250;
	ld.shared.u32 	%r252, [_ZZN3cub18CUB_300001_SM_10006detail6reduce28DeviceReduceSingleTileKernelINS2_10policy_hubIiyN4cuda3std3__44plusIiEEE10Policy1000EN6thrust24THRUST_300001_SM_1000_NS6detail15normal_iteratorINSD_10device_ptrIiEEEEPiyS9_iiNS7_10__identityEEEvT0_T1_T2_T3_T4_T6_E12temp_storage+24];
	add.s32 	%r253, %r251, %r252;
	ld.shared.u32 	%r254, [_ZZN3cub18CUB_300001_SM_10006detail6reduce28DeviceReduceSingleTileKernelINS2_10policy_hubIiyN4cuda3std3__44plusIiEEE10Policy1000EN6thrust24THRUST_300001_SM_1000_NS6detail15normal_iteratorINSD_10device_ptrIiEEEEPiyS9_iiNS7_10__identityEEEvT0_T1_T2_T3_T4_T6_E12temp_storage+28];
	add.s32 	%r255, %r253, %r254;
	ld.shared.u32 	%r256, [_ZZN3cub18CUB_300001_SM_10006detail6reduce28DeviceReduceSingleTileKernelINS2_10policy_hubIiyN4cuda3std3__44plusIiEEE10Policy1000EN6thrust24THRUST_300001_SM_1000_NS6detail15normal_iteratorINSD_10device_ptrIiEEEEPiyS9_iiNS7_10__identityEEEvT0_T1_T2_T3_T4_T6_E12temp_storage+32];
	add.s32 	%r257, %r255, %r256;
	ld.shared.u32 	%r258, [_ZZN3cub18CUB_300001_SM_10006detail6reduce28DeviceReduceSingleTileKernelINS2_10policy_hubIiyN4cuda3std3__44plusIiEEE10Policy1000EN6thrust24THRUST_300001_SM_1000_NS6detail15normal_iteratorINSD_10device_ptrIiEEEEPiyS9_iiNS7_10__identityEEEvT0_T1_T2_T3_T4_T6_E12temp_storage+36];
	add.s32 	%r470, %r257, %r258;
$L__BB5_49:
	mov.u32 	%r432, %tid.x;
	setp.ne.s32 	%p57, %r432, 0;
	@%p57 bra 	$L__BB5_51;
	add.s32 	%r433, %r470, %r81;
	st.global.u32 	[%rd1], %r433;
$L__BB5_51:
	ret;

}
	// .globl	_ZN3cub18CUB_300001_SM_10006detail6reduce18DeviceReduceKernelINS2_10policy_hubIiyN4cuda3std3__44plusIiEEE10Policy1000EN6thrust24THRUST_300001_SM_1000_NS6detail15normal_iteratorINSD_10device_ptrIiEEEEyS9_iNS7_10__identityEEEvT0_PT3_T1_NS0_13GridEvenShareISN_EET2_T4_
.visible .entry _ZN3cub18CUB_300001_SM_10006detail6reduce18DeviceReduceKernelINS2_10policy_hubIiyN4cuda3std3__44plusIiEEE10Policy1000EN6thrust24THRUST_300001_SM_1000_NS6detail15normal_iteratorINSD_10device_ptrIiEEEEyS9_iNS7_10__identityEEEvT0_PT3_T1_NS0_13GridEvenShareISN_EET2_T4_(
	.param .align 8 .b8 _ZN3cub18CUB_300001_SM_10006detail6reduce18DeviceReduceKernelINS2_10policy_hubIiyN4cuda3std3__44plusIiEEE10Policy1000EN6thrust24THRUST_300001_SM_1000_NS6detail15normal_iteratorINSD_10device_ptrIiEEEEyS9_iNS7_10__identityEEEvT0_PT3_T1_NS0_13GridEvenShareISN_EET2_T4__param_0[8],
	.param .u64 .ptr .align 1 _ZN3cub18CUB_300001_SM_10006detail6reduce18DeviceReduceKernelINS2_10policy_hubIiyN4cuda3std3__44plusIiEEE10Policy1000EN6thrust24THRUST_300001_SM_1000_NS6detail15normal_iteratorINSD_10device_ptrIiEEEEyS9_iNS7_10__identityEEEvT0_PT3_T1_NS0_13GridEvenShareISN_EET2_T4__param_1,
	.param .u64 _ZN3cub18CUB_300001_SM_10006detail6reduce18DeviceReduceKernelINS2_10policy_hubIiyN4cuda3std3__44plusIiEEE10Policy1000EN6thrust24THRUST_300001_SM_1000_NS6detail15normal_iteratorINSD_10device_ptrIiEEEEyS9_iNS7_10__identityEEEvT0_PT3_T1_NS0_13GridEvenShareISN_EET2_T4__param_2,
	.param .align 8 .b8 _ZN3cub18CUB_300001_SM_10006detail6reduce18DeviceReduceKernelINS2_10policy_hubIiyN4cuda3std3__44plusIiEEE10Policy1000EN6thrust24THRUST_300001_SM_1000_NS6detail15normal_iteratorINSD_10device_ptrIiEEEEyS9_iNS7_10__identityEEEvT0_PT3_T1_NS0_13GridEvenShareISN_EET2_T4__param_3[72],
	.param .align 1 .b8 _ZN3cub18CUB_300001_SM_10006detail6reduce18DeviceReduceKernelINS2_10policy_hubIiyN4cuda3std3__44plusIiEEE10Policy1000EN6thrust24THRUST_300001_SM_1000_NS6detail15normal_iteratorINSD_10device_ptrIiEEEEyS9_iNS7_10__identityEEEvT0_PT3_T1_NS0_13GridEvenShareISN_EET2_T4__param_4[1],
	.param .align 1 .b8 _ZN3cub18CUB_300001_SM_10006detail6reduce18DeviceReduceKernelINS2_10policy_hubIiyN4cuda3std3__44plusIiEEE10Policy1000EN6thrust24THRUST_300001_SM_1000_NS6detail15normal_iteratorINSD_10device_ptrIiEEEEyS9_iNS7_10__identityEEEvT0_PT3_T1_NS0_13GridEvenShareISN_EET2_T4__param_5[1]
)
.maxntid 256
{
	.reg .pred 	%p<57>;
	.reg .b16 	%rs<4>;
	.reg .b32 	%r<502>;
	.reg .b64 	%rd<78>;
	// demoted variable
	.shared .align 4 .b8 _ZZN3cub18CUB_300001_SM_10006detail6reduce18DeviceReduceKernelINS2_10policy_hubIiyN4cuda3std3__44plusIiEEE10Policy1000EN6thrust24THRUST_300001_SM_1000_NS6detail15normal_iteratorINSD_10device_ptrIiEEEEyS9_iNS7_10__identityEEEvT0_PT3_T1_NS0_13GridEvenShareISN_EET2_T4_E12temp_storage[44];
	ld.param.u64 	%rd1, [_ZN3cub18CUB_300001_SM_10006detail6reduce18DeviceReduceKernelINS2_10policy_hubIiyN4cuda3std3__44plusIiEEE10Policy1000EN6thrust24THRUST_300001_SM_1000_NS6detail15normal_iteratorINSD_10device_ptrIiEEEEyS9_iNS7_10__identityEEEvT0_PT3_T1_NS0_13GridEvenShareISN_EET2_T4__param_3+32];
	ld.param.u32 	%r1, [_ZN3cub18CUB_300001_SM_10006detail6reduce18DeviceReduceKernelINS2_10policy_hubIiyN4cuda3std3__44plusIiEEE10Policy1000EN6thrust24THRUST_300001_SM_1000_NS6detail15normal_iteratorINSD_10device_ptrIiEEEEyS9_iNS7_10__identityEEEvT0_PT3_T1_NS0_13GridEvenShareISN_EET2_T4__param_3+40];
	ld.param.u64 	%rd25, [_ZN3cub18CUB_300001_SM_10006detail6reduce18DeviceReduceKernelINS2_10policy_hubIiyN4cuda3std3__44plusIiEEE10Policy1000EN6thrust24THRUST_300001_SM_1000_NS6detail15normal_iteratorINSD_10device_ptrIiEEEEyS9_iNS7_10__identityEEEvT0_PT3_T1_NS0_13GridEvenShareISN_EET2_T4__param_0];
	cvta.to.global.u64 	%rd2, %rd25;
	mov.u32 	%r2, %ctaid.x;
	shl.b32 	%r88, %r1, 12;
	cvt.s64.s32 	%rd3, %r88;
	shl.b32 	%r89, %r2, 12;
	cvt.u64.u32 	%rd4, %r89;
	sub.s64 	%rd5, %rd1, %rd4;
	setp.gt.u64 	%p1, %rd5, 4095;
	@%p1 bra 	$L__BB6_25;
	cvt.u32.u64 	%r287, %rd4;
	cvt.u32.u64 	%r3, %rd1;
	sub.s32 	%r4, %r3, %r287;
	mov.u32 	%r5, %tid.x;
	setp.ge.s32 	%p23, %r5, %r4;
	mov.b32 	%r482, 0;
	mov.u32 	%r471, %r5;
	@%p23 bra 	$L__BB6_3;
	add.s32 	%r289, %r287, %r5;
	mul.wide.u32 	%rd51, %r289, 4;
	add.s64 	%rd52, %rd2, %rd51;
	ld.global.u32 	%r482, [%rd52];
	add.s32 	%r471, %r5, 256;
$L__BB6_3:
	setp.ge.s32 	%p24, %r471, %r4;
	@%p24 bra 	$L__BB6_16;
	not.b32 	%r292, %r471;
	add.s32 	%r293, %r292, %r3;
	sub.s32 	%r294, %r293, %r287;
	shr.u32 	%r295, %r294, 8;
	add.s32 	%r10, %r295, 1;
	and.b32  	%r11, %r10, 15;
	setp.lt.u32 	%p25, %r294, 3840;
	@%p25 bra 	$L__BB6_7;
	and.b32  	%r296, %r10, 33554416;
	neg.s32 	%r467, %r296;
	mul.wide.u32 	%rd53, %r2, 16384;
	mul.wide.u32 	%rd54, %r471, 4;
	or.b64  	%rd55, %rd53, %rd54;
	add.s64 	%rd56, %rd55, %rd2;
	add.s64 	%rd72, %rd56, 8192;
$L__BB6_6:
	.pragma "nounroll";
	ld.global.u32 	%r297, [%rd72+-8192];
	add.s32 	%r298, %r297, %r482;
	ld.global.u32 	%r299, [%rd72+-7168];
	add.s32 	%r300, %r299, %r298;
	ld.global.u32 	%r301, [%rd72+-6144];
	add.s32 	%r302, %r301, %r300;
	ld.global.u32 	%r303, [%rd72+-5120];
	add.s32 	%r304, %r303, %r302;
	ld.global.u32 	%r305, [%rd72+-4096];
	add.s32 	%r306, %r305, %r304;
	ld.global.u32 	%r307, [%rd72+-3072];
	add.s32 	%r308, %r307, %r306;
	ld.global.u32 	%r309, [%rd72+-2048];
	add.s32 	%r310, %r309, %r308;
	ld.global.u32 	%r311, [%rd72+-1024];
	add.s32 	%r312, %r311, %r310;
	ld.global.u32 	%r313, [%rd72];
	add.s32 	%r314, %r313, %r312;
	ld.global.u32 	%r315, [%rd72+1024];
	add.s32 	%r316, %r315, %r314;
	ld.global.u32 	%r317, [%rd72+2048];
	add.s32 	%r318, %r317, %r316;
	ld.global.u32 	%r319, [%rd72+3072];
	add.s32 	%r320, %r319, %r318;
	ld.global.u32 	%r321, [%rd72+4096];
	add.s32 	%r322, %r321, %r320;
	ld.global.u32 	%r323, [%rd72+5120];
	add.s32 	%r324, %r323, %r322;
	ld.global.u32 	%r325, [%rd72+6144];
	add.s32 	%r326, %r325, %r324;
	ld.global.u32 	%r327, [%rd72+7168];
	add.s32 	%r482, %r327, %r326;
	add.s32 	%r471, %r471, 4096;
	add.s32 	%r467, %r467, 16;
	add.s64 	%rd72, %rd72, 16384;
	setp.ne.s32 	%p26, %r467, 0;
	@%p26 bra 	$L__BB6_6;
$L__BB6_7:
	setp.eq.s32 	%p27, %r11, 0;
	@%p27 bra 	$L__BB6_16;
	and.b32  	%r22, %r10, 7;
	setp.lt.u32 	%p28, %r11, 8;
	@%p28 bra 	$L__BB6_10;
	cvt.s64.s32 	%rd57, %r471;
	add.s64 	%rd58, %rd57, %rd4;
	shl.b64 	%rd59, %rd58, 2;
	add.s64 	%rd60, %rd2, %rd59;
	ld.global.u32 	%r329, [%rd60];
	add.s32 	%r330, %r329, %r482;
	ld.global.u32 	%r331, [%rd60+1024];
	add.s32 	%r332, %r331, %r330;
	ld.global.u32 	%r333, [%rd60+2048];
	add.s32 	%r334, %r333, %r332;
	ld.global.u32 	%r335, [%rd60+3072];
	add.s32 	%r336, %r335, %r334;
	ld.global.u32 	%r337, [%rd60+4096];
	add.s32 	%r338, %r337, %r336;
	ld.global.u32 	%r339, [%rd60+5120];
	add.s32 	%r340, %r339, %r338;
	ld.global.u32 	%r341, [%rd60+6144];
	add.s32 	%r342, %r341, %r340;
	ld.global.u32 	%r343, [%rd60+7168];
	add.s32 	%r482, %r343, %r342;
	add.s32 	%r471, %r471, 2048;
$L__BB6_10:
	setp.eq.s32 	%p29, %r22, 0;
	@%p29 bra 	$L__BB6_16;
	and.b32  	%r28, %r10, 3;
	setp.lt.u32 	%p30, %r22, 4;
	@%p30 bra 	$L__BB6_13;
	cvt.s64.s32 	%rd61, %r471;
	add.s64 	%rd62, %rd61, %rd4;
	shl.b64 	%rd63, %rd62, 2;
	add.s64 	%rd64, %rd2, %rd63;
	ld.global.u32 	%r345, [%rd64];
	add.s32 	%r346, %r345, %r482;
	ld.global.u32 	%r347, [%rd64+1024];
	add.s32 	%r348, %r347, %r346;
	ld.global.u32 	%r349, [%rd64+2048];
	add.s32 	%r350, %r349, %r348;
	ld.global.u32 	%r351, [%rd64+3072];
	add.s32 	%r482, %r351, %r350;
	add.s32 	%r471, %r471, 1024;
$L__BB6_13:
	setp.eq.s32 	%p31, %r28, 0;
	@%p31 bra 	$L__BB6_16;
	mul.wide.u32 	%rd65, %r2, 16384;
	add.s64 	%rd9, %rd2, %rd65;
	neg.s32 	%r479, %r28;
$L__BB6_15:
	.pragma "nounroll";
	mul.wide.s32 	%rd66, %r471, 4;
	add.s64 	%rd67, %rd9, %rd66;
	ld.global.u32 	%r352, [%rd67];
	add.s32 	%r482, %r352, %r482;
	add.s32 	%r471, %r471, 256;
	add.s32 	%r479, %r479, 1;
	setp.ne.s32 	%p32, %r479, 0;
	@%p32 bra 	$L__BB6_15;
$L__BB6_16:
	setp.lt.s32 	%p33, %r4, 256;
	@%p33 bra 	$L__BB6_21;
	// begin inline asm
	mov.u32 %r416, %laneid;
	// end inline asm
	mov.b32 	%r419, 1;
	mov.b32 	%r440, 31;
	mov.b32 	%r441, -1;
	// begin inline asm
	shfl.sync.down.b32 %r417, %r482, %r419, %r440, %r441;
	// end inline asm
	setp.gt.s32 	%p49, %r416, 30;
	selp.b32 	%r442, 0, %r417, %p49;
	add.s32 	%r423, %r442, %r482;
	mov.b32 	%r424, 2;
	// begin inline asm
	shfl.sync.down.b32 %r422, %r423, %r424, %r440, %r441;
	// end inline asm
	setp.gt.s32 	%p50, %r416, 29;
	selp.b32 	%r443, 0, %r422, %p50;
	add.s32 	%r428, %r423, %r443;
	mov.b32 	%r429, 4;
	// begin inline asm
	shfl.sync.down.b32 %r427, %r428, %r429, %r440, %r441;
	// end inline asm
	setp.gt.s32 	%p51, %r416, 27;
	selp.b32 	%r444, 0, %r427, %p51;
	add.s32 	%r433, %r428, %r444;
	mov.b32 	%r434, 8;
	// begin inline asm
	shfl.sync.down.b32 %r432, %r433, %r434, %r440, %r441;
	// end inline asm
	setp.gt.s32 	%p52, %r416, 23;
	selp.b32 	%r445, 0, %r432, %p52;
	add.s32 	%r438, %r433, %r445;
	mov.b32 	%r439, 16;
	// begin inline asm
	shfl.sync.down.b32 %r437, %r438, %r439, %r440, %r441;
	// end inline asm
	setp.gt.s32 	%p53, %r416, 15;
	selp.b32 	%r446, 0, %r437, %p53;
	add.s32 	%r501, %r438, %r446;
	setp.ne.s32 	%p54, %r416, 0;
	@%p54 bra 	$L__BB6_19;
	shr.u32 	%r447, %r5, 3;
	and.b32  	%r448, %r447, 124;
	mov.u32 	%r449, _ZZN3cub18CUB_300001_SM_10006detail6reduce18DeviceReduceKernelINS2_10policy_hubIiyN4cuda3std3__44plusIiEEE10Policy1000EN6thrust24THRUST_300001_SM_1000_NS6detail15normal_iteratorINSD_10device_ptrIiEEEEyS9_iNS7_10__identityEEEvT0_PT3_T1_NS0_13GridEvenShareISN_EET2_T4_E12temp_storage;
	add.s32 	%r450, %r449, %r448;
	st.shared.u32 	[%r450+8], %r501;
$L__BB6_19:
	bar.sync 	0;
	setp.ne.s32 	%p55, %r5, 0;
	@%p55 bra 	$L__BB6_46;
	ld.shared.u32 	%r451, [_ZZN3cub18CUB_300001_SM_10006detail6reduce18DeviceReduceKernelINS2_10policy_hubIiyN4cuda3std3__44plusIiEEE10Policy1000EN6thrust24THRUST_300001_SM_1000_NS6detail15normal_iteratorINSD_10device_ptrIiEEEEyS9_iNS7_10__identityEEEvT0_PT3_T1_NS0_13GridEvenShareISN_EET2_T4_E12temp_storage+12];
	add.s32 	%r452, %r451, %r501;
	ld.shared.u32 	%r453, [_ZZN3cub18CUB_300001_SM_10006detail6reduce18DeviceReduceKernelINS2_10policy_hubIiyN4cuda3std3__44plusIiEEE10Policy1000EN6thrust24THRUST_300001_SM_1000_NS6detail15normal_iteratorINSD_10device_ptrIiEEEEyS9_iNS7_10__identityEEEvT0_PT3_T1_NS0_13GridEvenShareISN_EET2_T4_E12temp_storage+16];
	add.s32 	%r454, %r452, %r453;
	ld.shared.u32 	%r455, [_ZZN3cub18CUB_300001_SM_10006detail6reduce18DeviceReduceKernelINS2_10policy_hubIiyN4cuda3std3__44plusIiEEE10Policy1000EN6thrust24THRUST_300001_SM_1000_NS6detail15normal_iteratorINSD_10device_ptrIiEEEEyS9_iNS7_10__identityEEEvT0_PT3_T1_NS0_13GridEvenShareISN_EET2_T4_E12temp_storage+20];
	add.s32 	%r456, %r454, %r455;
	ld.shared.u32 	%r457, [_ZZN3cub18CUB_300001_SM_10006detail6reduce18DeviceReduceKernelINS2_10policy_hubIiyN4cuda3std3__44plusIiEEE10Policy1000EN6thrust24THRUST_300001_SM_1000_NS6detail15normal_iteratorINSD_10device_ptrIiEEEEyS9_iNS7_10__identityEEEvT0_PT3_T1_NS0_13GridEvenShareISN_EET2_T4_E12temp_storage+24];
	add.s32 	%r458, %r456, %r457;
	ld.shared.u32 	%r459, [_ZZN3cub18CUB_300001_SM_10006detail6reduce18DeviceReduceKernelINS2_10policy_hubIiyN4cuda3std3__44plusIiEEE10Policy1000EN6thrust24THRUST_300001_SM_1000_NS6detail15normal_iteratorINSD_10device_ptrIiEEEEyS9_iNS7_10__identityEEEvT0_PT3_T1_NS0_13GridEvenShareISN_EET2_T4_E12temp_storage+28];
	add.s32 	%r460, %r458, %r459;
	ld.shared.u32 	%r461, [_ZZN3cub18CUB_300001_SM_10006detail6reduce18DeviceReduceKernelINS2_10policy_hubIiyN4cuda3std3__44plusIiEEE10Policy1000EN6thrust24THRUST_300001_SM_1000_NS6detail15normal_iteratorINSD_10device_ptrIiEEEEyS9_iNS7_10__identityEEEvT0_PT3_T1_NS0_13GridEvenShareISN_EET2_T4_E12temp_storage+32];
	add.s32 	%r462, %r460, %r461;
	ld.shared.u32 	%r463, [_ZZN3cub18CUB_300001_SM_10006detail6reduce18DeviceReduceKernelINS2_10policy_hubIiyN4cuda3std3__44plusIiEEE10Policy1000EN6thrust24THRUST_300001_SM_1000_NS6detail15normal_iteratorINSD_10device_ptrIiEEEEyS9_iNS7_10__identityEEEvT0_PT3_T1_NS0_13GridEvenShareISN_EET2_T4_E12temp_storage+36];
	add.s32 	%r501, %r462, %r463;
	bra.uni 	$L__BB6_46;
$L__BB6_21:
	// begin inline asm
	mov.u32 %r353, %laneid;
	// end inline asm
	and.b32  	%r379, %r5, 992;
	add.s32 	%r380, %r379, 32;
	setp.gt.s32 	%p34, %r380, %r4;
	not.b32 	%r381, %r379;
	add.s32 	%r382, %r4, %r381;
	selp.b32 	%r377, %r382, 31, %p34;
	mov.b32 	%r356, 1;
	mov.b32 	%r378, -1;
	// begin inline asm
	shfl.sync.down.b32 %r354, %r482, %r356, %r377, %r378;
	// end inline asm
	setp.lt.s32 	%p35, %r353, %r377;
	selp.b32 	%r383, %r354, 0, %p35;
	add.s32 	%r360, %r383, %r482;
	mov.b32 	%r361, 2;
	// begin inline asm
	shfl.sync.down.b32 %r359, %r360, %r361, %r377, %r378;
	// end inline asm
	add.s32 	%r384, %r353, 2;
	setp.gt.s32 	%p36, %r384, %r377;
	selp.b32 	%r385, 0, %r359, %p36;
	add.s32 	%r365, %r360, %r385;
	mov.b32 	%r366, 4;
	// begin inline asm
	shfl.sync.down.b32 %r364, %r365, %r366, %r377, %r378;
	// end inline asm
	add.s32 	%r386, %r353, 4;
	setp.gt.s32 	%p37, %r386, %r377;
	selp.b32 	%r387, 0, %r364, %p37;
	add.s32 	%r370, %r365, %r387;
	mov.b32 	%r371, 8;
	// begin inline asm
	shfl.sync.down.b32 %r369, %r370, %r371, %r377, %r378;
	// end inline asm
	add.s32 	%r388, %r353, 8;
	setp.gt.s32 	%p38, %r388, %r377;
	selp.b32 	%r389, 0, %r369, %p38;
	add.s32 	%r375, %r370, %r389;
	mov.b32 	%r376, 16;
	// begin inline asm
	shfl.sync.down.b32 %r374, %r375, %r376, %r377, %r378;
	// end inline asm
	add.s32 	%r390, %r353, 16;
	setp.gt.s32 	%p39, %r390, %r377;
	selp.b32 	%r391, 0, %r374, %p39;
	add.s32 	%r501, %r375, %r391;
	setp.ne.s32 	%p40, %r353, 0;
	@%p40 bra 	$L__BB6_23;
	shr.u32 	%r392, %r5, 3;
	and.b32  	%r393, %r392, 124;
	mov.u32 	%r394, _ZZN3cub18CUB_300001_SM_10006detail6reduce18DeviceReduceKernelINS2_10policy_hubIiyN4cuda3std3__44plusIiEEE10Policy1000EN6thrust24THRUST_300001_SM_1000_NS6detail15normal_iteratorINSD_10device_ptrIiEEEEyS9_iNS7_10__identityEEEvT0_PT3_T1_NS0_13GridEvenShareISN_EET2_T4_E12temp_storage;
	add.s32 	%r395, %r394, %r393;
	st.shared.u32 	[%r395+8], %r501;
$L__BB6_23:
	bar.sync 	0;
	setp.ne.s32 	%p41, %r5, 0;
	@%p41 bra 	$L__BB6_46;
	setp.gt.s32 	%p42, %r4, 32;
	ld.shared.u32 	%r396, [_ZZN3cub18CUB_300001_SM_10006detail6reduce18DeviceReduceKernelINS2_10policy_hubIiyN4cuda3std3__44plusIiEEE10Policy1000EN6thrust24THRUST_300001_SM_1000_NS6detail15normal_iteratorINSD_10device_ptrIiEEEEyS9_iNS7_10__identityEEEvT0_PT3_T1_NS0_13GridEvenShareISN_EET2_T4_E12temp_storage+12];
	selp.b32 	%r397, %r396, 0, %p42;
	add.s32 	%r398, %r397, %r501;
	setp.gt.s32 	%p43, %r4, 64;
	ld.shared.u32 	%r399, [_ZZN3cub18CUB_300001_SM_10006detail6reduce18DeviceReduceKernelINS2_10policy_hubIiyN4cuda3std3__44plusIiEEE10Policy1000EN6thrust24THRUST_300001_SM_1000_NS6detail15normal_iteratorINSD_10device_ptrIiEEEEyS9_iNS7_10__identityEEEvT0_PT3_T1_NS0_13GridEvenShareISN_EET2_T4_E12temp_storage+16];
	selp.b32 	%r400, %r399, 0, %p43;
	add.s32 	%r401, %r398, %r400;
	setp.gt.s32 	%p44, %r4, 96;
	ld.shared.u32 	%r402, [_ZZN3cub18CUB_300001_SM_10006detail6reduce18DeviceReduceKernelINS2_10policy_hubIiyN4cuda3std3__44plusIiEEE10Policy1000EN6thrust24THRUST_300001_SM_1000_NS6detail15normal_iteratorINSD_10device_ptrIiEEEEyS9_iNS7_10__identityEEEvT0_PT3_T1_NS0_13GridEvenShareISN_EET2_T4_E12temp_storage+20];
	selp.b32 	%r403, %r402, 0, %p44;
	add.s32 	%r404, %r401, %r403;
	setp.gt.s32 	%p45, %r4, 128;
	ld.shared.u32 	%r405, [_ZZN3cub18CUB_300001_SM_10006detail6reduce18DeviceReduceKernelINS2_10policy_hubIiyN4cuda3std3__44plusIiEEE10Policy1000EN6thrust24THRUST_300001_SM_1000_NS6detail15normal_iteratorINSD_10device_ptrIiEEEEyS9_iNS7_10__identityEEEvT0_PT3_T1_NS0_13GridEvenShareISN_EET2_T4_E12temp_storage+24];
	selp.b32 	%r406, %r405, 0, %p45;
	add.s32 	%r407, %r404, %r406;
	setp.gt.s32 	%p46, %r4, 160;
	ld.shared.u32 	%r408, [_ZZN3cub18CUB_300001_SM_10006detail6reduce18DeviceReduceKernelINS2_10policy_hubIiyN4cuda3std3__44plusIiEEE10Policy1000EN6thrust24THRUST_300001_SM_1000_NS6detail15normal_iteratorINSD_10device_ptrIiEEEEyS9_iNS7_10__identityEEEvT0_PT3_T1_NS0_13GridEvenShareISN_EET2_T4_E12temp_storage+28];
	selp.b32 	%r409, %r408, 0, %p46;
	add.s32 	%r410, %r407, %r409;
	setp.gt.s32 	%p47, %r4, 192;
	ld.shared.u32 	%r411, [_ZZN3cub18CUB_300001_SM_10006detail6reduce18DeviceReduceKernelINS2_10policy_hubIiyN4cuda3std3__44plusIiEEE10Policy1000EN6thrust24THRUST_300001_SM_1000_NS6detail15normal_iteratorINSD_10device_ptrIiEEEEyS9_iNS7_10__identityEEEvT0_PT3_T1_NS0_13GridEvenShareISN_EET2_T4_E12temp_storage+32];
	selp.b32 	%r412, %r411, 0, %p47;
	add.s32 	%r413, %r410, %r412;
	setp.gt.s32 	%p48, %r4, 224;
	ld.shared.u32 	%r414, [_ZZN3cub18CUB_300001_SM_10006detail6reduce18DeviceReduceKernelINS2_10policy_hubIiyN4cuda3std3__44plusIiEEE10Policy1000EN6thrust24THRUST_300001_SM_1000_NS6detail15normal_iteratorINSD_10device_ptrIiEEEEyS9_iNS7_10__identityEEEvT0_PT3_T1_NS0_13GridEvenShareISN_EET2_T4_E12temp_storage+36];
	selp.b32 	%r415, %r414, 0, %p48;
	add.s32 	%r501, %r413, %r415;
	bra.uni 	$L__BB6_46;
$L__BB6_25:
	cvt.u32.u64 	%r90, %rd4;
	mov.u32 	%r46, %tid.x;
	add.s32 	%r91, %r46, %r90;
	mul.wide.u32 	%rd26, %r91, 4;
	add.s64 	%rd27, %rd2, %rd26;
	ld.global.u32 	%r92, [%rd27];
	ld.global.u32 	%r93, [%rd27+1024];
	ld.global.u32 	%r94, [%rd27+2048];
	ld.global.u32 	%r95, [%rd27+3072];
	ld.global.u32 	%r96, [%rd27+4096];
	ld.global.u32 	%r97, [%rd27+5120];
	ld.global.u32 	%r98, [%rd27+6144];
	ld.global.u32 	%r99, [%rd27+7168];
	ld.global.u32 	%r100, [%rd27+8192];
	ld.global.u32 	%r101, [%rd27+9216];
	ld.global.u32 	%r102, [%rd27+10240];
	ld.global.u32 	%r103, [%rd27+11264];
	ld.global.u32 	%r104, [%rd27+12288];
	ld.global.u32 	%r105, [%rd27+13312];
	ld.global.u32 	%r106, [%rd27+14336];
	ld.global.u32 	%r107, [%rd27+15360];
	add.s32 	%r108, %r93, %r92;
	add.s32 	%r109, %r94, %r108;
	add.s32 	%r110, %r95, %r109;
	add.s32 	%r111, %r96, %r110;
	add.s32 	%r112, %r97, %r111;
	add.s32 	%r113, %r98, %r112;
	add.s32 	%r114, %r99, %r113;
	add.s32 	%r115, %r100, %r114;
	add.s32 	%r116, %r101, %r115;
	add.s32 	%r117, %r102, %r116;
	add.s32 	%r118, %r103, %r117;
	add.s32 	%r119, %r104, %r118;
	add.s32 	%r120, %r105, %r119;
	add.s32 	%r121, %r106, %r120;
	add.s32 	%r500, %r107, %r121;
	setp.lt.u64 	%p2, %rd5, %rd3;
	@%p2 bra 	$L__BB6_42;
	cvt.u32.u64 	%r123, %rd3;
	cvt.u64.u32 	%rd28, %r46;
	add.s64 	%rd74, %rd4, %rd3;
	cvt.u32.u64 	%r48, %rd1;
	not.b32 	%r125, %r46;
	add.s32 	%r126, %r125, %r48;
	sub.s32 	%r127, %r126, %r123;
	sub.s32 	%r483, %r127, %r90;
	add.s64 	%rd29, %rd74, %rd28;
	shl.b64 	%rd30, %rd29, 2;
	add.s64 	%rd31, %rd30, %rd2;
	add.s64 	%rd73, %rd31, 8192;
	mov.b32 	%r484, 0;
	shl.b32 	%r128, %r1, 12;
	mov.u64 	%rd75, %rd4;
$L__BB6_27:
	cvt.s64.s32 	%rd15, %r128;
	add.s64 	%rd75, %rd75, %rd15;
	add.s64 	%rd32, %rd1, -4096;
	setp.gt.u64 	%p3, %rd75, %rd32;
	@%p3 bra 	$L__BB6_29;
	shl.b32 	%r129, %r1, 12;
	cvt.s64.s32 	%rd33, %r129;
	cvt.u64.u32 	%rd34, %r46;
	add.s64 	%rd35, %rd75, %rd34;
	shl.b64 	%rd36, %rd35, 2;
	add.s64 	%rd37, %rd2, %rd36;
	ld.global.u32 	%r130, [%rd37];
	ld.global.u32 	%r131, [%rd37+1024];
	ld.global.u32 	%r132, [%rd37+2048];
	ld.global.u32 	%r133, [%rd37+3072];
	ld.global.u32 	%r134, [%rd37+4096];
	ld.global.u32 	%r135, [%rd37+5120];
	ld.global.u32 	%r136, [%rd37+6144];
	ld.global.u32 	%r137, [%rd37+7168];
	ld.global.u32 	%r138, [%rd37+8192];
	ld.global.u32 	%r139, [%rd37+9216];
	ld.global.u32 	%r140, [%rd37+10240];
	ld.global.u32 	%r141, [%rd37+11264];
	ld.global.u32 	%r142, [%rd37+12288];
	ld.global.u32 	%r143, [%rd37+13312];
	ld.global.u32 	%r144, [%rd37+14336];
	ld.global.u32 	%r145, [%rd37+15360];
	add.s32 	%r146, %r130, %r500;
	add.s32 	%r147, %r131, %r146;
	add.s32 	%r148, %r132, %r147;
	add.s32 	%r149, %r133, %r148;
	add.s32 	%r150, %r134, %r149;
	add.s32 	%r151, %r135, %r150;
	add.s32 	%r152, %r136, %r151;
	add.s32 	%r153, %r137, %r152;
	add.s32 	%r154, %r138, %r153;
	add.s32 	%r155, %r139, %r154;
	add.s32 	%r156, %r140, %r155;
	add.s32 	%r157, %r141, %r156;
	add.s32 	%r158, %r142, %r157;
	add.s32 	%r159, %r143, %r158;
	add.s32 	%r160, %r144, %r159;
	add.s32 	%r500, %r145, %r160;
	sub.s64 	%rd38, %rd1, %rd75;
	setp.lt.u64 	%p4, %rd38, %rd33;
	add.s32 	%r484, %r484, 1;
	add.s64 	%rd74, %rd74, %rd33;
	sub.s32 	%r483, %r483, %r129;
	mul.wide.s32 	%rd39, %r129, 4;
	add.s64 	%rd73, %rd73, %rd39;
	@%p4 bra 	$L__BB6_42;
	bra.uni 	$L__BB6_27;
$L__BB6_29:
	setp.le.u64 	%p5, %rd1, %rd75;
	cvt.u32.u64 	%r161, %rd75;
	cvt.u32.u64 	%r162, %rd1;
	sub.s32 	%r163, %r162, %r161;
	setp.ge.s32 	%p6, %r46, %r163;
	or.pred  	%p7, %p5, %p6;
	@%p7 bra 	$L__BB6_42;
	cvt.u32.u64 	%r166, %rd15;
	cvt.u32.u64 	%r167, %rd4;
	not.b32 	%r168, %r46;
	add.s32 	%r169, %r168, %r48;
	add.s32 	%r170, %r166, %r167;
	sub.s32 	%r171, %r169, %r170;
	mul.lo.s32 	%r172, %r1, %r484;
	shl.b32 	%r173, %r172, 12;
	sub.s32 	%r174, %r171, %r173;
	shr.u32 	%r175, %r174, 8;
	add.s32 	%r56, %r175, 1;
	and.b32  	%r57, %r56, 15;
	setp.lt.u32 	%p8, %r174, 3840;
	mov.u32 	%r490, %r46;
	@%p8 bra 	$L__BB6_33;
	shr.u32 	%r176, %r483, 8;
	add.s32 	%r177, %r176, 1;
	and.b32  	%r178, %r177, 33554416;
	neg.s32 	%r486, %r178;
	mov.u32 	%r490, %r46;
$L__BB6_32:
	.pragma "nounroll";
	ld.global.u32 	%r179, [%rd73+-8192];
	add.s32 	%r180, %r179, %r500;
	ld.global.u32 	%r181, [%rd73+-7168];
	add.s32 	%r182, %r181, %r180;
	ld.global.u32 	%r183, [%rd73+-6144];
	add.s32 	%r184, %r183, %r182;
	ld.global.u32 	%r185, [%rd73+-5120];
	add.s32 	%r186, %r185, %r184;
	ld.global.u32 	%r187, [%rd73+-4096];
	add.s32 	%r188, %r187, %r186;
	ld.global.u32 	%r189, [%rd73+-3072];
	add.s32 	%r190, %r189, %r188;
	ld.global.u32 	%r191, [%rd73+-2048];
	add.s32 	%r192, %r191, %r190;
	ld.global.u32 	%r193, [%rd73+-1024];
	add.s32 	%r194, %r193, %r192;
	ld.global.u32 	%r195, [%rd73];
	add.s32 	%r196, %r195, %r194;
	ld.global.u32 	%r197, [%rd73+1024];
	add.s32 	%r198, %r197, %r196;
	ld.global.u32 	%r199, [%rd73+2048];
	add.s32 	%r200, %r199, %r198;
	ld.global.u32 	%r201, [%rd73+3072];
	add.s32 	%r202, %r201, %r200;
	ld.global.u32 	%r203, [%rd73+4096];
	add.s32 	%r204, %r203, %r202;
	ld.global.u32 	%r205, [%rd73+5120];
	add.s32 	%r206, %r205, %r204;
	ld.global.u32 	%r207, [%rd73+6144];
	add.s32 	%r208, %r207, %r206;
	ld.global.u32 	%r209, [%rd73+7168];
	add.s32 	%r500, %r209, %r208;
	add.s32 	%r490, %r490, 4096;
	add.s32 	%r486, %r486, 16;
	add.s64 	%rd73, %rd73, 16384;
	setp.ne.s32 	%p9, %r486, 0;
	@%p9 bra 	$L__BB6_32;
$L__BB6_33:
	setp.eq.s32 	%p10, %r57, 0;
	@%p10 bra 	$L__BB6_42;
	and.b32  	%r68, %r56, 7;
	setp.lt.u32 	%p11, %r57, 8;
	@%p11 bra 	$L__BB6_36;
	cvt.u64.u32 	%rd40, %r490;
	add.s64 	%rd41, %rd75, %rd40;
	shl.b64 	%rd42, %rd41, 2;
	add.s64 	%rd43, %rd2, %rd42;
	ld.global.u32 	%r211, [%rd43];
	add.s32 	%r212, %r211, %r500;
	ld.global.u32 	%r213, [%rd43+1024];
	add.s32 	%r214, %r213, %r212;
	ld.global.u32 	%r215, [%rd43+2048];
	add.s32 	%r216, %r215, %r214;
	ld.global.u32 	%r217, [%rd43+3072];
	add.s32 	%r218, %r217, %r216;
	ld.global.u32 	%r219, [%rd43+4096];
	add.s32 	%r220, %r219, %r218;
	ld.global.u32 	%r221, [%rd43+5120];
	add.s32 	%r222, %r221, %r220;
	ld.global.u32 	%r223, [%rd43+6144];
	add.s32 	%r224, %r223, %r222;
	ld.global.u32 	%r225, [%rd43+7168];
	add.s32 	%r500, %r225, %r224;
	add.s32 	%r490, %r490, 2048;
$L__BB6_36:
	setp.eq.s32 	%p12, %r68, 0;
	@%p12 bra 	$L__BB6_42;
	setp.lt.u32 	%p13, %r68, 4;
	@%p13 bra 	$L__BB6_39;
	cvt.u64.u32 	%rd44, %r490;
	add.s64 	%rd45, %rd75, %rd44;
	shl.b64 	%rd46, %rd45, 2;
	add.s64 	%rd47, %rd2, %rd46;
	ld.global.u32 	%r227, [%rd47];
	add.s32 	%r228, %r227, %r500;
	ld.global.u32 	%r229, [%rd47+1024];
	add.s32 	%r230, %r229, %r228;
	ld.global.u32 	%r231, [%rd47+2048];
	add.s32 	%r232, %r231, %r230;
	ld.global.u32 	%r233, [%rd47+3072];
	add.s32 	%r500, %r233, %r232;
	add.s32 	%r490, %r490, 1024;
$L__BB6_39:
	and.b32  	%r234, %r56, 3;
	setp.eq.s32 	%p14, %r234, 0;
	@%p14 bra 	$L__BB6_42;
	cvt.u64.u32 	%rd48, %r490;
	add.s64 	%rd49, %rd48, %rd74;
	shl.b64 	%rd50, %rd49, 2;
	add.s64 	%rd77, %rd2, %rd50;
	cvt.u16.u32 	%rs1, %r483;
	shr.u16 	%rs2, %rs1, 8;
	add.s16 	%rs3, %rs2, 1;
	cvt.u32.u16 	%r235, %rs3;
	and.b32  	%r236, %r235, 3;
	neg.s32 	%r498, %r236;
$L__BB6_41:
	.pragma "nounroll";
	ld.global.u32 	%r237, [%rd77];
	add.s32 	%r500, %r237, %r500;
	add.s64 	%rd77, %rd77, 1024;
	add.s32 	%r498, %r498, 1;
	setp.ne.s32 	%p15, %r498, 0;
	@%p15 bra 	$L__BB6_41;
$L__BB6_42:
	// begin inline asm
	mov.u32 %r238, %laneid;
	// end inline asm
	mov.b32 	%r241, 1;
	mov.b32 	%r262, 31;
	mov.b32 	%r263, -1;
	// begin inline asm
	shfl.sync.down.b32 %r239, %r500, %r241, %r262, %r263;
	// end inline asm
	setp.gt.s32 	%p16, %r238, 30;
	selp.b32 	%r264, 0, %r239, %p16;
	add.s32 	%r245, %r264, %r500;
	mov.b32 	%r246, 2;
	// begin inline asm
	shfl.sync.down.b32 %r244, %r245, %r246, %r262, %r263;
	// end inline asm
	setp.gt.s32 	%p17, %r238, 29;
	selp.b32 	%r265, 0, %r244, %p17;
	add.s32 	%r250, %r245, %r265;
	mov.b32 	%r251, 4;
	// begin inline asm
	shfl.sync.down.b32 %r249, %r250, %r251, %r262, %r263;
	// end inline asm
	setp.gt.s32 	%p18, %r238, 27;
	selp.b32 	%r266, 0, %r249, %p18;
	add.s32 	%r255, %r250, %r266;
	mov.b32 	%r256, 8;
	// begin inline asm
	shfl.sync.down.b32 %r254, %r255, %r256, %r262, %r263;
	// end inline asm
	setp.gt.s32 	%p19, %r238, 23;
	selp.b32 	%r267, 0, %r254, %p19;
	add.s32 	%r260, %r255, %r267;
	mov.b32 	%r261, 16;
	// begin inline asm
	shfl.sync.down.b32 %r259, %r260, %r261, %r262, %r263;
	// end inline asm
	setp.gt.s32 	%p20, %r238, 15;
	selp.b32 	%r268, 0, %r259, %p20;
	add.s32 	%r501, %r260, %r268;
	setp.ne.s32 	%p21, %r238, 0;
	@%p21 bra 	$L__BB6_44;
	shr.u32 	%r269, %r46, 3;
	and.b32  	%r270, %r269, 124;
	mov.u32 	%r271, _ZZN3cub18CUB_300001_SM_10006detail6reduce18DeviceReduceKernelINS2_10policy_hubIiyN4cuda3std3__44plusIiEEE10Policy1000EN6thrust24THRUST_300001_SM_1000_NS6detail15normal_iteratorINSD_10device_ptrIiEEEEyS9_iNS7_10__identityEEEvT0_PT3_T1_NS0_13GridEvenShareISN_EET2_T4_E12temp_storage;
	add.s32 	%r272, %r271, %r270;
	st.shared.u32 	[%r272+8], %r501;
$L__BB6_44:
	bar.sync 	0;
	setp.ne.s32 	%p22, %r46, 0;
	@%p22 bra 	$L__BB6_46;
	ld.shared.u32 	%r273, [_ZZN3cub18CUB_300001_SM_10006detail6reduce18DeviceReduceKernelINS2_10policy_hubIiyN4cuda3std3__44plusIiEEE10Policy1000EN6thrust24THRUST_300001_SM_1000_NS6detail15normal_iteratorINSD_10device_ptrIiEEEEyS9_iNS7_10__identityEEEvT0_PT3_T1_NS0_13GridEvenShareISN_EET2_T4_E12temp_storage+12];
	add.s32 	%r274, %r273, %r501;
	ld.shared.u32 	%r275, [_ZZN3cub18CUB_300001_SM_10006detail6reduce18DeviceReduceKernelINS2_10policy_hubIiyN4cuda3std3__44plusIiEEE10Policy1000EN6thrust24THRUST_300001_SM_1000_NS6detail15normal_iteratorINSD_10device_ptrIiEEEEyS9_iNS7_10__identityEEEvT0_PT3_T1_NS0_13GridEvenShareISN_EET2_T4_E12temp_storage+16];
	add.s32 	%r276, %r274, %r275;
	ld.shared.u32 	%r277, [_ZZN3cub18CUB_300001_SM_10006detail6reduce18DeviceReduceKernelINS2_10policy_hubIiyN4cuda3std3__44plusIiEEE10Policy1000EN6thrust24THRUST_300001_SM_1000_NS6detail15normal_iteratorINSD_10device_ptrIiEEEEyS9_iNS7_10__identityEEEvT0_PT3_T1_NS0_13GridEvenShareISN_EET2_T4_E12temp_storage+20];
	add.s32 	%r278, %r276, %r277;
	ld.shared.u32 	%r279, [_ZZN3cub18CUB_300001_SM_10006detail6reduce18DeviceReduceKernelINS2_10policy_hubIiyN4cuda3std3__44plusIiEEE10Policy1000EN6thrust24THRUST_300001_SM_1000_NS6detail15normal_iteratorINSD_10device_ptrIiEEEEyS9_iNS7_10__identityEEEvT0_PT3_T1_NS0_13GridEvenShareISN_EET2_T4_E12temp_storage+24];
	add.s32 	%r280, %r278, %r279;
	ld.shared.u32 	%r281, [_ZZN3cub18CUB_300001_SM_10006detail6reduce18DeviceReduceKernelINS2_10policy_hubIiyN4cuda3std3__44plusIiEEE10Policy1000EN6thrust24THRUST_300001_SM_1000_NS6detail15normal_iteratorINSD_10device_ptrIiEEEEyS9_iNS7_10__identityEEEvT0_PT3_T1_NS0_13GridEvenShareISN_EET2_T4_E12temp_storage+28];
	add.s32 	%r282, %r280, %r281;
	ld.shared.u32 	%r283, [_ZZN3cub18CUB_300001_SM_10006detail6reduce18DeviceReduceKernelINS2_10policy_hubIiyN4cuda3std3__44plusIiEEE10Policy1000EN6thrust24THRUST_300001_SM_1000_NS6detail15normal_iteratorINSD_10device_ptrIiEEEEyS9_iNS7_10__identityEEEvT0_PT3_T1_NS0_13GridEvenShareISN_EET2_T4_E12temp_storage+32];
	add.s32 	%r284, %r282, %r283;
	ld.shared.u32 	%r285, [_ZZN3cub18CUB_300001_SM_10006detail6reduce18DeviceReduceKernelINS2_10policy_hubIiyN4cuda3std3__44plusIiEEE10Policy1000EN6thrust24THRUST_300001_SM_1000_NS6detail15normal_iteratorINSD_10device_ptrIiEEEEyS9_iNS7_10__identityEEEvT0_PT3_T1_NS0_13GridEvenShareISN_EET2_T4_E12temp_storage+36];
	add.s32 	%r501, %r284, %r285;
$L__BB6_46:
	mov.u32 	%r464, %tid.x;
	setp.ne.s32 	%p56, %r464, 0;
	@%p56 bra 	$L__BB6_48;
	ld.param.u64 	%rd71, [_ZN3cub18CUB_300001_SM_10006detail6reduce18DeviceReduceKernelINS2_10policy_hubIiyN4cuda3std3__44plusIiEEE10Policy1000EN6thrust24THRUST_300001_SM_1000_NS6detail15normal_iteratorINSD_10device_ptrIiEEEEyS9_iNS7_10__identityEEEvT0_PT3_T1_NS0_13GridEvenShareISN_EET2_T4__param_1];
	cvta.to.global.u64 	%rd68, %rd71;
	mul.wide.u32 	%rd69, %r2, 4;
	add.s64 	%rd70, %rd68, %rd69;
	st.global.u32 	[%rd70], %r501;
$L__BB6_48:
	ret;

}
	// .globl	_ZN3cub18CUB_300001_SM_10006detail6reduce28DeviceReduceSingleTileKernelINS2_10policy_hubIiyN4cuda3std3__44plusIiEEE10Policy1000EPiSC_iS9_iiNS7_10__identityEEEvT0_T1_T2_T3_T4_T6_
.visible .entry _ZN3cub18CUB_300001_SM_10006detail6reduce28DeviceReduceSingleTileKernelINS2_10policy_hubIiyN4cuda3std3__44plusIiEEE10Policy1000EPiSC_iS9_iiNS7_10__identityEEEvT0_T1_T2_T3_T4_T6_(
	.param .u64 .ptr .align 1 _ZN3cub18CUB_300001_SM_10006detail6reduce28DeviceReduceSingleTileKernelINS2_10policy_hubIiyN4cuda3std3__44plusIiEEE10Policy1000EPiSC_iS9_iiNS7_10__identityEEEvT0_T1_T2_T3_T4_T6__param_0,
	.param .u64 .ptr .align 1 _ZN3cub18CUB_300001_SM_10006detail6reduce28DeviceReduceSingleTileKernelINS2_10policy_hubIiyN4cuda3std3__44plusIiEEE10Policy1000EPiSC_iS9_iiNS7_10__identityEEEvT0_T1_T2_T3_T4_T6__param_1,
	.param .u32 _ZN3cub18CUB_300001_SM_10006detail6reduce28DeviceReduceSingleTileKernelINS2_10policy_hubIiyN4cuda3std3__44plusIiEEE10Policy1000EPiSC_iS9_iiNS7_10__identityEEEvT0_T1_T2_T3_T4_T6__param_2,
	.param .align 1 .b8 _ZN3cub18CUB_300001_SM_10006detail6reduce28DeviceReduceSingleTileKernelINS2_10policy_hubIiyN4cuda3std3__44plusIiEEE10Policy1000EPiSC_iS9_iiNS7_10__identityEEEvT0_T1_T2_T3_T4_T6__param_3[1],
	.param .u32 _ZN3cub18CUB_300001_SM_10006detail6reduce28DeviceReduceSingleTileKernelINS2_10policy_hubIiyN4cuda3std3__44plusIiEEE10Policy1000EPiSC_iS9_iiNS7_10__identityEEEvT0_T1_T2_T3_T4_T6__param_4,
	.param .align 1 .b8 _ZN3cub18CUB_300001_SM_10006detail6reduce28DeviceReduceSingleTileKernelINS2_10policy_hubIiyN4cuda3std3__44plusIiEEE10Policy1000EPiSC_iS9_iiNS7_10__identityEEEvT0_T1_T2_T3_T4_T6__param_5[1]
)
.maxntid 256
.minnctapersm 1
{
	.reg .pred 	%p<97>;
	.reg .b32 	%r<687>;
	.reg .b64 	%rd<125>;
	// demoted variable
	.shared .align 4 .b8 _ZZN3cub18CUB_300001_SM_10006detail6reduce28DeviceReduceSingleTileKernelINS2_10policy_hubIiyN4cuda3std3__44plusIiEEE10Policy1000EPiSC_iS9_iiNS7_10__identityEEEvT0_T1_T2_T3_T4_T6_E12temp_storage[44];
	ld.param.u64 	%rd16, [_ZN3cub18CUB_300001_SM_10006detail6reduce28DeviceReduceSingleTileKernelINS2_10policy_hubIiyN4cuda3std3__44plusIiEEE10Policy1000EPiSC_iS9_iiNS7_10__identityEEEvT0_T1_T2_T3_T4_T6__param_0];
	ld.param.u64 	%rd17, [_ZN3cub18CUB_300001_SM_10006detail6reduce28DeviceReduceSingleTileKernelINS2_10policy_hubIiyN4cuda3std3__44plusIiEEE10Policy1000EPiSC_iS9_iiNS7_10__identityEEEvT0_T1_T2_T3_T4_T6__param_1];
	ld.param.u32 	%r120, [_ZN3cub18CUB_300001_SM_10006detail6reduce28DeviceReduceSingleTileKernelINS2_10policy_hubIiyN4cuda3std3__44plusIiEEE10Policy1000EPiSC_iS9_iiNS7_10__identityEEEvT0_T1_T2_T3_T4_T6__param_2];
	ld.param.u32 	%r121, [_ZN3cub18CUB_300001_SM_10006detail6reduce28DeviceReduceSingleTileKernelINS2_10policy_hubIiyN4cuda3std3__44plusIiEEE10Policy1000EPiSC_iS9_iiNS7_10__identityEEEvT0_T1_T2_T3_T4_T6__param_4];
	cvta.to.global.u64 	%rd1, %rd17;
	setp.ne.s32 	%p1, %r120, 0;
	@%p1 bra 	$L__BB7_3;
	mov.u32 	%r633, %tid.x;
	setp.ne.s32 	%p96, %r633, 0;
	@%p96 bra 	$L__BB7_74;
	st.global.u32 	[%rd1], %r121;
	bra.uni 	$L__BB7_74;
$L__BB7_3:
	and.b64  	%rd18, %rd16, 15;
	setp.ne.s64 	%p2, %rd18, 0;
	@%p2 bra 	$L__BB7_38;
	setp.gt.s32 	%p49, %r120, 4095;
	@%p49 bra 	$L__BB7_22;
	mov.u32 	%r1, %tid.x;
	setp.ge.s32 	%p66, %r1, %r120;
	mov.b32 	%r644, 0;
	mov.u32 	%r639, %r1;
	@%p66 bra 	$L__BB7_7;
	mul.wide.u32 	%rd113, %r1, 4;
	add.s64 	%rd112, %rd16, %rd113;
	// begin inline asm
	ld.global.nc.u32 %r644, [%rd112];
	// end inline asm
	add.s32 	%r639, %r1, 256;
$L__BB7_7:
	setp.ge.s32 	%p67, %r639, %r120;
	@%p67 bra 	$L__BB7_13;
	not.b32 	%r507, %r639;
	add.s32 	%r6, %r120, %r507;
	and.b32  	%r508, %r6, 768;
	setp.eq.s32 	%p68, %r508, 768;
	@%p68 bra 	$L__BB7_11;
	mul.wide.u32 	%rd114, %r639, 4;
	add.s64 	%rd121, %rd16, %rd114;
	shr.u32 	%r509, %r6, 8;
	add.s32 	%r510, %r509, 1;
	and.b32  	%r511, %r510, 3;
	neg.s32 	%r636, %r511;
$L__BB7_10:
	.pragma "nounroll";
	// begin inline asm
	ld.global.nc.u32 %r512, [%rd121];
	// end inline asm
	add.s32 	%r644, %r512, %r644;
	add.s32 	%r639, %r639, 256;
	add.s64 	%rd121, %rd121, 1024;
	add.s32 	%r636, %r636, 1;
	setp.ne.s32 	%p69, %r636, 0;
	@%p69 bra 	$L__BB7_10;
$L__BB7_11:
	setp.lt.u32 	%p70, %r6, 768;
	@%p70 bra 	$L__BB7_13;
$L__BB7_12:
	mul.wide.s32 	%rd120, %r639, 4;
	add.s64 	%rd116, %rd16, %rd120;
	// begin inline asm
	ld.global.nc.u32 %r513, [%rd116];
	// end inline asm
	add.s32 	%r517, %r513, %r644;
	add.s64 	%rd117, %rd116, 1024;
	// begin inline asm
	ld.global.nc.u32 %r514, [%rd117];
	// end inline asm
	add.s32 	%r518, %r514, %r517;
	add.s64 	%rd118, %rd116, 2048;
	// begin inline asm
	ld.global.nc.u32 %r515, [%rd118];
	// end inline asm
	add.s32 	%r519, %r515, %r518;
	add.s64 	%rd119, %rd116, 3072;
	// begin inline asm
	ld.global.nc.u32 %r516, [%rd119];
	// end inline asm
	add.s32 	%r644, %r516, %r519;
	add.s32 	%r639, %r639, 1024;
	setp.lt.s32 	%p71, %r639, %r120;
	@%p71 bra 	$L__BB7_12;
$L__BB7_13:
	setp.lt.s32 	%p72, %r120, 256;
	@%p72 bra 	$L__BB7_18;
	// begin inline asm
	mov.u32 %r583, %laneid;
	// end inline asm
	mov.b32 	%r586, 1;
	mov.b32 	%r607, 31;
	mov.b32 	%r608, -1;
	// begin inline asm
	shfl.sync.down.b32 %r584, %r644, %r586, %r607, %r608;
	// end inline asm
	setp.gt.s32 	%p88, %r583, 30;
	selp.b32 	%r609, 0, %r584, %p88;
	add.s32 	%r590, %r609, %r644;
	mov.b32 	%r591, 2;
	// begin inline asm
	shfl.sync.down.b32 %r589, %r590, %r591, %r607, %r608;
	// end inline asm
	setp.gt.s32 	%p89, %r583, 29;
	selp.b32 	%r610, 0, %r589, %p89;
	add.s32 	%r595, %r590, %r610;
	mov.b32 	%r596, 4;
	// begin inline asm
	shfl.sync.down.b32 %r594, %r595, %r596, %r607, %r608;
	// end inline asm
	setp.gt.s32 	%p90, %r583, 27;
	selp.b32 	%r611, 0, %r594, %p90;
	add.s32 	%r600, %r595, %r611;
	mov.b32 	%r601, 8;
	// begin inline asm
	shfl.sync.down.b32 %r599, %r600, %r601, %r607, %r608;
	// end inline asm
	setp.gt.s32 	%p91, %r583, 23;
	selp.b32 	%r612, 0, %r599, %p91;
	add.s32 	%r605, %r600, %r612;
	mov.b32 	%r606, 16;
	// begin inline asm
	shfl.sync.down.b32 %r604, %r605, %r606, %r607, %r608;
	// end inline asm
	setp.gt.s32 	%p92, %r583, 15;
	selp.b32 	%r613, 0, %r604, %p92;
	add.s32 	%r686, %r605, %r613;
	setp.ne.s32 	%p93, %r583, 0;
	@%p93 bra 	$L__BB7_16;
	shr.u32 	%r614, %r1, 3;
	and.b32  	%r615, %r614, 124;
	mov.u32 	%r616, _ZZN3cub18CUB_300001_SM_10006detail6reduce28DeviceReduceSingleTileKernelINS2_10policy_hubIiyN4cuda3std3__44plusIiEEE10Policy1000EPiSC_iS9_iiNS7_10__identityEEEvT0_T1_T2_T3_T4_T6_E12temp_storage;
	add.s32 	%r617, %r616, %r615;
	st.shared.u32 	[%r617+8], %r686;
$L__BB7_16:
	bar.sync 	0;
	setp.ne.s32 	%p94, %r1, 0;
	@%p94 bra 	$L__BB7_72;
	ld.shared.u32 	%r618, [_ZZN3cub18CUB_300001_SM_10006detail6reduce28DeviceReduceSingleTileKernelINS2_10policy_hubIiyN4cuda3std3__44plusIiEEE10Policy1000EPiSC_iS9_iiNS7_10__identityEEEvT0_T1_T2_T3_T4_T6_E12temp_storage+12];
	add.s32 	%r619, %r618, %r686;
	ld.shared.u32 	%r620, [_ZZN3cub18CUB_300001_SM_10006detail6reduce28DeviceReduceSingleTileKernelINS2_10policy_hubIiyN4cuda3std3__44plusIiEEE10Policy1000EPiSC_iS9_iiNS7_10__identityEEEvT0_T1_T2_T3_T4_T6_E12temp_storage+16];
	add.s32 	%r621, %r619, %r620;
	ld.shared.u32 	%r622, [_ZZN3cub18CUB_300001_SM_10006detail6reduce28DeviceReduceSingleTileKernelINS2_10policy_hubIiyN4cuda3std3__44plusIiEEE10Policy1000EPiSC_iS9_iiNS7_10__identityEEEvT0_T1_T2_T3_T4_T6_E12temp_storage+20];
	add.s32 	%r623, %r621, %r622;
	ld.shared.u32 	%r624, [_ZZN3cub18CUB_300001_SM_10006detail6reduce28DeviceReduceSingleTileKernelINS2_10policy_hubIiyN4cuda3std3__44plusIiEEE10Policy1000EPiSC_iS9_iiNS7_10__identityEEEvT0_T1_T2_T3_T4_T6_E12temp_storage+24];
	add.s32 	%r625, %r623, %r624;
	ld.shared.u32 	%r626, [_ZZN3cub18CUB_300001_SM_10006detail6reduce28DeviceReduceSingleTileKernelINS2_10policy_hubIiyN4cuda3std3__44plusIiEEE10Policy1000EPiSC_iS9_iiNS7_10__identityEEEvT0_T1_T2_T3_T4_T6_E12temp_storage+28];
	add.s32 	%r627, %r625, %r626;
	ld.shared.u32 	%r628, [_ZZN3cub18CUB_300001_SM_10006detail6reduce28DeviceReduceSingleTileKernelINS2_10policy_hubIiyN4cuda3std3__44plusIiEEE10Policy1000EPiSC_iS9_iiNS7_10__identityEEEvT0_T1_T2_T3_T4_T6_E12temp_storage+32];
	add.s32 	%r629, %r627, %r628;
	ld.shared.u32 	%r630, [_ZZN3cub18CUB_300001_SM_10006detail6reduce28DeviceReduceSingleTileKernelINS2_10policy_hubIiyN4cuda3std3__44plusIiEEE10Policy1000EPiSC_iS9_iiNS7_10__identityEEEvT0_T1_T2_T3_T4_T6_E12temp_storage+36];
	add.s32 	%r686, %r629, %r630;
	bra.uni 	$L__BB7_72;
$L__BB7_18:
	// begin inline asm
	mov.u32 %r520, %laneid;
	// end inline asm
	and.b32  	%r546, %r1, 992;
	add.s32 	%r547, %r546, 32;
	setp.gt.s32 	%p73, %r547, %r120;
	not.b32 	%r548, %r546;
	add.s32 	%r549, %r120, %r548;
	selp.b32 	%r544, %r549, 31, %p73;
	mov.b32 	%r523, 1;
	mov.b32 	%r545, -1;
	// begin inline asm
	shfl.sync.down.b32 %r521, %r644, %r523, %r544, %r545;
	// end inline asm
	setp.lt.s32 	%p74, %r520, %r544;
	selp.b32 	%r550, %r521, 0, %p74;
	add.s32 	%r527, %r550, %r644;
	mov.b32 	%r528, 2;
	// begin inline asm
	shfl.sync.down.b32 %r526, %r527, %r528, %r544, %r545;
	// end inline asm
	add.s32 	%r551, %r520, 2;
	setp.gt.s32 	%p75, %r551, %r544;
	selp.b32 	%r552, 0, %r526, %p75;
	add.s32 	%r532, %r527, %r552;
	mov.b32 	%r533, 4;
	// begin inline asm
	shfl.sync.down.b32 %r531, %r532, %r533, %r544, %r545;
	// end inline asm
	add.s32 	%r553, %r520, 4;
	setp.gt.s32 	%p76, %r553, %r544;
	selp.b32 	%r554, 0, %r531, %p76;
	add.s32 	%r537, %r532, %r554;
	mov.b32 	%r538, 8;
	// begin inline asm
	shfl.sync.down.b32 %r536, %r537, %r538, %r544, %r545;
	// end inline asm
	add.s32 	%r555, %r520, 8;
	setp.gt.s32 	%p77, %r555, %r544;
	selp.b32 	%r556, 0, %r536, %p77;
	add.s32 	%r542, %r537, %r556;
	mov.b32 	%r543, 16;
	// begin inline asm
	shfl.sync.down.b32 %r541, %r542, %r543, %r544, %r545;
	// end inline asm
	add.s32 	%r557, %r520, 16;
	setp.gt.s32 	%p78, %r557, %r544;
	selp.b32 	%r558, 0, %r541, %p78;
	add.s32 	%r686, %r542, %r558;
	setp.ne.s32 	%p79, %r520, 0;
	@%p79 bra 	$L__BB7_20;
	shr.u32 	%r559, %r1, 3;
	and.b32  	%r560, %r559, 124;
	mov.u32 	%r561, _ZZN3cub18CUB_300001_SM_10006detail6reduce28DeviceReduceSingleTileKernelINS2_10policy_hubIiyN4cuda3std3__44plusIiEEE10Policy1000EPiSC_iS9_iiNS7_10__identityEEEvT0_T1_T2_T3_T4_T6_E12temp_storage;
	add.s32 	%r562, %r561, %r560;
	st.shared.u32 	[%r562+8], %r686;
$L__BB7_20:
	bar.sync 	0;
	setp.ne.s32 	%p80, %r1, 0;
	@%p80 bra 	$L__BB7_72;
	setp.gt.s32 	%p81, %r120, 32;
	ld.shared.u32 	%r563, [_ZZN3cub18CUB_300001_SM_10006detail6reduce28DeviceReduceSingleTileKernelINS2_10policy_hubIiyN4cuda3std3__44plusIiEEE10Policy1000EPiSC_iS9_iiNS7_10__identityEEEvT0_T1_T2_T3_T4_T6_E12temp_storage+12];
	selp.b32 	%r564, %r563, 0, %p81;
	add.s32 	%r565, %r564, %r686;
	setp.gt.s32 	%p82, %r120, 64;
	ld.shared.u32 	%r566, [_ZZN3cub18CUB_300001_SM_10006detail6reduce28DeviceReduceSingleTileKernelINS2_10policy_hubIiyN4cuda3std3__44plusIiEEE10Policy1000EPiSC_iS9_iiNS7_10__identityEEEvT0_T1_T2_T3_T4_T6_E12temp_storage+16];
	selp.b32 	%r567, %r566, 0, %p82;
	add.s32 	%r568, %r565, %r567;
	setp.gt.s32 	%p83, %r120, 96;
	ld.shared.u32 	%r569, [_ZZN3cub18CUB_300001_SM_10006detail6reduce28DeviceReduceSingleTileKernelINS2_10policy_hubIiyN4cuda3std3__44plusIiEEE10Policy1000EPiSC_iS9_iiNS7_10__identityEEEvT0_T1_T2_T3_T4_T6_E12temp_storage+20];
	selp.b32 	%r570, %r569, 0, %p83;
	add.s32 	%r571, %r568, %r570;
	setp.gt.s32 	%p84, %r120, 128;
	ld.shared.u32 	%r572, [_ZZN3cub18CUB_300001_SM_10006detail6reduce28DeviceReduceSingleTileKernelINS2_10policy_hubIiyN4cuda3std3__44plusIiEEE10Policy1000EPiSC_iS9_iiNS7_10__identityEEEvT0_T1_T2_T3_T4_T6_E12temp_storage+24];
	selp.b32 	%r573, %r572, 0, %p84;
	add.s32 	%r574, %r571, %r573;
	setp.gt.s32 	%p85, %r120, 160;
	ld.shared.u32 	%r575, [_ZZN3cub18CUB_300001_SM_10006detail6reduce28DeviceReduceSingleTileKernelINS2_10policy_hubIiyN4cuda3std3__44plusIiEEE10Policy1000EPiSC_iS9_iiNS7_10__identityEEEvT0_T1_T2_T3_T4_T6_E12temp_storage+28];
	selp.b32 	%r576, %r575, 0, %p85;
	add.s32 	%r577, %r574, %r576;
	setp.gt.s32 	%p86, %r120, 192;
	ld.shared.u32 	%r578, [_ZZN3cub18CUB_300001_SM_10006detail6reduce28DeviceReduceSingleTileKernelINS2_10policy_hubIiyN4cuda3std3__44plusIiEEE10Policy1000EPiSC_iS9_iiNS7_10__identityEEEvT0_T1_T2_T3_T4_T6_E12temp_storage+32];
	selp.b32 	%r579, %r578, 0, %p86;
	add.s32 	%r580, %r577, %r579;
	setp.gt.s32 	%p87, %r120, 224;
	ld.shared.u32 	%r581, [_ZZN3cub18CUB_300001_SM_10006detail6reduce28DeviceReduceSingleTileKernelINS2_10policy_hubIiyN4cuda3std3__44plusIiEEE10Policy1000EPiSC_iS9_iiNS7_10__identityEEEvT0_T1_T2_T3_T4_T6_E12temp_storage+36];
	selp.b32 	%r582, %r581, 0, %p87;
	add.s32 	%r686, %r580, %r582;
	bra.uni 	$L__BB7_72;
$L__BB7_22:
	mov.u32 	%r26, %tid.x;
	shl.b32 	%r377, %r26, 2;
	mul.wide.u32 	%rd86, %r377, 4;
	add.s64 	%rd76, %rd16, %rd86;
	// begin inline asm
	ld.global.nc.v2.u64 {%rd74, %rd75}, [%rd76];
	// end inline asm
	mov.b64 	{%r378, %r379}, %rd75;
	mov.b64 	{%r380, %r381}, %rd74;
	add.s64 	%rd79, %rd76, 4096;
	// begin inline asm
	ld.global.nc.v2.u64 {%rd77, %rd78}, [%rd79];
	// end inline asm
	mov.b64 	{%r382, %r383}, %rd78;
	mov.b64 	{%r384, %r385}, %rd77;
	add.s64 	%rd82, %rd76, 8192;
	// begin inline asm
	ld.global.nc.v2.u64 {%rd80, %rd81}, [%rd82];
	// end inline asm
	mov.b64 	{%r386, %r387}, %rd81;
	mov.b64 	{%r388, %r389}, %rd80;
	add.s64 	%rd85, %rd76, 12288;
	// begin inline asm
	ld.global.nc.v2.u64 {%rd83, %rd84}, [%rd85];
	// end inline asm
	mov.b64 	{%r390, %r391}, %rd84;
	mov.b64 	{%r392, %r393}, %rd83;
	add.s32 	%r394, %r381, %r380;
	add.s32 	%r395, %r378, %r394;
	add.s32 	%r396, %r379, %r395;
	add.s32 	%r397, %r384, %r396;
	add.s32 	%r398, %r385, %r397;
	add.s32 	%r399, %r382, %r398;
	add.s32 	%r400, %r383, %r399;
	add.s32 	%r401, %r388, %r400;
	add.s32 	%r402, %r389, %r401;
	add.s32 	%r403, %r386, %r402;
	add.s32 	%r404, %r387, %r403;
	add.s32 	%r405, %r392, %r404;
	add.s32 	%r406, %r393, %r405;
	add.s32 	%r407, %r390, %r406;
	add.s32 	%r659, %r391, %r407;
	setp.lt.u32 	%p50, %r120, 8192;
	mov.b32 	%r648, 4096;
	@%p50 bra 	$L__BB7_26;
	add.s32 	%r28, %r120, -4096;
	mov.b32 	%r648, 4096;
$L__BB7_24:
	mul.wide.s32 	%rd99, %r648, 4;
	add.s64 	%rd89, %rd76, %rd99;
	// begin inline asm
	ld.global.nc.v2.u64 {%rd87, %rd88}, [%rd89];
	// end inline asm
	mov.b64 	{%r409, %r410}, %rd88;
	mov.b64 	{%r411, %r412}, %rd87;
	add.s64 	%rd92, %rd89, 4096;
	// begin inline asm
	ld.global.nc.v2.u64 {%rd90, %rd91}, [%rd92];
	// end inline asm
	mov.b64 	{%r413, %r414}, %rd91;
	mov.b64 	{%r415, %r416}, %rd90;
	add.s64 	%rd95, %rd89, 8192;
	// begin inline asm
	ld.global.nc.v2.u64 {%rd93, %rd94}, [%rd95];
	// end inline asm
	mov.b64 	{%r417, %r418}, %rd94;
	mov.b64 	{%r419, %r420}, %rd93;
	add.s64 	%rd98, %rd89, 12288;
	// begin inline asm
	ld.global.nc.v2.u64 {%rd96, %rd97}, [%rd98];
	// end inline asm
	mov.b64 	{%r421, %r422}, %rd97;
	mov.b64 	{%r423, %r424}, %rd96;
	add.s32 	%r425, %r411, %r659;
	add.s32 	%r426, %r412, %r425;
	add.s32 	%r427, %r409, %r426;
	add.s32 	%r428, %r410, %r427;
	add.s32 	%r429, %r415, %r428;
	add.s32 	%r430, %r416, %r429;
	add.s32 	%r431, %r413, %r430;
	add.s32 	%r432, %r414, %r431;
	add.s32 	%r433, %r419, %r432;
	add.s32 	%r434, %r420, %r433;
	add.s32 	%r435, %r417, %r434;
	add.s32 	%r436, %r418, %r435;
	add.s32 	%r437, %r423, %r436;
	add.s32 	%r438, %r424, %r437;
	add.s32 	%r439, %r421, %r438;
	add.s32 	%r659, %r422, %r439;
	sub.s32 	%r440, %r120, %r648;
	setp.lt.s32 	%p51, %r440, 4096;
	@%p51 bra 	$L__BB7_34;
	add.s32 	%r648, %r648, 4096;
	setp.le.s32 	%p52, %r648, %r28;
	@%p52 bra 	$L__BB7_24;
$L__BB7_26:
	setp.le.s32 	%p53, %r120, %r648;
	@%p53 bra 	$L__BB7_34;
	sub.s32 	%r35, %r120, %r648;
	setp.ge.s32 	%p54, %r26, %r35;
	@%p54 bra 	$L__BB7_34;
	not.b32 	%r442, %r26;
	add.s32 	%r443, %r120, %r442;
	sub.s32 	%r36, %r443, %r648;
	and.b32  	%r444, %r36, 768;
	setp.eq.s32 	%p55, %r444, 768;
	mov.u32 	%r653, %r26;
	@%p55 bra 	$L__BB7_31;
	add.s32 	%r650, %r26, %r648;
	shr.u32 	%r445, %r36, 8;
	add.s32 	%r446, %r445, 1;
	and.b32  	%r447, %r446, 3;
	neg.s32 	%r649, %r447;
	mov.u32 	%r653, %r26;
$L__BB7_30:
	.pragma "nounroll";
	mul.wide.u32 	%rd101, %r650, 4;
	add.s64 	%rd100, %rd16, %rd101;
	// begin inline asm
	ld.global.nc.u32 %r448, [%rd100];
	// end inline asm
	add.s32 	%r659, %r448, %r659;
	add.s32 	%r653, %r653, 256;
	add.s32 	%r650, %r650, 256;
	add.s32 	%r649, %r649, 1;
	setp.ne.s32 	%p56, %r649, 0;
	@%p56 bra 	$L__BB7_30;
$L__BB7_31:
	setp.lt.u32 	%p57, %r36, 768;
	@%p57 bra 	$L__BB7_34;
	cvt.u64.u32 	%rd102, %r653;
	cvt.u64.u32 	%rd103, %r648;
	add.s64 	%rd104, %rd102, %rd103;
	shl.b64 	%rd105, %rd104, 2;
	add.s64 	%rd106, %rd105, %rd16;
	add.s64 	%rd122, %rd106, 2048;
	add.s32 	%r656, %r653, %r648;
$L__BB7_33:
	mul.wide.u32 	%rd111, %r656, 4;
	add.s64 	%rd107, %rd16, %rd111;
	// begin inline asm
	ld.global.nc.u32 %r449, [%rd107];
	// end inline asm
	add.s32 	%r453, %r449, %r659;
	add.s64 	%rd108, %rd122, -1024;
	// begin inline asm
	ld.global.nc.u32 %r450, [%rd108];
	// end inline asm
	add.s32 	%r454, %r450, %r453;
	// begin inline asm
	ld.global.nc.u32 %r451, [%rd122];
	// end inline asm
	add.s32 	%r455, %r451, %r454;
	add.s64 	%rd110, %rd122, 1024;
	// begin inline asm
	ld.global.nc.u32 %r452, [%rd110];
	// end inline asm
	add.s32 	%r659, %r452, %r455;
	add.s32 	%r653, %r653, 1024;
	add.s64 	%rd122, %rd122, 4096;
	add.s32 	%r656, %r656, 1024;
	setp.lt.s32 	%p58, %r653, %r35;
	@%p58 bra 	$L__BB7_33;
$L__BB7_34:
	// begin inline asm
	mov.u32 %r456, %laneid;
	// end inline asm
	mov.b32 	%r459, 1;
	mov.b32 	%r480, 31;
	mov.b32 	%r481, -1;
	// begin inline asm
	shfl.sync.down.b32 %r457, %r659, %r459, %r480, %r481;
	// end inline asm
	setp.gt.s32 	%p59, %r456, 30;
	selp.b32 	%r482, 0, %r457, %p59;
	add.s32 	%r463, %r482, %r659;
	mov.b32 	%r464, 2;
	// begin inline asm
	shfl.sync.down.b32 %r462, %r463, %r464, %r480, %r481;
	// end inline asm
	setp.gt.s32 	%p60, %r456, 29;
	selp.b32 	%r483, 0, %r462, %p60;
	add.s32 	%r468, %r463, %r483;
	mov.b32 	%r469, 4;
	// begin inline asm
	shfl.sync.down.b32 %r467, %r468, %r469, %r480, %r481;
	// end inline asm
	setp.gt.s32 	%p61, %r456, 27;
	selp.b32 	%r484, 0, %r467, %p61;
	add.s32 	%r473, %r468, %r484;
	mov.b32 	%r474, 8;
	// begin inline asm
	shfl.sync.down.b32 %r472, %r473, %r474, %r480, %r481;
	// end inline asm
	setp.gt.s32 	%p62, %r456, 23;
	selp.b32 	%r485, 0, %r472, %p62;
	add.s32 	%r478, %r473, %r485;
	mov.b32 	%r479, 16;
	// begin inline asm
	shfl.sync.down.b32 %r477, %r478, %r479, %r480, %r481;
	// end inline asm
	setp.gt.s32 	%p63, %r456, 15;
	selp.b32 	%r486, 0, %r477, %p63;
	add.s32 	%r686, %r478, %r486;
	setp.ne.s32 	%p64, %r456, 0;
	@%p64 bra 	$L__BB7_36;
	shr.u32 	%r487, %r26, 3;
	and.b32  	%r488, %r487, 124;
	mov.u32 	%r489, _ZZN3cub18CUB_300001_SM_10006detail6reduce28DeviceReduceSingleTileKernelINS2_10policy_hubIiyN4cuda3std3__44plusIiEEE10Policy1000EPiSC_iS9_iiNS7_10__identityEEEvT0_T1_T2_T3_T4_T6_E12temp_storage;
	add.s32 	%r490, %r489, %r488;
	st.shared.u32 	[%r490+8], %r686;
$L__BB7_36:
	bar.sync 	0;
	setp.ne.s32 	%p65, %r26, 0;
	@%p65 bra 	$L__BB7_72;
	ld.shared.u32 	%r491, [_ZZN3cub18CUB_300001_SM_10006detail6reduce28DeviceReduceSingleTileKernelINS2_10policy_hubIiyN4cuda3std3__44plusIiEEE10Policy1000EPiSC_iS9_iiNS7_10__identityEEEvT0_T1_T2_T3_T4_T6_E12temp_storage+12];
	add.s32 	%r492, %r491, %r686;
	ld.shared.u32 	%r493, [_ZZN3cub18CUB_300001_SM_10006detail6reduce28DeviceReduceSingleTileKernelINS2_10policy_hubIiyN4cuda3std3__44plusIiEEE10Policy1000EPiSC_iS9_iiNS7_10__identityEEEvT0_T1_T2_T3_T4_T6_E12temp_storage+16];
	add.s32 	%r494, %r492, %r493;
	ld.shared.u32 	%r495, [_ZZN3cub18CUB_300001_SM_10006detail6reduce28DeviceReduceSingleTileKernelINS2_10policy_hubIiyN4cuda3std3__44plusIiEEE10Policy1000EPiSC_iS9_iiNS7_10__identityEEEvT0_T1_T2_T3_T4_T6_E12temp_storage+20];
	add.s32 	%r496, %r494, %r495;
	ld.shared.u32 	%r497, [_ZZN3cub18CUB_300001_SM_10006detail6reduce28DeviceReduceSingleTileKernelINS2_10policy_hubIiyN4cuda3std3__44plusIiEEE10Policy1000EPiSC_iS9_iiNS7_10__identityEEEvT0_T1_T2_T3_T4_T6_E12temp_storage+24];
	add.s32 	%r498, %r496, %r497;
	ld.shared.u32 	%r499, [_ZZN3cub18CUB_300001_SM_10006detail6reduce28DeviceReduceSingleTileKernelINS2_10policy_hubIiyN4cuda3std3__44plusIiEEE10Policy1000EPiSC_iS9_iiNS7_10__identityEEEvT0_T1_T2_T3_T4_T6_E12temp_storage+28];
	add.s32 	%r500, %r498, %r499;
	ld.shared.u32 	%r501, [_ZZN3cub18CUB_300001_SM_10006detail6reduce28DeviceReduceSingleTileKernelINS2_10policy_hubIiyN4cuda3std3__44plusIiEEE10Policy1000EPiSC_iS9_iiNS7_10__identityEEEvT0_T1_T2_T3_T4_T6_E12temp_storage+32];
	add.s32 	%r502, %r500, %r501;
	ld.shared.u32 	%r503, [_ZZN3cub18CUB_300001_SM_10006detail6reduce28DeviceReduceSingleTileKernelINS2_10policy_hubIiyN4cuda3std3__44plusIiEEE10Policy1000EPiSC_iS9_iiNS7_10__identityEEEvT0_T1_T2_T3_T4_T6_E12temp_storage+36];
	add.s32 	%r686, %r502, %r503;
	bra.uni 	$L__BB7_72;
$L__BB7_38:
	setp.gt.s32 	%p3, %r120, 4095;
	@%p3 bra 	$L__BB7_56;
	mov.u32 	%r60, %tid.x;
	setp.ge.s32 	%p20, %r60, %r120;
	mov.b32 	%r670, 0;
	mov.u32 	%r665, %r60;
	@%p20 bra 	$L__BB7_41;
	mul.wide.u32 	%rd66, %r60, 4;
	add.s64 	%rd65, %rd16, %rd66;
	// begin inline asm
	ld.global.nc.u32 %r670, [%rd65];
	// end inline asm
	add.s32 	%r665, %r60, 256;
$L__BB7_41:
	setp.ge.s32 	%p21, %r665, %r120;
	@%p21 bra 	$L__BB7_47;
	not.b32 	%r252, %r665;
	add.s32 	%r65, %r120, %r252;
	and.b32  	%r253, %r65, 768;
	setp.eq.s32 	%p22, %r253, 768;
	@%p22 bra 	$L__BB7_45;
	mul.wide.u32 	%rd67, %r665, 4;
	add.s64 	%rd123, %rd16, %rd67;
	shr.u32 	%r254, %r65, 8;
	add.s32 	%r255, %r254, 1;
	and.b32  	%r256, %r255, 3;
	neg.s32 	%r662, %r256;
$L__BB7_44:
	.pragma "nounroll";
	// begin inline asm
	ld.global.nc.u32 %r257, [%rd123];
	// end inline asm
	add.s32 	%r670, %r257, %r670;
	add.s32 	%r665, %r665, 256;
	add.s64 	%rd123, %rd123, 1024;
	add.s32 	%r662, %r662, 1;
	setp.ne.s32 	%p23, %r662, 0;
	@%p23 bra 	$L__BB7_44;
$L__BB7_45:
	setp.lt.u32 	%p24, %r65, 768;
	@%p24 bra 	$L__BB7_47;
$L__BB7_46:
	mul.wide.s32 	%rd73, %r665, 4;
	add.s64 	%rd69, %rd16, %rd73;
	// begin inline asm
	ld.global.nc.u32 %r258, [%rd69];
	// end inline asm
	add.s32 	%r262, %r258, %r670;
	add.s64 	%rd70, %rd69, 1024;
	// begin inline asm
	ld.global.nc.u32 %r259, [%rd70];
	// end inline asm
	add.s32 	%r263, %r259, %r262;
	add.s64 	%rd71, %rd69, 2048;
	// begin inline asm
	ld.global.nc.u32 %r260, [%rd71];
	// end inline asm
	add.s32 	%r264, %r260, %r263;
	add.s64 	%rd72, %rd69, 3072;
	// begin inline asm
	ld.global.nc.u32 %r261, [%rd72];
	// end inline asm
	add.s32 	%r670, %r261, %r264;
	add.s32 	%r665, %r665, 1024;
	setp.lt.s32 	%p25, %r665, %r120;
	@%p25 bra 	$L__BB7_46;
$L__BB7_47:
	setp.lt.s32 	%p26, %r120, 256;
	@%p26 bra 	$L__BB7_52;
	// begin inline asm
	mov.u32 %r328, %laneid;
	// end inline asm
	mov.b32 	%r331, 1;
	mov.b32 	%r352, 31;
	mov.b32 	%r353, -1;
	// begin inline asm
	shfl.sync.down.b32 %r329, %r670, %r331, %r352, %r353;
	// end inline asm
	setp.gt.s32 	%p42, %r328, 30;
	selp.b32 	%r354, 0, %r329, %p42;
	add.s32 	%r335, %r354, %r670;
	mov.b32 	%r336, 2;
	// begin inline asm
	shfl.sync.down.b32 %r334, %r335, %r336, %r352, %r353;
	// end inline asm
	setp.gt.s32 	%p43, %r328, 29;
	selp.b32 	%r355, 0, %r334, %p43;
	add.s32 	%r340, %r335, %r355;
	mov.b32 	%r341, 4;
	// begin inline asm
	shfl.sync.down.b32 %r339, %r340, %r341, %r352, %r353;
	// end inline asm
	setp.gt.s32 	%p44, %r328, 27;
	selp.b32 	%r356, 0, %r339, %p44;
	add.s32 	%r345, %r340, %r356;
	mov.b32 	%r346, 8;
	// begin inline asm
	shfl.sync.down.b32 %r344, %r345, %r346, %r352, %r353;
	// end inline asm
	setp.gt.s32 	%p45, %r328, 23;
	selp.b32 	%r357, 0, %r344, %p45;
	add.s32 	%r350, %r345, %r357;
	mov.b32 	%r351, 16;
	// begin inline asm
	shfl.sync.down.b32 %r349, %r350, %r351, %r352, %r353;
	// end inline asm
	setp.gt.s32 	%p46, %r328, 15;
	selp.b32 	%r358, 0, %r349, %p46;
	add.s32 	%r686, %r350, %r358;
	setp.ne.s32 	%p47, %r328, 0;
	@%p47 bra 	$L__BB7_50;
	shr.u32 	%r359, %r60, 3;
	and.b32  	%r360, %r359, 124;
	mov.u32 	%r361, _ZZN3cub18CUB_300001_SM_10006detail6reduce28DeviceReduceSingleTileKernelINS2_10policy_hubIiyN4cuda3std3__44plusIiEEE10Policy1000EPiSC_iS9_iiNS7_10__identityEEEvT0_T1_T2_T3_T4_T6_E12temp_storage;
	add.s32 	%r362, %r361, %r360;
	st.shared.u32 	[%r362+8], %r686;
$L__BB7_50:
	bar.sync 	0;
	setp.ne.s32 	%p48, %r60, 0;
	@%p48 bra 	$L__BB7_72;
	ld.shared.u32 	%r363, [_ZZN3cub18CUB_300001_SM_10006detail6reduce28DeviceReduceSingleTileKernelINS2_10policy_hubIiyN4cuda3std3__44plusIiEEE10Policy1000EPiSC_iS9_iiNS7_10__identityEEEvT0_T1_T2_T3_T4_T6_E12temp_storage+12];
	add.s32 	%r364, %r363, %r686;
	ld.shared.u32 	%r365, [_ZZN3cub18CUB_300001_SM_10006detail6reduce28DeviceReduceSingleTileKernelINS2_10policy_hubIiyN4cuda3std3__44plusIiEEE10Policy1000EPiSC_iS9_iiNS7_10__identityEEEvT0_T1_T2_T3_T4_T6_E12temp_storage+16];
	add.s32 	%r366, %r364, %r365;
	ld.shared.u32 	%r367, [_ZZN3cub18CUB_300001_SM_10006detail6reduce28DeviceReduceSingleTileKernelINS2_10policy_hubIiyN4cuda3std3__44plusIiEEE10Policy1000EPiSC_iS9_iiNS7_10__identityEEEvT0_T1_T2_T3_T4_T6_E12temp_storage+20];
	add.s32 	%r368, %r366, %r367;
	ld.shared.u32 	%r369, [_ZZN3cub18CUB_300001_SM_10006detail6reduce28DeviceReduceSingleTileKernelINS2_10policy_hubIiyN4cuda3std3__44plusIiEEE10Policy1000EPiSC_iS9_iiNS7_10__identityEEEvT0_T1_T2_T3_T4_T6_E12temp_storage+24];
	add.s32 	%r370, %r368, %r369;
	ld.shared.u32 	%r371, [_ZZN3cub18CUB_300001_SM_10006detail6reduce28DeviceReduceSingleTileKernelINS2_10policy_hubIiyN4cuda3std3__44plusIiEEE10Policy1000EPiSC_iS9_iiNS7_10__identityEEEvT0_T1_T2_T3_T4_T6_E12temp_storage+28];
	add.s32 	%r372, %r370, %r371;
	ld.shared.u32 	%r373, [_ZZN3cub18CUB_300001_SM_10006detail6reduce28DeviceReduceSingleTileKernelINS2_10policy_hubIiyN4cuda3std3__44plusIiEEE10Policy1000EPiSC_iS9_iiNS7_10__identityEEEvT0_T1_T2_T3_T4_T6_E12temp_storage+32];
	add.s32 	%r374, %r372, %r373;
	ld.shared.u32 	%r375, [_ZZN3cub18CUB_300001_SM_10006detail6reduce28DeviceReduceSingleTileKernelINS2_10policy_hubIiyN4cuda3std3__44plusIiEEE10Policy1000EPiSC_iS9_iiNS7_10__identityEEEvT0_T1_T2_T3_T4_T6_E12temp_storage+36];
	add.s32 	%r686, %r374, %r375;
	bra.uni 	$L__BB7_72;
$L__BB7_52:
	// begin inline asm
	mov.u32 %r265, %laneid;
	// end inline asm
	and.b32  	%r291, %r60, 992;
	add.s32 	%r292, %r291, 32;
	setp.gt.s32 	%p27, %r292, %r120;
	not.b32 	%r293, %r291;
	add.s32 	%r294, %r120, %r293;
	selp.b32 	%r289, %r294, 31, %p27;
	mov.b32 	%r268, 1;
	mov.b32 	%r290, -1;
	// begin inline asm
	shfl.sync.down.b32 %r266, %r670, %r268, %r289, %r290;
	// end inline asm
	setp.lt.s32 	%p28, %r265, %r289;
	selp.b32 	%r295, %r266, 0, %p28;
	add.s32 	%r272, %r295, %r670;
	mov.b32 	%r273, 2;
	// begin inline asm
	shfl.sync.down.b32 %r271, %r272, %r273, %r289, %r290;
	// end inline asm
	add.s32 	%r296, %r265, 2;
	setp.gt.s32 	%p29, %r296, %r289;
	selp.b32 	%r297, 0, %r271, %p29;
	add.s32 	%r277, %r272, %r297;
	mov.b32 	%r278, 4;
	// begin inline asm
	shfl.sync.down.b32 %r276, %r277, %r278, %r289, %r290;
	// end inline asm
	add.s32 	%r298, %r265, 4;
	setp.gt.s32 	%p30, %r298, %r289;
	selp.b32 	%r299, 0, %r276, %p30;
	add.s32 	%r282, %r277, %r299;
	mov.b32 	%r283, 8;
	// begin inline asm
	shfl.sync.down.b32 %r281, %r282, %r283, %r289, %r290;
	// end inline asm
	add.s32 	%r300, %r265, 8;
	setp.gt.s32 	%p31, %r300, %r289;
	selp.b32 	%r301, 0, %r281, %p31;
	add.s32 	%r287, %r282, %r301;
	mov.b32 	%r288, 16;
	// begin inline asm
	shfl.sync.down.b32 %r286, %r287, %r288, %r289, %r290;
	// end inline asm
	add.s32 	%r302, %r265, 16;
	setp.gt.s32 	%p32, %r302, %r289;
	selp.b32 	%r303, 0, %r286, %p32;
	add.s32 	%r686, %r287, %r303;
	setp.ne.s32 	%p33, %r265, 0;
	@%p33 bra 	$L__BB7_54;
	shr.u32 	%r304, %r60, 3;
	and.b32  	%r305, %r304, 124;
	mov.u32 	%r306, _ZZN3cub18CUB_300001_SM_10006detail6reduce28DeviceReduceSingleTileKernelINS2_10policy_hubIiyN4cuda3std3__44plusIiEEE10Policy1000EPiSC_iS9_iiNS7_10__identityEEEvT0_T1_T2_T3_T4_T6_E12temp_storage;
	add.s32 	%r307, %r306, %r305;
	st.shared.u32 	[%r307+8], %r686;
$L__BB7_54:
	bar.sync 	0;
	setp.ne.s32 	%p34, %r60, 0;
	@%p34 bra 	$L__BB7_72;
	setp.gt.s32 	%p35, %r120, 32;
	ld.shared.u32 	%r308, [_ZZN3cub18CUB_300001_SM_10006detail6reduce28DeviceReduceSingleTileKernelINS2_10policy_hubIiyN4cuda3std3__44plusIiEEE10Policy1000EPiSC_iS9_iiNS7_10__identityEEEvT0_T1_T2_T3_T4_T6_E12temp_storage+12];
	selp.b32 	%r309, %r308, 0, %p35;
	add.s32 	%r310, %r309, %r686;
	setp.gt.s32 	%p36, %r120, 64;
	ld.shared.u32 	%r311, [_ZZN3cub18CUB_300001_SM_10006detail6reduce28DeviceReduceSingleTileKernelINS2_10policy_hubIiyN4cuda3std3__44plusIiEEE10Policy1000EPiSC_iS9_iiNS7_10__identityEEEvT0_T1_T2_T3_T4_T6_E12temp_storage+16];
	selp.b32 	%r312, %r311, 0, %p36;
	add.s32 	%r313, %r310, %r312;
	setp.gt.s32 	%p37, %r120, 96;
	ld.shared.u32 	%r314, [_ZZN3cub18CUB_300001_SM_10006detail6reduce28DeviceReduceSingleTileKernelINS2_10policy_hubIiyN4cuda3std3__44plusIiEEE10Policy1000EPiSC_iS9_iiNS7_10__identityEEEvT0_T1_T2_T3_T4_T6_E12temp_storage+20];
	selp.b32 	%r315, %r314, 0, %p37;
	add.s32 	%r316, %r313, %r315;
	setp.gt.s32 	%p38, %r120, 128;
	ld.shared.u32 	%r317, [_ZZN3cub18CUB_300001_SM_10006detail6reduce28DeviceReduceSingleTileKernelINS2_10policy_hubIiyN4cuda3std3__44plusIiEEE10Policy1000EPiSC_iS9_iiNS7_10__identityEEEvT0_T1_T2_T3_T4_T6_E12temp_storage+24];
	selp.b32 	%r318, %r317, 0, %p38;
	add.s32 	%r319, %r316, %r318;
	setp.gt.s32 	%p39, %r120, 160;
	ld.shared.u32 	%r320, [_ZZN3cub18CUB_300001_SM_10006detail6reduce28DeviceReduceSingleTileKernelINS2_10policy_hubIiyN4cuda3std3__44plusIiEEE10Policy1000EPiSC_iS9_iiNS7_10__identityEEEvT0_T1_T2_T3_T4_T6_E12temp_storage+28];
	selp.b32 	%r321, %r320, 0, %p39;
	add.s32 	%r322, %r319, %r321;
	setp.gt.s32 	%p40, %r120, 192;
	ld.shared.u32 	%r323, [_ZZN3cub18CUB_300001_SM_10006detail6reduce28DeviceReduceSingleTileKernelINS2_10policy_hubIiyN4cuda3std3__44plusIiEEE10Policy1000EPiSC_iS9_iiNS7_10__identityEEEvT0_T1_T2_T3_T4_T6_E12temp_storage+32];
	selp.b32 	%r324, %r323, 0, %p40;
	add.s32 	%r325, %r322, %r324;
	setp.gt.s32 	%p41, %r120, 224;
	ld.shared.u32 	%r326, [_ZZN3cub18CUB_300001_SM_10006detail6reduce28DeviceReduceSingleTileKernelINS2_10policy_hubIiyN4cuda3std3__44plusIiEEE10Policy1000EPiSC_iS9_iiNS7_10__identityEEEvT0_T1_T2_T3_T4_T6_E12temp_storage+36];
	selp.b32 	%r327, %r326, 0, %p41;
	add.s32 	%r686, %r325, %r327;
	bra.uni 	$L__BB7_72;
$L__BB7_56:
	mov.u32 	%r85, %tid.x;
	mul.wide.u32 	%rd35, %r85, 4;
	add.s64 	%rd19, %rd16, %rd35;
	// begin inline asm
	ld.global.nc.u32 %r122, [%rd19];
	// end inline asm
	add.s64 	%rd20, %rd19, 1024;
	// begin inline asm
	ld.global.nc.u32 %r123, [%rd20];
	// end inline asm
	add.s64 	%rd21, %rd19, 2048;
	// begin inline asm
	ld.global.nc.u32 %r124, [%rd21];
	// end inline asm
	add.s64 	%rd22, %rd19, 3072;
	// begin inline asm
	ld.global.nc.u32 %r125, [%rd22];
	// end inline asm
	add.s64 	%rd23, %rd19, 4096;
	// begin inline asm
	ld.global.nc.u32 %r126, [%rd23];
	// end inline asm
	add.s64 	%rd24, %rd19, 5120;
	// begin inline asm
	ld.global.nc.u32 %r127, [%rd24];
	// end inline asm
	add.s64 	%rd25, %rd19, 6144;
	// begin inline asm
	ld.global.nc.u32 %r128, [%rd25];
	// end inline asm
	add.s64 	%rd26, %rd19, 7168;
	// begin inline asm
	ld.global.nc.u32 %r129, [%rd26];
	// end inline asm
	add.s64 	%rd27, %rd19, 8192;
	// begin inline asm
	ld.global.nc.u32 %r130, [%rd27];
	// end inline asm
	add.s64 	%rd28, %rd19, 9216;
	// begin inline asm
	ld.global.nc.u32 %r131, [%rd28];
	// end inline asm
	add.s64 	%rd29, %rd19, 10240;
	// begin inline asm
	ld.global.nc.u32 %r132, [%rd29];
	// end inline asm
	add.s64 	%rd30, %rd19, 11264;
	// begin inline asm
	ld.global.nc.u32 %r133, [%rd30];
	// end inline asm
	add.s64 	%rd31, %rd19, 12288;
	// begin inline asm
	ld.global.nc.u32 %r134, [%rd31];
	// end inline asm
	add.s64 	%rd32, %rd19, 13312;
	// begin inline asm
	ld.global.nc.u32 %r135, [%rd32];
	// end inline asm
	add.s64 	%rd33, %rd19, 14336;
	// begin inline asm
	ld.global.nc.u32 %r136, [%rd33];
	// end inline asm
	add.s64 	%rd34, %rd19, 15360;
	// begin inline asm
	ld.global.nc.u32 %r137, [%rd34];
	// end inline asm
	add.s32 	%r139, %r123, %r122;
	add.s32 	%r140, %r124, %r139;
	add.s32 	%r141, %r125, %r140;
	add.s32 	%r142, %r126, %r141;
	add.s32 	%r143, %r127, %r142;
	add.s32 	%r144, %r128, %r143;
	add.s32 	%r145, %r129, %r144;
	add.s32 	%r146, %r130, %r145;
	add.s32 	%r147, %r131, %r146;
	add.s32 	%r148, %r132, %r147;
	add.s32 	%r149, %r133, %r148;
	add.s32 	%r150, %r134, %r149;
	add.s32 	%r151, %r135, %r150;
	add.s32 	%r152, %r136, %r151;
	add.s32 	%r685, %r137, %r152;
	setp.lt.u32 	%p4, %r120, 8192;
	mov.b32 	%r674, 4096;
	@%p4 bra 	$L__BB7_60;
	add.s32 	%r87, %r120, -4096;
	mov.b32 	%r674, 4096;
$L__BB7_58:
	mul.wide.s32 	%rd52, %r674, 4;
	add.s64 	%rd36, %rd19, %rd52;
	// begin inline asm
	ld.global.nc.u32 %r154, [%rd36];
	// end inline asm
	add.s64 	%rd37, %rd36, 1024;
	// begin inline asm
	ld.global.nc.u32 %r155, [%rd37];
	// end inline asm
	add.s64 	%rd38, %rd36, 2048;
	// begin inline asm
	ld.global.nc.u32 %r156, [%rd38];
	// end inline asm
	add.s64 	%rd39, %rd36, 3072;
	// begin inline asm
	ld.global.nc.u32 %r157, [%rd39];
	// end inline asm
	add.s64 	%rd40, %rd36, 4096;
	// begin inline asm
	ld.global.nc.u32 %r158, [%rd40];
	// end inline asm
	add.s64 	%rd41, %rd36, 5120;
	// begin inline asm
	ld.global.nc.u32 %r159, [%rd41];
	// end inline asm
	add.s64 	%rd42, %rd36, 6144;
	// begin inline asm
	ld.global.nc.u32 %r160, [%rd42];
	// end inline asm
	add.s64 	%rd43, %rd36, 7168;
	// begin inline asm
	ld.global.nc.u32 %r161, [%rd43];
	// end inline asm
	add.s64 	%rd44, %rd36, 8192;
	// begin inline asm
	ld.global.nc.u32 %r162, [%rd44];
	// end inline asm
	add.s64 	%rd45, %rd36, 9216;
	// begin inline asm
	ld.global.nc.u32 %r163, [%rd45];
	// end inline asm
	add.s64 	%rd46, %rd36, 10240;
	// begin inline asm
	ld.global.nc.u32 %r164, [%rd46];
	// end inline asm
	add.s64 	%rd47, %rd36, 11264;
	// begin inline asm
	ld.global.nc.u32 %r165, [%rd47];
	// end inline asm
	add.s64 	%rd48, %rd36, 12288;
	// begin inline asm
	ld.global.nc.u32 %r166, [%rd48];
	// end inline asm
	add.s64 	%rd49, %rd36, 13312;
	// begin inline asm
	ld.global.nc.u32 %r167, [%rd49];
	// end inline asm
	add.s64 	%rd50, %rd36, 14336;
	// begin inline asm
	ld.global.nc.u32 %r168, [%rd50];
	// end inline asm
	add.s64 	%rd51, %rd36, 15360;
	// begin inline asm
	ld.global.nc.u32 %r169, [%rd51];
	// end inline asm
	add.s32 	%r170, %r154, %r685;
	add.s32 	%r171, %r155, %r170;
	add.s32 	%r172, %r156, %r171;
	add.s32 	%r173, %r157, %r172;
	add.s32 	%r174, %r158, %r173;
	add.s32 	%r175, %r159, %r174;
	add.s32 	%r176, %r160, %r175;
	add.s32 	%r177, %r161, %r176;
	add.s32 	%r178, %r162, %r177;
	add.s32 	%r179, %r163, %r178;
	add.s32 	%r180, %r164, %r179;
	add.s32 	%r181, %r165, %r180;
	add.s32 	%r182, %r166, %r181;
	add.s32 	%r183, %r167, %r182;
	add.s32 	%r184, %r168, %r183;
	add.s32 	%r685, %r169, %r184;
	sub.s32 	%r185, %r120, %r674;
	setp.lt.s32 	%p5, %r185, 4096;
	@%p5 bra 	$L__BB7_68;
	add.s32 	%r674, %r674, 4096;
	setp.le.s32 	%p6, %r674, %r87;
	@%p6 bra 	$L__BB7_58;
$L__BB7_60:
	setp.le.s32 	%p7, %r120, %r674;
	@%p7 bra 	$L__BB7_68;
	sub.s32 	%r94, %r120, %r674;
	setp.ge.s32 	%p8, %r85, %r94;
	@%p8 bra 	$L__BB7_68;
	not.b32 	%r187, %r85;
	add.s32 	%r188, %r120, %r187;
	sub.s32 	%r95, %r188, %r674;
	and.b32  	%r189, %r95, 768;
	setp.eq.s32 	%p9, %r189, 768;
	mov.u32 	%r679, %r85;
	@%p9 bra 	$L__BB7_65;
	add.s32 	%r676, %r85, %r674;
	shr.u32 	%r190, %r95, 8;
	add.s32 	%r191, %r190, 1;
	and.b32  	%r192, %r191, 3;
	neg.s32 	%r675, %r192;
	mov.u32 	%r679, %r85;
$L__BB7_64:
	.pragma "nounroll";
	mul.wide.u32 	%rd54, %r676, 4;
	add.s64 	%rd53, %rd16, %rd54;
	// begin inline asm
	ld.global.nc.u32 %r193, [%rd53];
	// end inline asm
	add.s32 	%r685, %r193, %r685;
	add.s32 	%r679, %r679, 256;
	add.s32 	%r676, %r676, 256;
	add.s32 	%r675, %r675, 1;
	setp.ne.s32 	%p10, %r675, 0;
	@%p10 bra 	$L__BB7_64;
$L__BB7_65:
	setp.lt.u32 	%p11, %r95, 768;
	@%p11 bra 	$L__BB7_68;
	cvt.u64.u32 	%rd55, %r679;
	cvt.u64.u32 	%rd56, %r674;
	add.s64 	%rd57, %rd55, %rd56;
	shl.b64 	%rd58, %rd57, 2;
	add.s64 	%rd59, %rd58, %rd16;
	add.s64 	%rd124, %rd59, 2048;
	add.s32 	%r682, %r679, %r674;
$L__BB7_67:
	mul.wide.u32 	%rd64, %r682, 4;
	add.s64 	%rd60, %rd16, %rd64;
	// begin inline asm
	ld.global.nc.u32 %r194, [%rd60];
	// end inline asm
	add.s32 	%r198, %r194, %r685;
	add.s64 	%rd61, %rd124, -1024;
	// begin inline asm
	ld.global.nc.u32 %r195, [%rd61];
	// end inline asm
	add.s32 	%r199, %r195, %r198;
	// begin inline asm
	ld.global.nc.u32 %r196, [%rd124];
	// end inline asm
	add.s32 	%r200, %r196, %r199;
	add.s64 	%rd63, %rd124, 1024;
	// begin inline asm
	ld.global.nc.u32 %r197, [%rd63];
	// end inline asm
	add.s32 	%r685, %r197, %r200;
	add.s32 	%r679, %r679, 1024;
	add.s64 	%rd124, %rd124, 4096;
	add.s32 	%r682, %r682, 1024;
	setp.lt.s32 	%p12, %r679, %r94;
	@%p12 bra 	$L__BB7_67;
$L__BB7_68:
	// begin inline asm
	mov.u32 %r201, %laneid;
	// end inline asm
	mov.b32 	%r204, 1;
	mov.b32 	%r225, 31;
	mov.b32 	%r226, -1;
	// begin inline asm
	shfl.sync.down.b32 %r202, %r685, %r204, %r225, %r226;
	// end inline asm
	setp.gt.s32 	%p13, %r201, 30;
	selp.b32 	%r227, 0, %r202, %p13;
	add.s32 	%r208, %r227, %r685;
	mov.b32 	%r209, 2;
	// begin inline asm
	shfl.sync.down.b32 %r207, %r208, %r209, %r225, %r226;
	// end inline asm
	setp.gt.s32 	%p14, %r201, 29;
	selp.b32 	%r228, 0, %r207, %p14;
	add.s32 	%r213, %r208, %r228;
	mov.b32 	%r214, 4;
	// begin inline asm
	shfl.sync.down.b32 %r212, %r213, %r214, %r225, %r226;
	// end inline asm
	setp.gt.s32 	%p15, %r201, 27;
	selp.b32 	%r229, 0, %r212, %p15;
	add.s32 	%r218, %r213, %r229;
	mov.b32 	%r219, 8;
	// begin inline asm
	shfl.sync.down.b32 %r217, %r218, %r219, %r225, %r226;
	// end inline asm
	setp.gt.s32 	%p16, %r201, 23;
	selp.b32 	%r230, 0, %r217, %p16;
	add.s32 	%r223, %r218, %r230;
	mov.b32 	%r224, 16;
	// begin inline asm
	shfl.sync.down.b32 %r222, %r223, %r224, %r225, %r226;
	// end inline asm
	setp.gt.s32 	%p17, %r201, 15;
	selp.b32 	%r231, 0, %r222, %p17;
	add.s32 	%r686, %r223, %r231;
	setp.ne.s32 	%p18, %r201, 0;
	@%p18 bra 	$L__BB7_70;
	shr.u32 	%r232, %r85, 3;
	and.b32  	%r233, %r232, 124;
	mov.u32 	%r234, _ZZN3cub18CUB_300001_SM_10006detail6reduce28DeviceReduceSingleTileKernelINS2_10policy_hubIiyN4cuda3std3__44plusIiEEE10Policy1000EPiSC_iS9_iiNS7_10__identityEEEvT0_T1_T2_T3_T4_T6_E12temp_storage;
	add.s32 	%r235, %r234, %r233;
	st.shared.u32 	[%r235+8], %r686;
$L__BB7_70:
	bar.sync 	0;
	setp.ne.s32 	%p19, %r85, 0;
	@%p19 bra 	$L__BB7_72;
	ld.shared.u32 	%r236, [_ZZN3cub18CUB_300001_SM_10006detail6reduce28DeviceReduceSingleTileKernelINS2_10policy_hubIiyN4cuda3std3__44plusIiEEE10Policy1000EPiSC_iS9_iiNS7_10__identityEEEvT0_T1_T2_T3_T4_T6_E12temp_storage+12];
	add.s32 	%r237, %r236, %r686;
	ld.shared.u32 	%r238, [_ZZN3cub18CUB_300001_SM_10006detail6reduce28DeviceReduceSingleTileKernelINS2_10policy_hubIiyN4cuda3std3__44plusIiEEE10Policy1000EPiSC_iS9_iiNS7_10__identityEEEvT0_T1_T2_T3_T4_T6_E12temp_storage+16];
	add.s32 	%r239, %r237, %r238;
	ld.shared.u32 	%r240, [_ZZN3cub18CUB_300001_SM_10006detail6reduce28DeviceReduceSingleTileKernelINS2_10policy_hubIiyN4cuda3std3__44plusIiEEE10Policy1000EPiSC_iS9_iiNS7_10__identityEEEvT0_T1_T2_T3_T4_T6_E12temp_storage+20];
	add.s32 	%r241, %r239, %r240;
	ld.shared.u32 	%r242, [_ZZN3cub18CUB_300001_SM_10006detail6reduce28DeviceReduceSingleTileKernelINS2_10policy_hubIiyN4cuda3std3__44plusIiEEE10Policy1000EPiSC_iS9_iiNS7_10__identityEEEvT0_T1_T2_T3_T4_T6_E12temp_storage+24];
	add.s32 	%r243, %r241, %r242;
	ld.shared.u32 	%r244, [_ZZN3cub18CUB_300001_SM_10006detail6reduce28DeviceReduceSingleTileKernelINS2_10policy_hubIiyN4cuda3std3__44plusIiEEE10Policy1000EPiSC_iS9_iiNS7_10__identityEEEvT0_T1_T2_T3_T4_T6_E12temp_storage+28];
	add.s32 	%r245, %r243, %r244;
	ld.shared.u32 	%r246, [_ZZN3cub18CUB_300001_SM_10006detail6reduce28DeviceReduceSingleTileKernelINS2_10policy_hubIiyN4cuda3std3__44plusIiEEE10Policy1000EPiSC_iS9_iiNS7_10__identityEEEvT0_T1_T2_T3_T4_T6_E12temp_storage+32];
	add.s32 	%r247, %r245, %r246;
	ld.shared.u32 	%r248, [_ZZN3cub18CUB_300001_SM_10006detail6reduce28DeviceReduceSingleTileKernelINS2_10policy_hubIiyN4cuda3std3__44plusIiEEE10Policy1000EPiSC_iS9_iiNS7_10__identityEEEvT0_T1_T2_T3_T4_T6_E12temp_storage+36];
	add.s32 	%r686, %r247, %r248;
$L__BB7_72:
	mov.u32 	%r631, %tid.x;
	setp.ne.s32 	%p95, %r631, 0;
	@%p95 bra 	$L__BB7_74;
	add.s32 	%r632, %r686, %r121;
	st.global.u32 	[%rd1], %r632;
$L__BB7_74:
	ret;

}
	// .globl	_ZN3cub18CUB_300001_SM_10006detail8for_each13static_kernelINS2_12policy_hub_t12policy_500_tEmN6thrust24THRUST_300001_SM_1000_NS8cuda_cub20__uninitialized_fill7functorINS7_10device_ptrIiEEiEEEEvT0_T1_
.visible .entry _ZN3cub18CUB_300001_SM_10006detail8for_each13static_kernelINS2_12policy_hub_t12policy_500_tEmN6thrust24THRUST_300001_SM_1000_NS8cuda_cub20__uninitialized_fill7functorINS7_10device_ptrIiEEiEEEEvT0_T1_(
	.param .u64 _ZN3cub18CUB_300001_SM_10006detail8for_each13static_kernelINS2_12policy_hub_t12policy_500_tEmN6thrust24THRUST_300001_SM_1000_NS8cuda_cub20__uninitialized_fill7functorINS7_10device_ptrIiEEiEEEEvT0_T1__param_0,
	.param .align 8 .b8 _ZN3cub18CUB_300001_SM_10006detail8for_each13static_kernelINS2_12policy_hub_t12policy_500_tEmN6thrust24THRUST_300001_SM_1000_NS8cuda_cub20__uninitialized_fill7functorINS7_10device_ptrIiEEiEEEEvT0_T1__param_1[16]
)
.maxntid 256
{
	.reg .pred 	%p<4>;
	.reg .b16 	%rs<5>;
	.reg .b32 	%r<12>;
	.reg .b64 	%rd<16>;

	ld.param.u32 	%r3, [_ZN3cub18CUB_300001_SM_10006detail8for_each13static_kernelINS2_12policy_hub_t12policy_500_tEmN6thrust24THRUST_300001_SM_1000_NS8cuda_cub20__uninitialized_fill7functorINS7_10device_ptrIiEEiEEEEvT0_T1__param_1+8];
	ld.param.u64 	%rd4, [_ZN3cub18CUB_300001_SM_10006detail8for_each13static_kernelINS2_12policy_hub_t12policy_500_tEmN6thrust24THRUST_300001_SM_1000_NS8cuda_cub20__uninitialized_fill7functorINS7_10device_ptrIiEEiEEEEvT0_T1__param_1];
	ld.param.u64 	%rd5, [_ZN3cub18CUB_300001_SM_10006detail8for_each13static_kernelINS2_12policy_hub_t12policy_500_tEmN6thrust24THRUST_300001_SM_1000_NS8cuda_cub20__uninitialized_fill7functorINS7_10device_ptrIiEEiEEEEvT0_T1__param_0];
	mov.u32 	%r9, %ctaid.x;
	mul.wide.u32 	%rd1, %r9, 512;
	sub.s64 	%rd2, %rd5, %rd1;
	setp.lt.u64 	%p1, %rd2, 512;
	@%p1 bra 	$L__BB8_2;
	mov.u32 	%r11, %tid.x;
	cvta.to.global.u64 	%rd11, %rd4;
	cvt.u64.u32 	%rd12, %r11;
	add.s64 	%rd13, %rd1, %rd12;
	shl.b64 	%rd14, %rd13, 2;
	add.s64 	%rd15, %rd11, %rd14;
	st.global.u32 	[%rd15], %r3;
	st.global.u32 	[%rd15+1024], %r3;
	bra.uni 	$L__BB8_6;
$L__BB8_2:
	cvta.to.global.u64 	%rd6, %rd4;
	mov.u32 	%r2, %tid.x;
	cvt.u64.u32 	%rd7, %r2;
	setp.le.u64 	%p2, %rd2, %rd7;
	add.s64 	%rd8, %rd1, %rd7;
	shl.b64 	%rd9, %rd8, 2;
	add.s64 	%rd3, %rd6, %rd9;
	@%p2 bra 	$L__BB8_4;
	st.global.u32 	[%rd3], %r3;
$L__BB8_4:
	add.s32 	%r10, %r2, 256;
	cvt.u64.u32 	%rd10, %r10;
	setp.le.u64 	%p3, %rd2, %rd10;
	@%p3 bra 	$L__BB8_6;
	st.global.u32 	[%rd3+1024], %r3;
$L__BB8_6:
	ret;

}


// ===== COMPILED SASS (sm_100) =====

	.target	sm_100

	.elftype	@"ET_EXEC"


//--------------------- .note.nv.tkinfo           --------------------------
	.section	.note.nv.tkinfo,"",@"SHT_NOTE"
	.sectionflags	@"SHF_NOTE_NV_TKINFO"
	.tkinfo
        /*0018*/ 	.word	0x00000002
        /*0030*/ 	.string	""
        /*0030*/ 	.string	"ptxas"
        /*0030*/ 	.string	"Cuda compilation tools, release 13.0, V13.0.88"
        /*0030*/ 	.string	"Build cuda_13.0.r13.0/compiler.36424714_0"
        /*0030*/ 	.string	"-arch sm_100 -m 64 "



//--------------------- .note.nv.cuinfo           --------------------------
	.section	.note.nv.cuinfo,"",@"SHT_NOTE"
	.sectionflags	@"SHF_NOTE_NV_CUINFO"
        /*0018*/ 	.short	0x0002
        /*001a*/ 	.short	0x0064
        /*001c*/ 	.short	0x0082
	.zero		2


//--------------------- .nv.info                  --------------------------
	.section	.nv.info,"",@"SHT_CUDA_INFO"
	.align	4


	//----- nvinfo : EIATTR_REGCOUNT
	.align		4
        /*0000*/ 	.byte	0x04, 0x2f
        /*0002*/ 	.short	(.L_44 - .L_43)
	.align		4
.L_43:
        /*0004*/ 	.word	index@(_Z10fillKernelPii)
        /*0008*/ 	.word	0x00000008


	//----- nvinfo : EIATTR_FRAME_SIZE
	.align		4
.L_44:
        /*000c*/ 	.byte	0x04, 0x11
        /*000e*/ 	.short	(.L_46 - .L_45)
	.align		4
.L_45:
        /*0010*/ 	.word	index@(_Z10fillKernelPii)
        /*0014*/ 	.word	0x00000000


	//----- nvinfo : EIATTR_REGCOUNT
	.align		4
.L_46:
        /*0018*/ 	.byte	0x04, 0x2f
        /*001a*/ 	.short	(.L_48 - .L_47)
	.align		4
.L_47:
        /*001c*/ 	.word	index@(_ZN3cub18CUB_300001_SM_10006detail11EmptyKernelIvEEvv)
        /*0020*/ 	.word	0x00000004


	//----- nvinfo : EIATTR_FRAME_SIZE
	.align		4
.L_48:
        /*0024*/ 	.byte	0x04, 0x11
        /*0026*/ 	.short	(.L_50 - .L_49)
	.align		4
.L_49:
        /*0028*/ 	.word	index@(_ZN3cub18CUB_300001_SM_10006detail11EmptyKernelIvEEvv)
        /*002c*/ 	.word	0x00000000


	//----- nvinfo : EIATTR_REGCOUNT
	.align		4
.L_50:
        /*0030*/ 	.byte	0x04, 0x2f
        /*0032*/ 	.short	(.L_52 - .L_51)
	.align		4
.L_51:
        /*0034*/ 	.word	index@(_ZN3cub18CUB_300001_SM_10006detail6reduce28DeviceReduceSingleTileKernelINS2_10policy_hubIijN4cuda3std3__44plusIiEEE10Policy1000EN6thrust24THRUST_300001_SM_1000_NS6detail15normal_iteratorINSD_10device_ptrIiEEEEPijS9_iiNS7_10__identityEEEvT0_T1_T2_T3_T4_T6_)
        /*0038*/ 	.word	0x00000020


	//----- nvinfo : EIATTR_FRAME_SIZE
	.align		4
.L_52:
        /*003c*/ 	.byte	0x04, 0x11
        /*003e*/ 	.short	(.L_54 - .L_53)
	.align		4
.L_53:
        /*0040*/ 	.word	index@(_ZN3cub18CUB_300001_SM_10006detail6reduce28DeviceReduceSingleTileKernelINS2_10policy_hubIijN4cuda3std3__44plusIiEEE10Policy1000EN6thrust24THRUST_300001_SM_1000_NS6detail15normal_iteratorINSD_10device_ptrIiEEEEPijS9_iiNS7_10__identityEEEvT0_T1_T2_T3_T4_T6_)
        /*0044*/ 	.word	0x00000000


	//----- nvinfo : EIATTR_REGCOUNT
	.align		4
.L_54:
        /*0048*/ 	.byte	0x04, 0x2f
        /*004a*/ 	.short	(.L_56 - .L_55)
	.align		4
.L_55:
        /*004c*/ 	.word	index@(_ZN3cub18CUB_300001_SM_10006detail6reduce18DeviceReduceKernelINS2_10policy_hubIijN4cuda3std3__44plusIiEEE10Policy1000EN6thrust24THRUST_300001_SM_1000_NS6detail15normal_iteratorINSD_10device_ptrIiEEEEjS9_iNS7_10__identityEEEvT0_PT3_T1_NS0_13GridEvenShareISN_EET2_T4_)
        /*0050*/ 	.word	0x00000020


	//----- nvinfo : EIATTR_FRAME_SIZE
	.align		4
.L_56:
        /*0054*/ 	.byte	0x04, 0x11
        /*0056*/ 	.short	(.L_58 - .L_57)
	.align		4
.L_57:
        /*0058*/ 	.word	index@(_ZN3cub18CUB_300001_SM_10006detail6reduce18DeviceReduceKernelINS2_10policy_hubIijN4cuda3std3__44plusIiEEE10Policy1000EN6thrust24THRUST_300001_SM_1000_NS6detail15normal_iteratorINSD_10device_ptrIiEEEEjS9_iNS7_10__identityEEEvT0_PT3_T1_NS0_13GridEvenShareISN_EET2_T4_)
        /*005c*/ 	.word	0x00000000


	//----- nvinfo : EIATTR_REGCOUNT
	.align		4
.L_58:
        /*0060*/ 	.byte	0x04, 0x2f
        /*0062*/ 	.short	(.L_60 - .L_59)
	.align		4
.L_59:
        /*0064*/ 	.word	index@(_ZN3cub18CUB_300001_SM_10006detail6reduce28DeviceReduceSingleTileKernelINS2_10policy_hubIijN4cuda3std3__44plusIiEEE10Policy1000EPiSC_iS9_iiNS7_10__identityEEEvT0_T1_T2_T3_T4_T6_)
        /*0068*/ 	.word	0x00000020


	//----- nvinfo : EIATTR_FRAME_SIZE
	.align		4
.L_60:
        /*006c*/ 	.byte	0x04, 0x11
        /*006e*/ 	.short	(.L_62 - .L_61)
	.align		4
.L_61:
        /*0070*/ 	.word	index@(_ZN3cub18CUB_300001_SM_10006detail6reduce28DeviceReduceSingleTileKernelINS2_10policy_hubIijN4cuda3std3__44plusIiEEE10Policy1000EPiSC_iS9_iiNS7_10__identityEEEvT0_T1_T2_T3_T4_T6_)
        /*0074*/ 	.word	0x00000000


	//----- nvinfo : EIATTR_REGCOUNT
	.align		4
.L_62:
        /*0078*/ 	.byte	0x04, 0x2f
        /*007a*/ 	.short	(.L_64 - .L_63)
	.align		4
.L_63:
        /*007c*/ 	.word	index@(_ZN3cub18CUB_300001_SM_10006detail6reduce28DeviceReduceSingleTileKernelINS2_10policy_hubIiyN4cuda3std3__44plusIiEEE10Policy1000EN6thrust24THRUST_300001_SM_1000_NS6detail15normal_iteratorINSD_10device_ptrIiEEEEPiyS9_iiNS7_10__identityEEEvT0_T1_T2_T3_T4_T6_)
        /*0080*/ 	.word	0x0000001f


	//----- nvinfo : EIATTR_FRAME_SIZE
	.align		4
.L_64:
        /*0084*/ 	.byte	0x04, 0x11
        /*0086*/ 	.short	(.L_66 - .L_65)
	.align		4
.L_65:
        /*0088*/ 	.word	index@(_ZN3cub18CUB_300001_SM_10006detail6reduce28DeviceReduceSingleTileKernelINS2_10policy_hubIiyN4cuda3std3__44plusIiEEE10Policy1000EN6thrust24THRUST_300001_SM_1000_NS6detail15normal_iteratorINSD_10device_ptrIiEEEEPiyS9_iiNS7_10__identityEEEvT0_T1_T2_T3_T4_T6_)
        /*008c*/ 	.word	0x00000000


	//----- nvinfo : EIATTR_REGCOUNT
	.align		4
.L_66:
        /*0090*/ 	.byte	0x04, 0x2f
        /*0092*/ 	.short	(.L_68 - .L_67)
	.align		4
.L_67:
        /*0094*/ 	.word	index@(_ZN3cub18CUB_300001_SM_10006detail6reduce18DeviceReduceKernelINS2_10policy_hubIiyN4cuda3std3__44plusIiEEE10Policy1000EN6thrust24THRUST_300001_SM_1000_NS6detail15normal_iteratorINSD_10device_ptrIiEEEEyS9_iNS7_10__identityEEEvT0_PT3_T1_NS0_13GridEvenShareISN_EET2_T4_)
        /*0098*/ 	.word	0x0000001e


	//----- nvinfo : EIATTR_FRAME_SIZE
	.align		4
.L_68:
        /*009c*/ 	.byte	0x04, 0x11
        /*009e*/ 	.short	(.L_70 - .L_69)
	.align		4
.L_69:
        /*00a0*/ 	.word	index@(_ZN3cub18CUB_300001_SM_10006detail6reduce18DeviceReduceKernelINS2_10policy_hubIiyN4cuda3std3__44plusIiEEE10Policy1000EN6thrust24THRUST_300001_SM_1000_NS6detail15normal_iteratorINSD_10device_ptrIiEEEEyS9_iNS7_10__identityEEEvT0_PT3_T1_NS0_13GridEvenShareISN_EET2_T4_)
        /*00a4*/ 	.word	0x00000000


	//----- nvinfo : EIATTR_REGCOUNT
	.align		4
.L_70:
        /*00a8*/ 	.byte	0x04, 0x2f
        /*00aa*/ 	.short	(.L_72 - .L_71)
	.align		4
.L_71:
        /*00ac*/ 	.word	index@(_ZN3cub18CUB_300001_SM_10006detail6reduce28DeviceReduceSingleTileKernelINS2_10policy_hubIiyN4cuda3std3__44plusIiEEE10Policy1000EPiSC_iS9_iiNS7_10__identityEEEvT0_T1_T2_T3_T4_T6_)
        /*00b0*/ 	.word	0x00000020


	//----- nvinfo : EIATTR_FRAME_SIZE
	.align		4
.L_72:
        /*00b4*/ 	.byte	0x04, 0x11
        /*00b6*/ 	.short	(.L_74 - .L_73)
	.align		4
.L_73:
        /*00b8*/ 	.word	index@(_ZN3cub18CUB_300001_SM_10006detail6reduce28DeviceReduceSingleTileKernelINS2_10policy_hubIiyN4cuda3std3__44plusIiEEE10Policy1000EPiSC_iS9_iiNS7_10__identityEEEvT0_T1_T2_T3_T4_T6_)
        /*00bc*/ 	.word	0x00000000


	//----- nvinfo : EIATTR_REGCOUNT
	.align		4
.L_74:
        /*00c0*/ 	.byte	0x04, 0x2f
        /*00c2*/ 	.short	(.L_76 - .L_75)
	.align		4
.L_75:
        /*00c4*/ 	.word	index@(_ZN3cub18CUB_300001_SM_10006detail8for_each13static_kernelINS2_12policy_hub_t12policy_500_tEmN6thrust24THRUST_300001_SM_1000_NS8cuda_cub20__uninitialized_fill7functorINS7_10device_ptrIiEEiEEEEvT0_T1_)
        /*00c8*/ 	.word	0x00000008


	//----- nvinfo : EIATTR_FRAME_SIZE
	.align		4
.L_76:
        /*00cc*/ 	.byte	0x04, 0x11
        /*00ce*/ 	.short	(.L_78 - .L_77)
	.align		4
.L_77:
        /*00d0*/ 	.word	index@(_ZN3cub18CUB_300001_SM_10006detail8for_each13static_kernelINS2_12policy_hub_t12policy_500_tEmN6thrust24THRUST_300001_SM_1000_NS8cuda_cub20__uninitialized_fill7functorINS7_10device_ptrIiEEiEEEEvT0_T1_)
        /*00d4*/ 	.word	0x00000000


	//----- nvinfo : EIATTR_MIN_STACK_SIZE
	.align		4
.L_78:
        /*00d8*/ 	.byte	0x04, 0x12
        /*00da*/ 	.short	(.L_80 - .L_79)
	.align		4
.L_79:
        /*00dc*/ 	.word	index@(_ZN3cub18CUB_300001_SM_10006detail8for_each13static_kernelINS2_12policy_hub_t12policy_500_tEmN6thrust24THRUST_300001_SM_1000_NS8cuda_cub20__uninitialized_fill7functorINS7_10device_ptrIiEEiEEEEvT0_T1_)
        /*00e0*/ 	.word	0x00000000


	//----- nvinfo : EIATTR_MIN_STACK_SIZE
	.align		4
.L_80:
        /*00e4*/ 	.byte	0x04, 0x12
        /*00e6*/ 	.short	(.L_82 - .L_81)
	.align		4
.L_81:
        /*00e8*/ 	.word	index@(_ZN3cub18CUB_300001_SM_10006detail6reduce28DeviceReduceSingleTileKernelINS2_10policy_hubIiyN4cuda3std3__44plusIiEEE10Policy1000EPiSC_iS9_iiNS7_10__identityEEEvT0_T1_T2_T3_T4_T6_)
        /*00ec*/ 	.word	0x00000000


	//----- nvinfo : EIATTR_MIN_STACK_SIZE
	.align		4
.L_82:
        /*00f0*/ 	.byte	0x04, 0x12
        /*00f2*/ 	.short	(.L_84 - .L_83)
	.align		4
.L_83:
        /*00f4*/ 	.word	index@(_ZN3cub18CUB_300001_SM_10006detail6reduce18DeviceReduceKernelINS2_10policy_hubIiyN4cuda3std3__44plusIiEEE10Policy1000EN6thrust24THRUST_300001_SM_1000_NS6detail15normal_iteratorINSD_10device_ptrIiEEEEyS9_iNS7_10__identityEEEvT0_PT3_T1_NS0_13GridEvenShareISN_EET2_T4_)
        /*00f8*/ 	.word	0x00000000


	//----- nvinfo : EIATTR_MIN_STACK_SIZE
	.align		4
.L_84:
        /*00fc*/ 	.byte	0x04, 0x12
        /*00fe*/ 	.short	(.L_86 - .L_85)
	.align		4
.L_85:
        /*0100*/ 	.word	index@(_ZN3cub18CUB_300001_SM_10006detail6reduce28DeviceReduceSingleTileKernelINS2_10policy_hubIiyN4cuda3std3__44plusIiEEE10Policy1000EN6thrust24THRUST_300001_SM_1000_NS6detail15normal_iteratorINSD_10device_ptrIiEEEEPiyS9_iiNS7_10__identityEEEvT0_T1_T2_T3_T4_T6_)
        /*0104*/ 	.word	0x00000000


	//----- nvinfo : EIATTR_MIN_STACK_SIZE
	.align		4
.L_86:
        /*0108*/ 	.byte	0x04, 0x12
        /*010a*/ 	.short	(.L_88 - .L_87)
	.align		4
.L_87:
        /*010c*/ 	.word	index@(_ZN3cub18CUB_300001_SM_10006detail6reduce28DeviceReduceSingleTileKernelINS2_10policy_hubIijN4cuda3std3__44plusIiEEE10Policy1000EPiSC_iS9_iiNS7_10__identityEEEvT0_T1_T2_T3_T4_T6_)
        /*0110*/ 	.word	0x00000000


	//----- nvinfo : EIATTR_MIN_STACK_SIZE
	.align		4
.L_88:
        /*0114*/ 	.byte	0x04, 0x12
        /*0116*/ 	.short	(.L_90 - .L_89)
	.align		4
.L_89:
        /*0118*/ 	.word	index@(_ZN3cub18CUB_300001_SM_10006detail6reduce18DeviceReduceKernelINS2_10policy_hubIijN4cuda3std3__44plusIiEEE10Policy1000EN6thrust24THRUST_300001_SM_1000_NS6detail15normal_iteratorINSD_10device_ptrIiEEEEjS9_iNS7_10__identityEEEvT0_PT3_T1_NS0_13GridEvenShareISN_EET2_T4_)
        /*011c*/ 	.word	0x00000000


	//----- nvinfo : EIATTR_MIN_STACK_SIZE
	.align		4
.L_90:
        /*0120*/ 	.byte	0x04, 0x12
        /*0122*/ 	.short	(.L_92 - .L_91)
	.align		4
.L_91:
        /*0124*/ 	.word	index@(_ZN3cub18CUB_300001_SM_10006detail6reduce28DeviceReduceSingleTileKernelINS2_10policy_hubIijN4cuda3std3__44plusIiEEE10Policy1000EN6thrust24THRUST_300001_SM_1000_NS6detail15normal_iteratorINSD_10device_ptrIiEEEEPijS9_iiNS7_10__identityEEEvT0_T1_T2_T3_T4_T6_)
        /*0128*/ 	.word	0x00000000


	//----- nvinfo : EIATTR_MIN_STACK_SIZE
	.align		4
.L_92:
        /*012c*/ 	.byte	0x04, 0x12
        /*012e*/ 	.short	(.L_94 - .L_93)
	.align		4
.L_93:
        /*0130*/ 	.word	index@(_ZN3cub18CUB_300001_SM_10006detail11EmptyKernelIvEEvv)
        /*0134*/ 	.word	0x00000000


	//----- nvinfo : EIATTR_MIN_STACK_SIZE
	.align		4
.L_94:
        /*0138*/ 	.byte	0x04, 0x12
        /*013a*/ 	.short	(.L_96 - .L_95)
	.align		4
.L_95:
        /*013c*/ 	.word	index@(_Z10fillKernelPii)
        /*0140*/ 	.word	0x00000000
.L_96:


//--------------------- .nv.compat                --------------------------
	.section	.nv.compat,"",@"SHT_CUDA_COMPAT_INFO"
	.align	4
        /*0000*/ 	.byte	0x02, 0x09, 0x00, 0x00, 0x02, 0x02, 0x01, 0x00, 0x02, 0x05, 0x05, 0x00, 0x03, 0x07, 0x01, 0x01
        /*0010*/ 	.byte	0x02, 0x03, 0x00, 0x00, 0x02, 0x06, 0x01, 0x00, 0x04, 0x0b, 0x08, 0x00, 0x09, 0x00, 0x00, 0x00
        /*0020*/ 	.byte	0x00, 0x00, 0x00, 0x00


//--------------------- .nv.info._ZN3cub18CUB_300001_SM_10006detail8for_each13static_kernelINS2_12policy_hub_t12policy_500_tEmN6thrust24THRUST_300001_SM_1000_NS8cuda_cub20__uninitialized_fill7functorINS7_10device_ptrIiEEiEEEEvT0_T1_ --------------------------
	.section	.nv.info._ZN3cub18CUB_300001_SM_10006detail8for_each13static_kernelINS2_12policy_hub_t12policy_500_tEmN6thrust24THRUST_300001_SM_1000_NS8cuda_cub20__uninitialized_fill7functorINS7_10device_ptrIiEEiEEEEvT0_T1_,"",@"SHT_CUDA_INFO"
	.sectionflags	@""
	.align	4


	//----- nvinfo : EIATTR_CUDA_API_VERSION
	.align		4
        /*0000*/ 	.byte	0x04, 0x37
        /*0002*/ 	.short	(.L_98 - .L_97)
.L_97:
        /*0004*/ 	.word	0x00000082


	//----- nvinfo : EIATTR_KPARAM_INFO
	.align		4
.L_98:
        /*0008*/ 	.byte	0x04, 0x17
        /*000a*/ 	.short	(.L_100 - .L_99)
.L_99:
        /*000c*/ 	.word	0x00000000
        /*0010*/ 	.short	0x0001
        /*0012*/ 	.short	0x0008
        /*0014*/ 	.byte	0x00, 0xf0, 0x41, 0x00


	//----- nvinfo : EIATTR_KPARAM_INFO
	.align		4
.L_100:
        /*0018*/ 	.byte	0x04, 0x17
        /*001a*/ 	.short	(.L_102 - .L_101)
.L_101:
        /*001c*/ 	.word	0x00000000
        /*0020*/ 	.short	0x0000
        /*0022*/ 	.short	0x0000
        /*0024*/ 	.byte	0x00, 0xf0, 0x21, 0x00


	//----- nvinfo : EIATTR_SPARSE_MMA_MASK
	.align		4
.L_102:
        /*0028*/ 	.byte	0x03, 0x50
        /*002a*/ 	.short	0x0000


	//----- nvinfo : EIATTR_MAXREG_COUNT
	.align		4
        /*002c*/ 	.byte	0x03, 0x1b
        /*002e*/ 	.short	0x00ff


	//----- nvinfo : EIATTR_MERCURY_ISA_VERSION
	.align		4
        /*0030*/ 	.byte	0x03, 0x5f
        /*0032*/ 	.short	0x0101


	//----- nvinfo : EIATTR_VRC_CTA_INIT_COUNT
	.align		4
        /*0034*/ 	.byte	0x02, 0x4a
	.zero		1
	.zero		1


	//----- nvinfo : EIATTR_EXIT_INSTR_OFFSETS
	.align		4
        /*0038*/ 	.byte	0x04, 0x1c
        /*003a*/ 	.short	(.L_104 - .L_103)


	//   ....[0]....
.L_103:
        /*003c*/ 	.word	0x00000130


	//   ....[1]....
        /*0040*/ 	.word	0x00000230


	//   ....[2]....
        /*0044*/ 	.word	0x00000260


	//----- nvinfo : EIATTR_MAX_THREADS
	.align		4
.L_104:
        /*0048*/ 	.byte	0x04, 0x05
        /*004a*/ 	.short	(.L_106 - .L_105)
.L_105:
        /*004c*/ 	.word	0x00000100
        /*0050*/ 	.word	0x00000001
        /*0054*/ 	.word	0x00000001


	//----- nvinfo : EIATTR_CBANK_PARAM_SIZE
	.align		4
.L_106:
        /*0058*/ 	.byte	0x03, 0x19
        /*005a*/ 	.short	0x0018


	//----- nvinfo : EIATTR_PARAM_CBANK
	.align		4
        /*005c*/ 	.byte	0x04, 0x0a
        /*005e*/ 	.short	(.L_108 - .L_107)
	.align		4
.L_107:
        /*0060*/ 	.word	index@(.nv.constant0._ZN3cub18CUB_300001_SM_10006detail8for_each13static_kernelINS2_12policy_hub_t12policy_500_tEmN6thrust24THRUST_300001_SM_1000_NS8cuda_cub20__uninitialized_fill7functorINS7_10device_ptrIiEEiEEEEvT0_T1_)
        /*0064*/ 	.short	0x0380
        /*0066*/ 	.short	0x0018


	//----- nvinfo : EIATTR_SW_WAR
	.align		4
.L_108:
        /*0068*/ 	.byte	0x04, 0x36
        /*006a*/ 	.short	(.L_110 - .L_109)
.L_109:
        /*006c*/ 	.word	0x00000008
.L_110:


//--------------------- .nv.info._ZN3cub18CUB_300001_SM_10006detail6reduce28DeviceReduceSingleTileKernelINS2_10policy_hubIiyN4cuda3std3__44plusIiEEE10Policy1000EPiSC_iS9_iiNS7_10__identityEEEvT0_T1_T2_T3_T4_T6_ --------------------------
	.section	.nv.info._ZN3cub18CUB_300001_SM_10006detail6reduce28DeviceReduceSingleTileKernelINS2_10policy_hubIiyN4cuda3std3__44plusIiEEE10Policy1000EPiSC_iS9_iiNS7_10__identityEEEvT0_T1_T2_T3_T4_T6_,"",@"SHT_CUDA_INFO"
	.sectionflags	@""
	.align	4


	//----- nvinfo : EIATTR_CUDA_API_VERSION
	.align		4
        /*0000*/ 	.byte	0x04, 0x37
        /*0002*/ 	.short	(.L_112 - .L_111)
.L_111:
        /*0004*/ 	.word	0x00000082


	//----- nvinfo : EIATTR_KPARAM_INFO
	.align		4
.L_112:
        /*0008*/ 	.byte	0x04, 0x17
        /*000a*/ 	.short	(.L_114 - .L_113)
.L_113:
        /*000c*/ 	.word	0x00000000
        /*0010*/ 	.short	0x0005
        /*0012*/ 	.short	0x001c
        /*0014*/ 	.byte	0x00, 0xf0, 0x05, 0x00


	//----- nvinfo : EIATTR_KPARAM_INFO
	.align		4
.L_114:
        /*0018*/ 	.byte	0x04, 0x17
        /*001a*/ 	.short	(.L_116 - .L_115)
.L_115:
        /*001c*/ 	.word	0x00000000
        /*0020*/ 	.short	0x0004
        /*0022*/ 	.short	0x0018
        /*0024*/ 	.byte	0x00, 0xf0, 0x11, 0x00


	//----- nvinfo : EIATTR_KPARAM_INFO
	.align		4
.L_116:
        /*0028*/ 	.byte	0x04, 0x17
        /*002a*/ 	.short	(.L_118 - .L_117)
.L_117:
        /*002c*/ 	.word	0x00000000
        /*0030*/ 	.short	0x0003
        /*0032*/ 	.short	0x0014
        /*0034*/ 	.byte	0x00, 0xf0, 0x05, 0x00


	//----- nvinfo : EIATTR_KPARAM_INFO
	.align		4
.L_118:
        /*0038*/ 	.byte	0x04, 0x17
        /*003a*/ 	.short	(.L_120 - .L_119)
.L_119:
        /*003c*/ 	.word	0x00000000
        /*0040*/ 	.short	0x0002
        /*0042*/ 	.short	0x0010
        /*0044*/ 	.byte	0x00, 0xf0, 0x11, 0x00


	//----- nvinfo : EIATTR_KPARAM_INFO
	.align		4
.L_120:
        /*0048*/ 	.byte	0x04, 0x17
        /*004a*/ 	.short	(.L_122 - .L_121)
.L_121:
        /*004c*/ 	.word	0x00000000
        /*0050*/ 	.short	0x0001
        /*0052*/ 	.short	0x0008
        /*0054*/ 	.byte	0x00, 0xf5, 0x21, 0x00


	//----- nvinfo : EIATTR_KPARAM_INFO
	.align		4
.L_122:
        /*0058*/ 	.byte	0x04, 0x17
        /*005a*/ 	.short	(.L_124 - .L_123)
.L_123:
        /*005c*/ 	.word	0x00000000
        /*0060*/ 	.short	0x0000
        /*0062*/ 	.short	0x0000
        /*0064*/ 	.byte	0x00, 0xf5, 0x21, 0x00


	//----- nvinfo : EIATTR_SPARSE_MMA_MASK
	.align		4
.L_124:
        /*0068*/ 	.byte	0x03, 0x50
        /*006a*/ 	.short	0x0000


	//----- nvinfo : EIATTR_MAXREG_COUNT
	.align		4
        /*006c*/ 	.byte	0x03, 0x1b
        /*006e*/ 	.short	0x00ff


	//----- nvinfo : EIATTR_NUM_BARRIERS
	.align		4
        /*0070*/ 	.byte	0x02, 0x4c
        /*0072*/ 	.byte	0x01
	.zero		1


	//----- nvinfo : EIATTR_MERCURY_ISA_VERSION
	.align		4
        /*0074*/ 	.byte	0x03, 0x5f
        /*0076*/ 	.short	0x0101


	//----- nvinfo : EIATTR_COOP_GROUP_MASK_REGIDS
	.align		4
        /*0078*/ 	.byte	0x04, 0x29
        /*007a*/ 	.short	(.L_126 - .L_125)


	//   ....[0]....
.L_125:
        /*007c*/ 	.word	0xffffffff


	//   ....[1]....
        /*0080*/ 	.word	0xffffffff


	//   ....[2]....
        /*0084*/ 	.word	0xffffffff


	//   ....[3]....
        /*0088*/ 	.word	0xffffffff


	//   ....[4]....
        /*008c*/ 	.word	0xffffffff


	//   ....[5]....
        /*0090*/ 	.word	0xffffffff


	//   ....[6]....
        /*0094*/ 	.word	0xffffffff


	//   ....[7]....
        /*0098*/ 	.word	0xffffffff


	//   ....[8]....
        /*009c*/ 	.word	0xffffffff


	//   ....[9]....
        /*00a0*/ 	.word	0xffffffff


	//   ....[10]....
        /*00a4*/ 	.word	0xffffffff


	//   ....[11]....
        /*00a8*/ 	.word	0xffffffff


	//   ....[12]....
        /*00ac*/ 	.word	0xffffffff


	//   ....[13]....
        /*00b0*/ 	.word	0xffffffff


	//   ....[14]....
        /*00b4*/ 	.word	0xffffffff


	//   ....[15]....
        /*00b8*/ 	.word	0xffffffff


	//   ....[16]....
        /*00bc*/ 	.word	0xffffffff


	//   ....[17]....
        /*00c0*/ 	.word	0xffffffff


	//   ....[18]....
        /*00c4*/ 	.word	0xffffffff


	//   ....[19]....
        /*00c8*/ 	.word	0xffffffff


	//   ....[20]....
        /*00cc*/ 	.word	0xffffffff


	//   ....[21]....
        /*00d0*/ 	.word	0xffffffff


	//   ....[22]....
        /*00d4*/ 	.word	0xffffffff


	//   ....[23]....
        /*00d8*/ 	.word	0xffffffff


	//   ....[24]....
        /*00dc*/ 	.word	0xffffffff


	//   ....[25]....
        /*00e0*/ 	.word	0xffffffff


	//   ....[26]....
        /*00e4*/ 	.word	0xffffffff


	//   ....[27]....
        /*00e8*/ 	.word	0xffffffff


	//   ....[28]....
        /*00ec*/ 	.word	0xffffffff


	//   ....[29]....
        /*00f0*/ 	.word	0xffffffff


	//----- nvinfo : EIATTR_COOP_GROUP_INSTR_OFFSETS
	.align		4
.L_126:
        /*00f4*/ 	.byte	0x04, 0x28
        /*00f6*/ 	.short	(.L_128 - .L_127)


	//   ....[0]....
.L_127:
        /*00f8*/ 	.word	0x00000890


	//   ....[1]....
        /*00fc*/ 	.word	0x000008f0


	//   ....[2]....
        /*0100*/ 	.word	0x00000940


	//   ....[3]....
        /*0104*/ 	.word	0x000009b0


	//   ....[4]....
        /*0108*/ 	.word	0x00000a10


	//   ....[5]....
        /*010c*/ 	.word	0x00000ba0


	//   ....[6]....
        /*0110*/ 	.word	0x00000c40


	//   ....[7]....
        /*0114*/ 	.word	0x00000cc0


	//   ....[8]....
        /*0118*/ 	.word	0x00000d20


	//   ....[9]....
        /*011c*/ 	.word	0x00000d60


	//   ....[10]....
        /*0120*/ 	.word	0x000019d0


	//   ....[11]....
        /*0124*/ 	.word	0x00001a30


	//   ....[12]....
        /*0128*/ 	.word	0x00001a90


	//   ....[13]....
        /*012c*/ 	.word	0x00001af0


	//   ....[14]....
        /*0130*/ 	.word	0x00001b50


	//   ....[15]....
        /*0134*/ 	.word	0x000023f0


	//   ....[16]....
        /*0138*/ 	.word	0x00002450


	//   ....[17]....
        /*013c*/ 	.word	0x000024a0


	//   ....[18]....
        /*0140*/ 	.word	0x00002510


	//   ....[19]....
        /*0144*/ 	.word	0x00002570


	//   ....[20]....
        /*0148*/ 	.word	0x00002700


	//   ....[21]....
        /*014c*/ 	.word	0x00002790


	//   ....[22]....
        /*0150*/ 	.word	0x000027e0


	//   ....[23]....
        /*0154*/ 	.word	0x00002850


	//   ....[24]....
        /*0158*/ 	.word	0x000028c0


	//   ....[25]....
        /*015c*/ 	.word	0x000036a0


	//   ....[26]....
        /*0160*/ 	.word	0x00003700


	//   ....[27]....
        /*0164*/ 	.word	0x00003760


	//   ....[28]....
        /*0168*/ 	.word	0x000037c0


	//   ....[29]....
        /*016c*/ 	.word	0x00003820


	//----- nvinfo : EIATTR_VRC_CTA_INIT_COUNT
	.align		4
.L_128:
        /*0170*/ 	.byte	0x02, 0x4a
	.zero		1
	.zero		1


	//----- nvinfo : EIATTR_EXIT_INSTR_OFFSETS
	.align		4
        /*0174*/ 	.byte	0x04, 0x1c
        /*0176*/ 	.short	(.L_130 - .L_129)


	//   ....[0]....
.L_129:
        /*0178*/ 	.word	0x00000080


	//   ....[1]....
        /*017c*/ 	.word	0x000000c0


	//   ....[2]....
        /*0180*/ 	.word	0x00003940


	//   ....[3]....
        /*0184*/ 	.word	0x00003990


	//----- nvinfo : EIATTR_MAX_THREADS
	.align		4
.L_130:
        /*0188*/ 	.byte	0x04, 0x05
        /*018a*/ 	.short	(.L_132 - .L_131)
.L_131:
        /*018c*/ 	.word	0x00000100
        /*0190*/ 	.word	0x00000001
        /*0194*/ 	.word	0x00000001


	//----- nvinfo : EIATTR_CRS_STACK_SIZE
	.align		4
.L_132:
        /*0198*/ 	.byte	0x04, 0x1e
        /*019a*/ 	.short	(.L_134 - .L_133)
.L_133:
        /*019c*/ 	.word	0x00000000


	//----- nvinfo : EIATTR_CBANK_PARAM_SIZE
	.align		4
.L_134:
        /*01a0*/ 	.byte	0x03, 0x19
        /*01a2*/ 	.short	0x001d


	//----- nvinfo : EIATTR_PARAM_CBANK
	.align		4
        /*01a4*/ 	.byte	0x04, 0x0a
        /*01a6*/ 	.short	(.L_136 - .L_135)
	.align		4
.L_135:
        /*01a8*/ 	.word	index@(.nv.constant0._ZN3cub18CUB_300001_SM_10006detail6reduce28DeviceReduceSingleTileKernelINS2_10policy_hubIiyN4cuda3std3__44plusIiEEE10Policy1000EPiSC_iS9_iiNS7_10__identityEEEvT0_T1_T2_T3_T4_T6_)
        /*01ac*/ 	.short	0x0380
        /*01ae*/ 	.short	0x001d


	//----- nvinfo : EIATTR_SW_WAR
	.align		4
.L_136:
        /*01b0*/ 	.byte	0x04, 0x36
        /*01b2*/ 	.short	(.L_138 - .L_137)
.L_137:
        /*01b4*/ 	.word	0x00000008
.L_138:


//--------------------- .nv.info._ZN3cub18CUB_300001_SM_10006detail6reduce18DeviceReduceKernelINS2_10policy_hubIiyN4cuda3std3__44plusIiEEE10Policy1000EN6thrust24THRUST_300001_SM_1000_NS6detail15normal_iteratorINSD_10device_ptrIiEEEEyS9_iNS7_10__identityEEEvT0_PT3_T1_NS0_13GridEvenShareISN_EET2_T4_ --------------------------
	.section	.nv.info._ZN3cub18CUB_300001_SM_10006detail6reduce18DeviceReduceKernelINS2_10policy_hubIiyN4cuda3std3__44plusIiEEE10Policy1000EN6thrust24THRUST_300001_SM_1000_NS6detail15normal_iteratorINSD_10device_ptrIiEEEEyS9_iNS7_10__identityEEEvT0_PT3_T1_NS0_13GridEvenShareISN_EET2_T4_,"",@"SHT_CUDA_INFO"
	.sectionflags	@""
	.align	4


	//----- nvinfo : EIATTR_CUDA_API_VERSION
	.align		4
        /*0000*/ 	.byte	0x04, 0x37
        /*0002*/ 	.short	(.L_140 - .L_139)
.L_139:
        /*0004*/ 	.word	0x00000082


	//----- nvinfo : EIATTR_KPARAM_INFO
	.align		4
.L_140:
        /*0008*/ 	.byte	0x04, 0x17
        /*000a*/ 	.short	(.L_142 - .L_141)
.L_141:
        /*000c*/ 	.word	0x00000000
        /*0010*/ 	.short	0x0005
        /*0012*/ 	.short	0x0061
        /*0014*/ 	.byte	0x00, 0xf0, 0x05, 0x00


	//----- nvinfo : EIATTR_KPARAM_INFO
	.align		4
.L_142:
        /*0018*/ 	.byte	0x04, 0x17
        /*001a*/ 	.short	(.L_144 - .L_143)
.L_143:
        /*001c*/ 	.word	0x00000000
        /*0020*/ 	.short	0x0004
        /*0022*/ 	.short	0x0060
        /*0024*/ 	.byte	0x00, 0xf0, 0x05, 0x00


	//----- nvinfo : EIATTR_KPARAM_INFO
	.align		4
.L_144:
        /*0028*/ 	.byte	0x04, 0x17
        /*002a*/ 	.short	(.L_146 - .L_145)
.L_145:
        /*002c*/ 	.word	0x00000000
        /*0030*/ 	.short	0x0003
        /*0032*/ 	.short	0x0018
        /*0034*/ 	.byte	0x00, 0xf0, 0x21, 0x01


	//----- nvinfo : EIATTR_KPARAM_INFO
	.align		4
.L_146:
        /*0038*/ 	.byte	0x04, 0x17
        /*003a*/ 	.short	(.L_148 - .L_147)
.L_147:
        /*003c*/ 	.word	0x00000000
        /*0040*/ 	.short	0x0002
        /*0042*/ 	.short	0x0010
        /*0044*/ 	.byte	0x00, 0xf0, 0x21, 0x00


	//----- nvinfo : EIATTR_KPARAM_INFO
	.align		4
.L_148:
        /*0048*/ 	.byte	0x04, 0x17
        /*004a*/ 	.short	(.L_150 - .L_149)
.L_149:
        /*004c*/ 	.word	0x00000000
        /*0050*/ 	.short	0x0001
        /*0052*/ 	.short	0x0008
        /*0054*/ 	.byte	0x00, 0xf5, 0x21, 0x00


	//----- nvinfo : EIATTR_KPARAM_INFO
	.align		4
.L_150:
        /*0058*/ 	.byte	0x04, 0x17
        /*005a*/ 	.short	(.L_152 - .L_151)
.L_151:
        /*005c*/ 	.word	0x00000000
        /*0060*/ 	.short	0x0000
        /*0062*/ 	.short	0x0000
        /*0064*/ 	.byte	0x00, 0xf0, 0x21, 0x00


	//----- nvinfo : EIATTR_SPARSE_MMA_MASK
	.align		4
.L_152:
        /*0068*/ 	.byte	0x03, 0x50
        /*006a*/ 	.short	0x0000


	//----- nvinfo : EIATTR_MAXREG_COUNT
	.align		4
        /*006c*/ 	.byte	0x03, 0x1b
        /*006e*/ 	.short	0x00ff


	//----- nvinfo : EIATTR_NUM_BARRIERS
	.align		4
        /*0070*/ 	.byte	0x02, 0x4c
        /*0072*/ 	.byte	0x01
	.zero		1


	//----- nvinfo : EIATTR_MERCURY_ISA_VERSION
	.align		4
        /*0074*/ 	.byte	0x03, 0x5f
        /*0076*/ 	.short	0x0101


	//----- nvinfo : EIATTR_COOP_GROUP_MASK_REGIDS
	.align		4
        /*0078*/ 	.byte	0x04, 0x29
        /*007a*/ 	.short	(.L_154 - .L_153)


	//   ....[0]....
.L_153:
        /*007c*/ 	.word	0xffffffff


	//   ....[1]....
        /*0080*/ 	.word	0xffffffff


	//   ....[2]....
        /*0084*/ 	.word	0xffffffff


	//   ....[3]....
        /*0088*/ 	.word	0xffffffff


	//   ....[4]....
        /*008c*/ 	.word	0xffffffff


	//   ....[5]....
        /*0090*/ 	.word	0xffffffff


	//   ....[6]....
        /*0094*/ 	.word	0xffffffff


	//   ....[7]....
        /*0098*/ 	.word	0xffffffff


	//   ....[8]....
        /*009c*/ 	.word	0xffffffff


	//   ....[9]....
        /*00a0*/ 	.word	0xffffffff


	//   ....[10]....
        /*00a4*/ 	.word	0xffffffff


	//   ....[11]....
        /*00a8*/ 	.word	0xffffffff


	//   ....[12]....
        /*00ac*/ 	.word	0xffffffff


	//   ....[13]....
        /*00b0*/ 	.word	0xffffffff


	//   ....[14]....
        /*00b4*/ 	.word	0xffffffff


	//----- nvinfo : EIATTR_COOP_GROUP_INSTR_OFFSETS
	.align		4
.L_154:
        /*00b8*/ 	.byte	0x04, 0x28
        /*00ba*/ 	.short	(.L_156 - .L_155)


	//   ....[0]....
.L_155:
        /*00bc*/ 	.word	0x000008e0


	//   ....[1]....
        /*00c0*/ 	.word	0x00000940


	//   ....[2]....
        /*00c4*/ 	.word	0x000009a0


	//   ....[3]....
        /*00c8*/ 	.word	0x00000a00


	//   ....[4]....
        /*00cc*/ 	.word	0x00000a60


	//   ....[5]....
        /*00d0*/ 	.word	0x00000bf0


	//   ....[6]....
        /*00d4*/ 	.word	0x00000c90


	//   ....[7]....
        /*00d8*/ 	.word	0x00000d10


	//   ....[8]....
        /*00dc*/ 	.word	0x00000d70


	//   ....[9]....
        /*00e0*/ 	.word	0x00000db0


	//   ....[10]....
        /*00e4*/ 	.word	0x00001db0


	//   ....[11]....
        /*00e8*/ 	.word	0x00001e10


	//   ....[12]....
        /*00ec*/ 	.word	0x00001e70


	//   ....[13]....
        /*00f0*/ 	.word	0x00001ed0


	//   ....[14]....
        /*00f4*/ 	.word	0x00001f30


	//----- nvinfo : EIATTR_VRC_CTA_INIT_COUNT
	.align		4
.L_156:
        /*00f8*/ 	.byte	0x02, 0x4a
	.zero		1
	.zero		1


	//----- nvinfo : EIATTR_EXIT_INSTR_OFFSETS
	.align		4
        /*00fc*/ 	.byte	0x04, 0x1c
        /*00fe*/ 	.short	(.L_158 - .L_157)


	//   ....[0]....
.L_157:
        /*0100*/ 	.word	0x00002050


	//   ....[1]....
        /*0104*/ 	.word	0x000020b0


	//----- nvinfo : EIATTR_MAX_THREADS
	.align		4
.L_158:
        /*0108*/ 	.byte	0x04, 0x05
        /*010a*/ 	.short	(.L_160 - .L_159)
.L_159:
        /*010c*/ 	.word	0x00000100
        /*0110*/ 	.word	0x00000001
        /*0114*/ 	.word	0x00000001


	//----- nvinfo : EIATTR_CRS_STACK_SIZE
	.align		4
.L_160:
        /*0118*/ 	.byte	0x04, 0x1e
        /*011a*/ 	.short	(.L_162 - .L_161)
.L_161:
        /*011c*/ 	.word	0x00000000


	//----- nvinfo : EIATTR_CBANK_PARAM_SIZE
	.align		4
.L_162:
        /*0120*/ 	.byte	0x03, 0x19
        /*0122*/ 	.short	0x0062


	//----- nvinfo : EIATTR_PARAM_CBANK
	.align		4
        /*0124*/ 	.byte	0x04, 0x0a
        /*0126*/ 	.short	(.L_164 - .L_163)
	.align		4
.L_163:
        /*0128*/ 	.word	index@(.nv.constant0._ZN3cub18CUB_300001_SM_10006detail6reduce18DeviceReduceKernelINS2_10policy_hubIiyN4cuda3std3__44plusIiEEE10Policy1000EN6thrust24THRUST_300001_SM_1000_NS6detail15normal_iteratorINSD_10device_ptrIiEEEEyS9_iNS7_10__identityEEEvT0_PT3_T1_NS0_13GridEvenShareISN_EET2_T4_)
        /*012c*/ 	.short	0x0380
        /*012e*/ 	.short	0x0062


	//----- nvinfo : EIATTR_SW_WAR
	.align		4
.L_164:
        /*0130*/ 	.byte	0x04, 0x36
        /*0132*/ 	.short	(.L_166 - .L_165)
.L_165:
        /*0134*/ 	.word	0x00000008
.L_166:


//--------------------- .nv.info._ZN3cub18CUB_300001_SM_10006detail6reduce28DeviceReduceSingleTileKernelINS2_10policy_hubIiyN4cuda3std3__44plusIiEEE10Policy1000EN6thrust24THRUST_300001_SM_1000_NS6detail15normal_iteratorINSD_10device_ptrIiEEEEPiyS9_iiNS7_10__identityEEEvT0_T1_T2_T3_T4_T6_ --------------------------
	.section	.nv.info._ZN3cub18CUB_300001_SM_10006detail6reduce28DeviceReduceSingleTileKernelINS2_10policy_hubIiyN4cuda3std3__44plusIiEEE10Policy1000EN6thrust24THRUST_300001_SM_1000_NS6detail15normal_iteratorINSD_10device_ptrIiEEEEPiyS9_iiNS7_10__identityEEEvT0_T1_T2_T3_T4_T6_,"",@"SHT_CUDA_INFO"
	.sectionflags	@""
	.align	4


	//----- nvinfo : EIATTR_CUDA_API_VERSION
	.align		4
        /*0000*/ 	.byte	0x04, 0x37
        /*0002*/ 	.short	(.L_168 - .L_167)
.L_167:
        /*0004*/ 	.word	0x00000082


	//----- nvinfo : EIATTR_KPARAM_INFO
	.align		4
.L_168:
        /*0008*/ 	.byte	0x04, 0x17
        /*000a*/ 	.short	(.L_170 - .L_169)
.L_169:
        /*000c*/ 	.word	0x00000000
        /*0010*/ 	.short	0x0005
        /*0012*/ 	.short	0x0020
        /*0014*/ 	.byte	0x00, 0xf0, 0x05, 0x00


	//----- nvinfo : EIATTR_KPARAM_INFO
	.align		4
.L_170:
        /*0018*/ 	.byte	0x04, 0x17
        /*001a*/ 	.short	(.L_172 - .L_171)
.L_171:
        /*001c*/ 	.word	0x00000000
        /*0020*/ 	.short	0x0004
        /*0022*/ 	.short	0x001c
        /*0024*/ 	.byte	0x00, 0xf0, 0x11, 0x00


	//----- nvinfo : EIATTR_KPARAM_INFO
	.align		4
.L_172:
        /*0028*/ 	.byte	0x04, 0x17
        /*002a*/ 	.short	(.L_174 - .L_173)
.L_173:
        /*002c*/ 	.word	0x00000000
        /*0030*/ 	.short	0x0003
        /*0032*/ 	.short	0x0018
        /*0034*/ 	.byte	0x00, 0xf0, 0x05, 0x00


	//----- nvinfo : EIATTR_KPARAM_INFO
	.align		4
.L_174:
        /*0038*/ 	.byte	0x04, 0x17
        /*003a*/ 	.short	(.L_176 - .L_175)
.L_175:
        /*003c*/ 	.word	0x00000000
        /*0040*/ 	.short	0x0002
        /*0042*/ 	.short	0x0010
        /*0044*/ 	.byte	0x00, 0xf0, 0x21, 0x00


	//----- nvinfo : EIATTR_KPARAM_INFO
	.align		4
.L_176:
        /*0048*/ 	.byte	0x04, 0x17
        /*004a*/ 	.short	(.L_178 - .L_177)
.L_177:
        /*004c*/ 	.word	0x00000000
        /*0050*/ 	.short	0x0001
        /*0052*/ 	.short	0x0008
        /*0054*/ 	.byte	0x00, 0xf5, 0x21, 0x00


	//----- nvinfo : EIATTR_KPARAM_INFO
	.align		4
.L_178:
        /*0058*/ 	.byte	0x04, 0x17
        /*005a*/ 	.short	(.L_180 - .L_179)
.L_179:
        /*005c*/ 	.word	0x00000000
        /*0060*/ 	.short	0x0000
        /*0062*/ 	.short	0x0000
        /*0064*/ 	.byte	0x00, 0xf0, 0x21, 0x00


	//----- nvinfo : EIATTR_SPARSE_MMA_MASK
	.align		4
.L_180:
        /*0068*/ 	.byte	0x03, 0x50
        /*006a*/ 	.short	0x0000


	//----- nvinfo : EIATTR_MAXREG_COUNT
	.align		4
        /*006c*/ 	.byte	0x03, 0x1b
        /*006e*/ 	.short	0x00ff


	//----- nvinfo : EIATTR_NUM_BARRIERS
	.align		4
        /*0070*/ 	.byte	0x02, 0x4c
        /*0072*/ 	.byte	0x01
	.zero		1


	//----- nvinfo : EIATTR_MERCURY_ISA_VERSION
	.align		4
        /*0074*/ 	.byte	0x03, 0x5f
        /*0076*/ 	.short	0x0101


	//----- nvinfo : EIATTR_COOP_GROUP_MASK_REGIDS
	.align		4
        /*0078*/ 	.byte	0x04, 0x29
        /*007a*/ 	.short	(.L_182 - .L_181)


	//   ....[0]....
.L_181:
        /*007c*/ 	.word	0xffffffff


	//   ....[1]....
        /*0080*/ 	.word	0xffffffff


	//   ....[2]....
        /*0084*/ 	.word	0xffffffff


	//   ....[3]....
        /*0088*/ 	.word	0xffffffff


	//   ....[4]....
        /*008c*/ 	.word	0xffffffff


	//   ....[5]....
        /*0090*/ 	.word	0xffffffff


	//   ....[6]....
        /*0094*/ 	.word	0xffffffff


	//   ....[7]....
        /*0098*/ 	.word	0xffffffff


	//   ....[8]....
        /*009c*/ 	.word	0xffffffff


	//   ....[9]....
        /*00a0*/ 	.word	0xffffffff


	//   ....[10]....
        /*00a4*/ 	.word	0xffffffff


	//   ....[11]....
        /*00a8*/ 	.word	0xffffffff


	//   ....[12]....
        /*00ac*/ 	.word	0xffffffff


	//   ....[13]....
        /*00b0*/ 	.word	0xffffffff


	//   ....[14]....
        /*00b4*/ 	.word	0xffffffff


	//----- nvinfo : EIATTR_COOP_GROUP_INSTR_OFFSETS
	.align		4
.L_182:
        /*00b8*/ 	.byte	0x04, 0x28
        /*00ba*/ 	.short	(.L_184 - .L_183)


	//   ....[0]....
.L_183:
        /*00bc*/ 	.word	0x00000850


	//   ....[1]....
        /*00c0*/ 	.word	0x000008b0


	//   ....[2]....
        /*00c4*/ 	.word	0x00000910


	//   ....[3]....
        /*00c8*/ 	.word	0x00000970


	//   ....[4]....
        /*00cc*/ 	.word	0x000009d0


	//   ....[5]....
        /*00d0*/ 	.word	0x00000b60


	//   ....[6]....
        /*00d4*/ 	.word	0x00000c00


	//   ....[7]....
        /*00d8*/ 	.word	0x00000c80


	//   ....[8]....
        /*00dc*/ 	.word	0x00000ce0


	//   ....[9]....
        /*00e0*/ 	.word	0x00000d20


	//   ....[10]....
        /*00e4*/ 	.word	0x00001b90


	//   ....[11]....
        /*00e8*/ 	.word	0x00001bf0


	//   ....[12]....
        /*00ec*/ 	.word	0x00001c50


	//   ....[13]....
        /*00f0*/ 	.word	0x00001cb0


	//   ....[14]....
        /*00f4*/ 	.word	0x00001d10


	//----- nvinfo : EIATTR_VRC_CTA_INIT_COUNT
	.align		4
.L_184:
        /*00f8*/ 	.byte	0x02, 0x4a
	.zero		1
	.zero		1


	//----- nvinfo : EIATTR_EXIT_INSTR_OFFSETS
	.align		4
        /*00fc*/ 	.byte	0x04, 0x1c
        /*00fe*/ 	.short	(.L_186 - .L_185)


	//   ....[0]....
.L_185:
        /*0100*/ 	.word	0x000000a0


	//   ....[1]....
        /*0104*/ 	.word	0x000000e0


	//   ....[2]....
        /*0108*/ 	.word	0x00001e20


	//   ....[3]....
        /*010c*/ 	.word	0x00001e70


	//----- nvinfo : EIATTR_MAX_THREADS
	.align		4
.L_186:
        /*0110*/ 	.byte	0x04, 0x05
        /*0112*/ 	.short	(.L_188 - .L_187)
.L_187:
        /*0114*/ 	.word	0x00000100
        /*0118*/ 	.word	0x00000001
        /*011c*/ 	.word	0x00000001


	//----- nvinfo : EIATTR_CRS_STACK_SIZE
	.align		4
.L_188:
        /*0120*/ 	.byte	0x04, 0x1e
        /*0122*/ 	.short	(.L_190 - .L_189)
.L_189:
        /*0124*/ 	.word	0x00000000


	//----- nvinfo : EIATTR_CBANK_PARAM_SIZE
	.align		4
.L_190:
        /*0128*/ 	.byte	0x03, 0x19
        /*012a*/ 	.short	0x0021


	//----- nvinfo : EIATTR_PARAM_CBANK
	.align		4
        /*012c*/ 	.byte	0x04, 0x0a
        /*012e*/ 	.short	(.L_192 - .L_191)
	.align		4
.L_191:
        /*0130*/ 	.word	index@(.nv.constant0._ZN3cub18CUB_300001_SM_10006detail6reduce28DeviceReduceSingleTileKernelINS2_10policy_hubIiyN4cuda3std3__44plusIiEEE10Policy1000EN6thrust24THRUST_300001_SM_1000_NS6detail15normal_iteratorINSD_10device_ptrIiEEEEPiyS9_iiNS7_10__identityEEEvT0_T1_T2_T3_T4_T6_)
        /*0134*/ 	.short	0x0380
        /*0136*/ 	.short	0x0021


	//----- nvinfo : EIATTR_SW_WAR
	.align		4
.L_192:
        /*0138*/ 	.byte	0x04, 0x36
        /*013a*/ 	.short	(.L_194 - .L_193)
.L_193:
        /*013c*/ 	.word	0x00000008
.L_194:


//--------------------- .nv.info._ZN3cub18CUB_300001_SM_10006detail6reduce28DeviceReduceSingleTileKernelINS2_10policy_hubIijN4cuda3std3__44plusIiEEE10Policy1000EPiSC_iS9_iiNS7_10__identityEEEvT0_T1_T2_T3_T4_T6_ --------------------------
	.section	.nv.info._ZN3cub18CUB_300001_SM_10006detail6reduce28DeviceReduceSingleTileKernelINS2_10policy_hubIijN4cuda3std3__44plusIiEEE10Policy1000EPiSC_iS9_iiNS7_10__identityEEEvT0_T1_T2_T3_T4_T6_,"",@"SHT_CUDA_INFO"
	.sectionflags	@""
	.align	4


	//----- nvinfo : EIATTR_CUDA_API_VERSION
	.align		4
        /*0000*/ 	.byte	0x04, 0x37
        /*0002*/ 	.short	(.L_196 - .L_195)
.L_195:
        /*0004*/ 	.word	0x00000082


	//----- nvinfo : EIATTR_KPARAM_INFO
	.align		4
.L_196:
        /*0008*/ 	.byte	0x04, 0x17
        /*000a*/ 	.short	(.L_198 - .L_197)
.L_197:
        /*000c*/ 	.word	0x00000000
        /*0010*/ 	.short	0x0005
        /*0012*/ 	.short	0x001c
        /*0014*/ 	.byte	0x00, 0xf0, 0x05, 0x00


	//----- nvinfo : EIATTR_KPARAM_INFO
	.align		4
.L_198:
        /*0018*/ 	.byte	0x04, 0x17
        /*001a*/ 	.short	(.L_200 - .L_199)
.L_199:
        /*001c*/ 	.word	0x00000000
        /*0020*/ 	.short	0x0004
        /*0022*/ 	.short	0x0018
        /*0024*/ 	.byte	0x00, 0xf0, 0x11, 0x00


	//----- nvinfo : EIATTR_KPARAM_INFO
	.align		4
.L_200:
        /*0028*/ 	.byte	0x04, 0x17
        /*002a*/ 	.short	(.L_202 - .L_201)
.L_201:
        /*002c*/ 	.word	0x00000000
        /*0030*/ 	.short	0x0003
        /*0032*/ 	.short	0x0014
        /*0034*/ 	.byte	0x00, 0xf0, 0x05, 0x00


	//----- nvinfo : EIATTR_KPARAM_INFO
	.align		4
.L_202:
        /*0038*/ 	.byte	0x04, 0x17
        /*003a*/ 	.short	(.L_204 - .L_203)
.L_203:
        /*003c*/ 	.word	0x00000000
        /*0040*/ 	.short	0x0002
        /*0042*/ 	.short	0x0010
        /*0044*/ 	.byte	0x00, 0xf0, 0x11, 0x00


	//----- nvinfo : EIATTR_KPARAM_INFO
	.align		4
.L_204:
        /*0048*/ 	.byte	0x04, 0x17
        /*004a*/ 	.short	(.L_206 - .L_205)
.L_205:
        /*004c*/ 	.word	0x00000000
        /*0050*/ 	.short	0x0001
        /*0052*/ 	.short	0x0008
        /*0054*/ 	.byte	0x00, 0xf5, 0x21, 0x00


	//----- nvinfo : EIATTR_KPARAM_INFO
	.align		4
.L_206:
        /*0058*/ 	.byte	0x04, 0x17
        /*005a*/ 	.short	(.L_208 - .L_207)
.L_207:
        /*005c*/ 	.word	0x00000000
        /*0060*/ 	.short	0x0000
        /*0062*/ 	.short	0x0000
        /*0064*/ 	.byte	0x00, 0xf5, 0x21, 0x00


	//----- nvinfo : EIATTR_SPARSE_MMA_MASK
	.align		4
.L_208:
        /*0068*/ 	.byte	0x03, 0x50
        /*006a*/ 	.short	0x0000


	//----- nvinfo : EIATTR_MAXREG_COUNT
	.align		4
        /*006c*/ 	.byte	0x03, 0x1b
        /*006e*/ 	.short	0x00ff


	//----- nvinfo : EIATTR_NUM_BARRIERS
	.align		4
        /*0070*/ 	.byte	0x02, 0x4c
        /*0072*/ 	.byte	0x01
	.zero		1


	//----- nvinfo : EIATTR_MERCURY_ISA_VERSION
	.align		4
        /*0074*/ 	.byte	0x03, 0x5f
        /*0076*/ 	.short	0x0101


	//----- nvinfo : EIATTR_COOP_GROUP_MASK_REGIDS
	.align		4
        /*0078*/ 	.byte	0x04, 0x29
        /*007a*/ 	.short	(.L_210 - .L_209)


	//   ....[0]....
.L_209:
        /*007c*/ 	.word	0xffffffff


	//   ....[1]....
        /*0080*/ 	.word	0xffffffff


	//   ....[2]....
        /*0084*/ 	.word	0xffffffff


	//   ....[3]....
        /*0088*/ 	.word	0xffffffff


	//   ....[4]....
        /*008c*/ 	.word	0xffffffff


	//   ....[5]....
        /*0090*/ 	.word	0xffffffff


	//   ....[6]....
        /*0094*/ 	.word	0xffffffff


	//   ....[7]....
        /*0098*/ 	.word	0xffffffff


	//   ....[8]....
        /*009c*/ 	.word	0xffffffff


	//   ....[9]....
        /*00a0*/ 	.word	0xffffffff


	//   ....[10]....
        /*00a4*/ 	.word	0xffffffff


	//   ....[11]....
        /*00a8*/ 	.word	0xffffffff


	//   ....[12]....
        /*00ac*/ 	.word	0xffffffff


	//   ....[13]....
        /*00b0*/ 	.word	0xffffffff


	//   ....[14]....
        /*00b4*/ 	.word	0xffffffff


	//   ....[15]....
        /*00b8*/ 	.word	0xffffffff


	//   ....[16]....
        /*00bc*/ 	.word	0xffffffff


	//   ....[17]....
        /*00c0*/ 	.word	0xffffffff


	//   ....[18]....
        /*00c4*/ 	.word	0xffffffff


	//   ....[19]....
        /*00c8*/ 	.word	0xffffffff


	//   ....[20]....
        /*00cc*/ 	.word	0xffffffff


	//   ....[21]....
        /*00d0*/ 	.word	0xffffffff


	//   ....[22]....
        /*00d4*/ 	.word	0xffffffff


	//   ....[23]....
        /*00d8*/ 	.word	0xffffffff


	//   ....[24]....
        /*00dc*/ 	.word	0xffffffff


	//   ....[25]....
        /*00e0*/ 	.word	0xffffffff


	//   ....[26]....
        /*00e4*/ 	.word	0xffffffff


	//   ....[27]....
        /*00e8*/ 	.word	0xffffffff


	//   ....[28]....
        /*00ec*/ 	.word	0xffffffff


	//   ....[29]....
        /*00f0*/ 	.word	0xffffffff


	//----- nvinfo : EIATTR_COOP_GROUP_INSTR_OFFSETS
	.align		4
.L_210:
        /*00f4*/ 	.byte	0x04, 0x28
        /*00f6*/ 	.short	(.L_212 - .L_211)


	//   ....[0]....
.L_211:
        /*00f8*/ 	.word	0x00000890


	//   ....[1]....
        /*00fc*/ 	.word	0x000008f0


	//   ....[2]....
        /*0100*/ 	.word	0x00000940


	//   ....[3]....
        /*0104*/ 	.word	0x000009b0


	//   ....[4]....
        /*0108*/ 	.word	0x00000a10


	//   ....[5]....
        /*010c*/ 	.word	0x00000ba0


	//   ....[6]....
        /*0110*/ 	.word	0x00000c40


	//   ....[7]....
        /*0114*/ 	.word	0x00000cc0


	//   ....[8]....
        /*0118*/ 	.word	0x00000d20


	//   ....[9]....
        /*011c*/ 	.word	0x00000d60


	//   ....[10]....
        /*0120*/ 	.word	0x000019d0


	//   ....[11]....
        /*0124*/ 	.word	0x00001a30


	//   ....[12]....
        /*0128*/ 	.word	0x00001a90


	//   ....[13]....
        /*012c*/ 	.word	0x00001af0


	//   ....[14]....
        /*0130*/ 	.word	0x00001b50


	//   ....[15]....
        /*0134*/ 	.word	0x000023f0


	//   ....[16]....
        /*0138*/ 	.word	0x00002450


	//   ....[17]....
        /*013c*/ 	.word	0x000024a0


	//   ....[18]....
        /*0140*/ 	.word	0x00002510


	//   ....[19]....
        /*0144*/ 	.word	0x00002570


	//   ....[20]....
        /*0148*/ 	.word	0x00002700


	//   ....[21]....
        /*014c*/ 	.word	0x00002790


	//   ....[22]....
        /*0150*/ 	.word	0x000027e0


	//   ....[23]....
        /*0154*/ 	.word	0x00002850


	//   ....[24]....
        /*0158*/ 	.word	0x000028c0


	//   ....[25]....
        /*015c*/ 	.word	0x000036a0


	//   ....[26]....
        /*0160*/ 	.word	0x00003700


	//   ....[27]....
        /*0164*/ 	.word	0x00003760


	//   ....[28]....
        /*0168*/ 	.word	0x000037c0


	//   ....[29]....
        /*016c*/ 	.word	0x00003820


	//----- nvinfo : EIATTR_VRC_CTA_INIT_COUNT
	.align		4
.L_212:
        /*0170*/ 	.byte	0x02, 0x4a
	.zero		1
	.zero		1


	//----- nvinfo : EIATTR_EXIT_INSTR_OFFSETS
	.align		4
        /*0174*/ 	.byte	0x04, 0x1c
        /*0176*/ 	.short	(.L_214 - .L_213)


	//   ....[0]....
.L_213:
        /*0178*/ 	.word	0x00000080


	//   ....[1]....
        /*017c*/ 	.word	0x000000c0


	//   ....[2]....
        /*0180*/ 	.word	0x00003940


	//   ....[3]....
        /*0184*/ 	.word	0x00003990


	//----- nvinfo : EIATTR_MAX_THREADS
	.align		4
.L_214:
        /*0188*/ 	.byte	0x04, 0x05
        /*018a*/ 	.short	(.L_216 - .L_215)
.L_215:
        /*018c*/ 	.word	0x00000100
        /*0190*/ 	.word	0x00000001
        /*0194*/ 	.word	0x00000001


	//----- nvinfo : EIATTR_CRS_STACK_SIZE
	.align		4
.L_216:
        /*0198*/ 	.byte	0x04, 0x1e
        /*019a*/ 	.short	(.L_218 - .L_217)
.L_217:
        /*019c*/ 	.word	0x00000000


	//----- nvinfo : EIATTR_CBANK_PARAM_SIZE
	.align		4
.L_218:
        /*01a0*/ 	.byte	0x03, 0x19
        /*01a2*/ 	.short	0x001d


	//----- nvinfo : EIATTR_PARAM_CBANK
	.align		4
        /*01a4*/ 	.byte	0x04, 0x0a
        /*01a6*/ 	.short	(.L_220 - .L_219)
	.align		4
.L_219:
        /*01a8*/ 	.word	index@(.nv.constant0._ZN3cub18CUB_300001_SM_10006detail6reduce28DeviceReduceSingleTileKernelINS2_10policy_hubIijN4cuda3std3__44plusIiEEE10Policy1000EPiSC_iS9_iiNS7_10__identityEEEvT0_T1_T2_T3_T4_T6_)
        /*01ac*/ 	.short	0x0380
        /*01ae*/ 	.short	0x001d


	//----- nvinfo : EIATTR_SW_WAR
	.align		4
.L_220:
        /*01b0*/ 	.byte	0x04, 0x36
        /*01b2*/ 	.short	(.L_222 - .L_221)
.L_221:
        /*01b4*/ 	.word	0x00000008
.L_222:


//--------------------- .nv.info._ZN3cub18CUB_300001_SM_10006detail6reduce18DeviceReduceKernelINS2_10policy_hubIijN4cuda3std3__44plusIiEEE10Policy1000EN6thrust24THRUST_300001_SM_1000_NS6detail15normal_iteratorINSD_10device_ptrIiEEEEjS9_iNS7_10__identityEEEvT0_PT3_T1_NS0_13GridEvenShareISN_EET2_T4_ --------------------------
	.section	.nv.info._ZN3cub18CUB_300001_SM_10006detail6reduce18DeviceReduceKernelINS2_10policy_hubIijN4cuda3std3__44plusIiEEE10Policy1000EN6thrust24THRUST_300001_SM_1000_NS6detail15normal_iteratorINSD_10device_ptrIiEEEEjS9_iNS7_10__identityEEEvT0_PT3_T1_NS0_13GridEvenShareISN_EET2_T4_,"",@"SHT_CUDA_INFO"
	.sectionflags	@""
	.align	4


	//----- nvinfo : EIATTR_CUDA_API_VERSION
	.align		4
        /*0000*/ 	.byte	0x04, 0x37
        /*0002*/ 	.short	(.L_224 - .L_223)
.L_223:
        /*0004*/ 	.word	0x00000082


	//----- nvinfo : EIATTR_KPARAM_INFO
	.align		4
.L_224:
        /*0008*/ 	.byte	0x04, 0x17
        /*000a*/ 	.short	(.L_226 - .L_225)
.L_225:
        /*000c*/ 	.word	0x00000000
        /*0010*/ 	.short	0x0005
        /*0012*/ 	.short	0x003d
        /*0014*/ 	.byte	0x00, 0xf0, 0x05, 0x00


	//----- nvinfo : EIATTR_KPARAM_INFO
	.align		4
.L_226:
        /*0018*/ 	.byte	0x04, 0x17
        /*001a*/ 	.short	(.L_228 - .L_227)
.L_227:
        /*001c*/ 	.word	0x00000000
        /*0020*/ 	.short	0x0004
        /*0022*/ 	.short	0x003c
        /*0024*/ 	.byte	0x00, 0xf0, 0x05, 0x00


	//----- nvinfo : EIATTR_KPARAM_INFO
	.align		4
.L_228:
        /*0028*/ 	.byte	0x04, 0x17
        /*002a*/ 	.short	(.L_230 - .L_229)
.L_229:
        /*002c*/ 	.word	0x00000000
        /*0030*/ 	.short	0x0003
        /*0032*/ 	.short	0x0014
        /*0034*/ 	.byte	0x00, 0xf0, 0xa1, 0x00


	//----- nvinfo : EIATTR_KPARAM_INFO
	.align		4
.L_230:
        /*0038*/ 	.byte	0x04, 0x17
        /*003a*/ 	.short	(.L_232 - .L_231)
.L_231:
        /*003c*/ 	.word	0x00000000
        /*0040*/ 	.short	0x0002
        /*0042*/ 	.short	0x0010
        /*0044*/ 	.byte	0x00, 0xf0, 0x11, 0x00


	//----- nvinfo : EIATTR_KPARAM_INFO
	.align		4
.L_232:
        /*0048*/ 	.byte	0x04, 0x17
        /*004a*/ 	.short	(.L_234 - .L_233)
.L_233:
        /*004c*/ 	.word	0x00000000
        /*0050*/ 	.short	0x0001
        /*0052*/ 	.short	0x0008
        /*0054*/ 	.byte	0x00, 0xf5, 0x21, 0x00


	//----- nvinfo : EIATTR_KPARAM_INFO
	.align		4
.L_234:
        /*0058*/ 	.byte	0x04, 0x17
        /*005a*/ 	.short	(.L_236 - .L_235)
.L_235:
        /*005c*/ 	.word	0x00000000
        /*0060*/ 	.short	0x0000
        /*0062*/ 	.short	0x0000
        /*0064*/ 	.byte	0x00, 0xf0, 0x21, 0x00


	//----- nvinfo : EIATTR_SPARSE_MMA_MASK
	.align		4
.L_236:
        /*0068*/ 	.byte	0x03, 0x50
        /*006a*/ 	.short	0x0000


	//----- nvinfo : EIATTR_MAXREG_COUNT
	.align		4
        /*006c*/ 	.byte	0x03, 0x1b
        /*006e*/ 	.short	0x00ff


	//----- nvinfo : EIATTR_NUM_BARRIERS
	.align		4
        /*0070*/ 	.byte	0x02, 0x4c
        /*0072*/ 	.byte	0x01
	.zero		1


	//----- nvinfo : EIATTR_MERCURY_ISA_VERSION
	.align		4
        /*0074*/ 	.byte	0x03, 0x5f
        /*0076*/ 	.short	0x0101


	//----- nvinfo : EIATTR_COOP_GROUP_MASK_REGIDS
	.align		4
        /*0078*/ 	.byte	0x04, 0x29
        /*007a*/ 	.short	(.L_238 - .L_237)


	//   ....[0]....
.L_237:
        /*007c*/ 	.word	0xffffffff


	//   ....[1]....
        /*0080*/ 	.word	0xffffffff


	//   ....[2]....
        /*0084*/ 	.word	0xffffffff


	//   ....[3]....
        /*0088*/ 	.word	0xffffffff


	//   ....[4]....
        /*008c*/ 	.word	0xffffffff


	//   ....[5]....
        /*0090*/ 	.word	0xffffffff


	//   ....[6]....
        /*0094*/ 	.word	0xffffffff


	//   ....[7]....
        /*0098*/ 	.word	0xffffffff


	//   ....[8]....
        /*009c*/ 	.word	0xffffffff


	//   ....[9]....
        /*00a0*/ 	.word	0xffffffff


	//   ....[10]....
        /*00a4*/ 	.word	0xffffffff


	//   ....[11]....
        /*00a8*/ 	.word	0xffffffff


	//   ....[12]....
        /*00ac*/ 	.word	0xffffffff


	//   ....[13]....
        /*00b0*/ 	.word	0xffffffff


	//   ....[14]....
        /*00b4*/ 	.word	0xffffffff


	//----- nvinfo : EIATTR_COOP_GROUP_INSTR_OFFSETS
	.align		4
.L_238:
        /*00b8*/ 	.byte	0x04, 0x28
        /*00ba*/ 	.short	(.L_240 - .L_239)


	//   ....[0]....
.L_239:
        /*00bc*/ 	.word	0x00000b10


	//   ....[1]....
        /*00c0*/ 	.word	0x00000b70


	//   ....[2]....
        /*00c4*/ 	.word	0x00000bd0


	//   ....[3]....
        /*00c8*/ 	.word	0x00000c30


	//   ....[4]....
        /*00cc*/ 	.word	0x00000c90


	//   ....[5]....
        /*00d0*/ 	.word	0x00000e20


	//   ....[6]....
        /*00d4*/ 	.word	0x00000ec0


	//   ....[7]....
        /*00d8*/ 	.word	0x00000f20


	//   ....[8]....
        /*00dc*/ 	.word	0x00000f80


	//   ....[9]....
        /*00e0*/ 	.word	0x00000fe0


	//   ....[10]....
        /*00e4*/ 	.word	0x00002100


	//   ....[11]....
        /*00e8*/ 	.word	0x00002170


	//   ....[12]....
        /*00ec*/ 	.word	0x000021c0


	//   ....[13]....
        /*00f0*/ 	.word	0x00002210


	//   ....[14]....
        /*00f4*/ 	.word	0x00002280


	//----- nvinfo : EIATTR_VRC_CTA_INIT_COUNT
	.align		4
.L_240:
        /*00f8*/ 	.byte	0x02, 0x4a
	.zero		1
	.zero		1


	//----- nvinfo : EIATTR_EXIT_INSTR_OFFSETS
	.align		4
        /*00fc*/ 	.byte	0x04, 0x1c
        /*00fe*/ 	.short	(.L_242 - .L_241)


	//   ....[0]....
.L_241:
        /*0100*/ 	.word	0x000023b0


	//   ....[1]....
        /*0104*/ 	.word	0x000023f0


	//----- nvinfo : EIATTR_MAX_THREADS
	.align		4
.L_242:
        /*0108*/ 	.byte	0x04, 0x05
        /*010a*/ 	.short	(.L_244 - .L_243)
.L_243:
        /*010c*/ 	.word	0x00000100
        /*0110*/ 	.word	0x00000001
        /*0114*/ 	.word	0x00000001


	//----- nvinfo : EIATTR_CRS_STACK_SIZE
	.align		4
.L_244:
        /*0118*/ 	.byte	0x04, 0x1e
        /*011a*/ 	.short	(.L_246 - .L_245)
.L_245:
        /*011c*/ 	.word	0x00000000


	//----- nvinfo : EIATTR_CBANK_PARAM_SIZE
	.align		4
.L_246:
        /*0120*/ 	.byte	0x03, 0x19
        /*0122*/ 	.short	0x003e


	//----- nvinfo : EIATTR_PARAM_CBANK
	.align		4
        /*0124*/ 	.byte	0x04, 0x0a
        /*0126*/ 	.short	(.L_248 - .L_247)
	.align		4
.L_247:
        /*0128*/ 	.word	index@(.nv.constant0._ZN3cub18CUB_300001_SM_10006detail6reduce18DeviceReduceKernelINS2_10policy_hubIijN4cuda3std3__44plusIiEEE10Policy1000EN6thrust24THRUST_300001_SM_1000_NS6detail15normal_iteratorINSD_10device_ptrIiEEEEjS9_iNS7_10__identityEEEvT0_PT3_T1_NS0_13GridEvenShareISN_EET2_T4_)
        /*012c*/ 	.short	0x0380
        /*012e*/ 	.short	0x003e


	//----- nvinfo : EIATTR_SW_WAR
	.align		4
.L_248:
        /*0130*/ 	.byte	0x04, 0x36
        /*0132*/ 	.short	(.L_250 - .L_249)
.L_249:
        /*0134*/ 	.word	0x00000008
.L_250:


//--------------------- .nv.info._ZN3cub18CUB_300001_SM_10006detail6reduce28DeviceReduceSingleTileKernelINS2_10policy_hubIijN4cuda3std3__44plusIiEEE10Policy1000EN6thrust24THRUST_300001_SM_1000_NS6detail15normal_iteratorINSD_10device_ptrIiEEEEPijS9_iiNS7_10__identityEEEvT0_T1_T2_T3_T4_T6_ --------------------------
	.section	.nv.info._ZN3cub18CUB_300001_SM_10006detail6reduce28DeviceReduceSingleTileKernelINS2_10policy_hubIijN4cuda3std3__44plusIiEEE10Policy1000EN6thrust24THRUST_300001_SM_1000_NS6detail15normal_iteratorINSD_10device_ptrIiEEEEPijS9_iiNS7_10__identityEEEvT0_T1_T2_T3_T4_T6_,"",@"SHT_CUDA_INFO"
	.sectionflags	@""
	.align	4


	//----- nvinfo : EIATTR_CUDA_API_VERSION
	.align		4
        /*0000*/ 	.byte	0x04, 0x37
        /*0002*/ 	.short	(.L_252 - .L_251)
.L_251:
        /*0004*/ 	.word	0x00000082


	//----- nvinfo : EIATTR_KPARAM_INFO
	.align		4
.L_252:
        /*0008*/ 	.byte	0x04, 0x17
        /*000a*/ 	.short	(.L_254 - .L_253)
.L_253:
        /*000c*/ 	.word	0x00000000
        /*0010*/ 	.short	0x0005
        /*0012*/ 	.short	0x001c
        /*0014*/ 	.byte	0x00, 0xf0, 0x05, 0x00


	//----- nvinfo : EIATTR_KPARAM_INFO
	.align		4
.L_254:
        /*0018*/ 	.byte	0x04, 0x17
        /*001a*/ 	.short	(.L_256 - .L_255)
.L_255:
        /*001c*/ 	.word	0x00000000
        /*0020*/ 	.short	0x0004
        /*0022*/ 	.short	0x0018
        /*0024*/ 	.byte	0x00, 0xf0, 0x11, 0x00


	//----- nvinfo : EIATTR_KPARAM_INFO
	.align		4
.L_256:
        /*0028*/ 	.byte	0x04, 0x17
        /*002a*/ 	.short	(.L_258 - .L_257)
.L_257:
        /*002c*/ 	.word	0x00000000
        /*0030*/ 	.short	0x0003
        /*0032*/ 	.short	0x0014
        /*0034*/ 	.byte	0x00, 0xf0, 0x05, 0x00


	//----- nvinfo : EIATTR_KPARAM_INFO
	.align		4
.L_258:
        /*0038*/ 	.byte	0x04, 0x17
        /*003a*/ 	.short	(.L_260 - .L_259)
.L_259:
        /*003c*/ 	.word	0x00000000
        /*0040*/ 	.short	0x0002
        /*0042*/ 	.short	0x0010
        /*0044*/ 	.byte	0x00, 0xf0, 0x11, 0x00


	//----- nvinfo : EIATTR_KPARAM_INFO
	.align		4
.L_260:
        /*0048*/ 	.byte	0x04, 0x17
        /*004a*/ 	.short	(.L_262 - .L_261)
.L_261:
        /*004c*/ 	.word	0x00000000
        /*0050*/ 	.short	0x0001
        /*0052*/ 	.short	0x0008
        /*0054*/ 	.byte	0x00, 0xf5, 0x21, 0x00


	//----- nvinfo : EIATTR_KPARAM_INFO
	.align		4
.L_262:
        /*0058*/ 	.byte	0x04, 0x17
        /*005a*/ 	.short	(.L_264 - .L_263)
.L_263:
        /*005c*/ 	.word	0x00000000
        /*0060*/ 	.short	0x0000
        /*0062*/ 	.short	0x0000
        /*0064*/ 	.byte	0x00, 0xf0, 0x21, 0x00


	//----- nvinfo : EIATTR_SPARSE_MMA_MASK
	.align		4
.L_264:
        /*0068*/ 	.byte	0x03, 0x50
        /*006a*/ 	.short	0x0000


	//----- nvinfo : EIATTR_MAXREG_COUNT
	.align		4
        /*006c*/ 	.byte	0x03, 0x1b
        /*006e*/ 	.short	0x00ff


	//----- nvinfo : EIATTR_NUM_BARRIERS
	.align		4
        /*0070*/ 	.byte	0x02, 0x4c
        /*0072*/ 	.byte	0x01
	.zero		1


	//----- nvinfo : EIATTR_MERCURY_ISA_VERSION
	.align		4
        /*0074*/ 	.byte	0x03, 0x5f
        /*0076*/ 	.short	0x0101


	//----- nvinfo : EIATTR_COOP_GROUP_MASK_REGIDS
	.align		4
        /*0078*/ 	.byte	0x04, 0x29
        /*007a*/ 	.short	(.L_266 - .L_265)


	//   ....[0]....
.L_265:
        /*007c*/ 	.word	0xffffffff


	//   ....[1]....
        /*0080*/ 	.word	0xffffffff


	//   ....[2]....
        /*0084*/ 	.word	0xffffffff


	//   ....[3]....
        /*0088*/ 	.word	0xffffffff


	//   ....[4]....
        /*008c*/ 	.word	0xffffffff


	//   ....[5]....
        /*0090*/ 	.word	0xffffffff


	//   ....[6]....
        /*0094*/ 	.word	0xffffffff


	//   ....[7]....
        /*0098*/ 	.word	0xffffffff


	//   ....[8]....
        /*009c*/ 	.word	0xffffffff


	//   ....[9]....
        /*00a0*/ 	.word	0xffffffff


	//   ....[10]....
        /*00a4*/ 	.word	0xffffffff


	//   ....[11]....
        /*00a8*/ 	.word	0xffffffff


	//   ....[12]....
        /*00ac*/ 	.word	0xffffffff


	//   ....[13]....
        /*00b0*/ 	.word	0xffffffff


	//   ....[14]....
        /*00b4*/ 	.word	0xffffffff


	//----- nvinfo : EIATTR_COOP_GROUP_INSTR_OFFSETS
	.align		4
.L_266:
        /*00b8*/ 	.byte	0x04, 0x28
        /*00ba*/ 	.short	(.L_268 - .L_267)


	//   ....[0]....
.L_267:
        /*00bc*/ 	.word	0x00000830


	//   ....[1]....
        /*00c0*/ 	.word	0x00000890


	//   ....[2]....
        /*00c4*/ 	.word	0x000008f0


	//   ....[3]....
        /*00c8*/ 	.word	0x00000950


	//   ....[4]....
        /*00cc*/ 	.word	0x000009b0


	//   ....[5]....
        /*00d0*/ 	.word	0x00000b40


	//   ....[6]....
        /*00d4*/ 	.word	0x00000be0


	//   ....[7]....
        /*00d8*/ 	.word	0x00000c60


	//   ....[8]....
        /*00dc*/ 	.word	0x00000cc0


	//   ....[9]....
        /*00e0*/ 	.word	0x00000d00


	//   ....[10]....
        /*00e4*/ 	.word	0x00001cc0


	//   ....[11]....
        /*00e8*/ 	.word	0x00001d20


	//   ....[12]....
        /*00ec*/ 	.word	0x00001d80


	//   ....[13]....
        /*00f0*/ 	.word	0x00001de0


	//   ....[14]....
        /*00f4*/ 	.word	0x00001e40


	//----- nvinfo : EIATTR_VRC_CTA_INIT_COUNT
	.align		4
.L_268:
        /*00f8*/ 	.byte	0x02, 0x4a
	.zero		1
	.zero		1


	//----- nvinfo : EIATTR_EXIT_INSTR_OFFSETS
	.align		4
        /*00fc*/ 	.byte	0x04, 0x1c
        /*00fe*/ 	.short	(.L_270 - .L_269)


	//   ....[0]....
.L_269:
        /*0100*/ 	.word	0x00000080


	//   ....[1]....
        /*0104*/ 	.word	0x000000c0


	//   ....[2]....
        /*0108*/ 	.word	0x00001f60


	//   ....[3]....
        /*010c*/ 	.word	0x00001fb0


	//----- nvinfo : EIATTR_MAX_THREADS
	.align		4
.L_270:
        /*0110*/ 	.byte	0x04, 0x05
        /*0112*/ 	.short	(.L_272 - .L_271)
.L_271:
        /*0114*/ 	.word	0x00000100
        /*0118*/ 	.word	0x00000001
        /*011c*/ 	.word	0x00000001


	//----- nvinfo : EIATTR_CRS_STACK_SIZE
	.align		4
.L_272:
        /*0120*/ 	.byte	0x04, 0x1e
        /*0122*/ 	.short	(.L_274 - .L_273)
.L_273:
        /*0124*/ 	.word	0x00000000


	//----- nvinfo : EIATTR_CBANK_PARAM_SIZE
	.align		4
.L_274:
        /*0128*/ 	.byte	0x03, 0x19
        /*012a*/ 	.short	0x001d


	//----- nvinfo : EIATTR_PARAM_CBANK
	.align		4
        /*012c*/ 	.byte	0x04, 0x0a
        /*012e*/ 	.short	(.L_276 - .L_275)
	.align		4
.L_275:
        /*0130*/ 	.word	index@(.nv.constant0._ZN3cub18CUB_300001_SM_10006detail6reduce28DeviceReduceSingleTileKernelINS2_10policy_hubIijN4cuda3std3__44plusIiEEE10Policy1000EN6thrust24THRUST_300001_SM_1000_NS6detail15normal_iteratorINSD_10device_ptrIiEEEEPijS9_iiNS7_10__identityEEEvT0_T1_T2_T3_T4_T6_)
        /*0134*/ 	.short	0x0380
        /*0136*/ 	.short	0x001d


	//----- nvinfo : EIATTR_SW_WAR
	.align		4
.L_276:
        /*0138*/ 	.byte	0x04, 0x36
        /*013a*/ 	.short	(.L_278 - .L_277)
.L_277:
        /*013c*/ 	.word	0x00000008
.L_278:


//--------------------- .nv.info._ZN3cub18CUB_300001_SM_10006detail11EmptyKernelIvEEvv --------------------------
	.section	.nv.info._ZN3cub18CUB_300001_SM_10006detail11EmptyKernelIvEEvv,"",@"SHT_CUDA_INFO"
	.sectionflags	@""
	.align	4


	//----- nvinfo : EIATTR_CUDA_API_VERSION
	.align		4
        /*0000*/ 	.byte	0x04, 0x37
        /*0002*/ 	.short	(.L_280 - .L_279)
.L_279:
        /*0004*/ 	.word	0x00000082


	//----- nvinfo : EIATTR_SPARSE_MMA_MASK
	.align		4
.L_280:
        /*0008*/ 	.byte	0x03, 0x50
        /*000a*/ 	.short	0x0000


	//----- nvinfo : EIATTR_MAXREG_COUNT
	.align		4
        /*000c*/ 	.byte	0x03, 0x1b
        /*000e*/ 	.short	0x00ff


	//----- nvinfo : EIATTR_MERCURY_ISA_VERSION
	.align		4
        /*0010*/ 	.byte	0x03, 0x5f
        /*0012*/ 	.short	0x0101


	//----- nvinfo : EIATTR_VRC_CTA_INIT_COUNT
	.align		4
        /*0014*/ 	.byte	0x02, 0x4a
	.zero		1
	.zero		1


	//----- nvinfo : EIATTR_EXIT_INSTR_OFFSETS
	.align		4
        /*0018*/ 	.byte	0x04, 0x1c
        /*001a*/ 	.short	(.L_282 - .L_281)


	//   ....[0]....
.L_281:
        /*001c*/ 	.word	0x00000010


	//----- nvinfo : EIATTR_SW_WAR
	.align		4
.L_282:
        /*0020*/ 	.byte	0x04, 0x36
        /*0022*/ 	.short	(.L_284 - .L_283)
.L_283:
        /*0024*/ 	.word	0x00000008
.L_284:


//--------------------- .nv.info._Z10fillKernelPii --------------------------
	.section	.nv.info._Z10fillKernelPii,"",@"SHT_CUDA_INFO"
	.sectionflags	@""
	.align	4


	//----- nvinfo : EIATTR_CUDA_API_VERSION
	.align		4
        /*0000*/ 	.byte	0x04, 0x37
        /*0002*/ 	.short	(.L_286 - .L_285)
.L_285:
        /*0004*/ 	.word	0x00000082


	//----- nvinfo : EIATTR_KPARAM_INFO
	.align		4
.L_286:
        /*0008*/ 	.byte	0x04, 0x17
        /*000a*/ 	.short	(.L_288 - .L_287)
.L_287:
        /*000c*/ 	.word	0x00000000
        /*0010*/ 	.short	0x0001
        /*0012*/ 	.short	0x0008
        /*0014*/ 	.byte	0x00, 0xf0, 0x11, 0x00


	//----- nvinfo : EIATTR_KPARAM_INFO
	.align		4
.L_288:
        /*0018*/ 	.byte	0x04, 0x17
        /*001a*/ 	.short	(.L_290 - .L_289)
.L_289:
        /*001c*/ 	.word	0x00000000
        /*0020*/ 	.short	0x0000
        /*0022*/ 	.short	0x0000
        /*0024*/ 	.byte	0x00, 0xf5, 0x21, 0x00


	//----- nvinfo : EIATTR_SPARSE_MMA_MASK
	.align		4
.L_290:
        /*0028*/ 	.byte	0x03, 0x50
        /*002a*/ 	.short	0x0000


	//----- nvinfo : EIATTR_MAXREG_COUNT
	.align		4
        /*002c*/ 	.byte	0x03, 0x1b
        /*002e*/ 	.short	0x00ff


	//----- nvinfo : EIATTR_MERCURY_ISA_VERSION
	.align		4
        /*0030*/ 	.byte	0x03, 0x5f
        /*0032*/ 	.short	0x0101


	//----- nvinfo : EIATTR_VRC_CTA_INIT_COUNT
	.align		4
        /*0034*/ 	.byte	0x02, 0x4a
	.zero		1
	.zero		1


	//----- nvinfo : EIATTR_EXIT_INSTR_OFFSETS
	.align		4
        /*0038*/ 	.byte	0x04, 0x1c
        /*003a*/ 	.short	(.L_292 - .L_291)


	//   ....[0]....
.L_291:
        /*003c*/ 	.word	0x00000070


	//   ....[1]....
        /*0040*/ 	.word	0x000000c0


	//----- nvinfo : EIATTR_CBANK_PARAM_SIZE
	.align		4
.L_292:
        /*0044*/ 	.byte	0x03, 0x19
        /*0046*/ 	.short	0x000c


	//----- nvinfo : EIATTR_PARAM_CBANK
	.align		4
        /*0048*/ 	.byte	0x04, 0x0a
        /*004a*/ 	.short	(.L_294 - .L_293)
	.align		4
.L_293:
        /*004c*/ 	.word	index@(.nv.constant0._Z10fillKernelPii)
        /*0050*/ 	.short	0x0380
        /*0052*/ 	.short	0x000c


	//----- nvinfo : EIATTR_SW_WAR
	.align		4
.L_294:
        /*0054*/ 	.byte	0x04, 0x36
        /*0056*/ 	.short	(.L_296 - .L_295)
.L_295:
        /*0058*/ 	.word	0x00000008
.L_296:


//--------------------- .nv.callgraph             --------------------------
	.section	.nv.callgraph,"",@"SHT_CUDA_CALLGRAPH"
	.align	4
	.sectionentsize	8
	.align		4
        /*0000*/ 	.word	0x00000000
	.align		4
        /*0004*/ 	.word	0xffffffff
	.align		4
        /*0008*/ 	.word	0x00000000
	.align		4
        /*000c*/ 	.word	0xfffffffe
	.align		4
        /*0010*/ 	.word	0x00000000
	.align		4
        /*0014*/ 	.word	0xfffffffd
	.align		4
        /*0018*/ 	.word	0x00000000
	.align		4
        /*001c*/ 	.word	0xfffffffc


//--------------------- .nv.constant4             --------------------------
	.section	.nv.constant4,"a",@progbits
	.align	8
	.align		8
.nv.constant4:
        /*0000*/ 	.dword	_ZN34_INTERNAL_b8a68a1f_4_k_cu_6ce8ca364cuda3std3__45__cpo5beginE
	.align		8
        /*0008*/ 	.dword	_ZN34_INTERNAL_b8a68a1f_4_k_cu_6ce8ca364cuda3std3__45__cpo3endE
	.align		8
        /*0010*/ 	.dword	_ZN34_INTERNAL_b8a68a1f_4_k_cu_6ce8ca364cuda3std3__45__cpo6cbeginE
	.align		8
        /*0018*/ 	.dword	_ZN34_INTERNAL_b8a68a1f_4_k_cu_6ce8ca364cuda3std3__45__cpo4cendE
	.align		8
        /*0020*/ 	.dword	_ZN34_INTERNAL_b8a68a1f_4_k_cu_6ce8ca364cuda3std3__45__cpo6rbeginE
	.align		8
        /*0028*/ 	.dword	_ZN34_INTERNAL_b8a68a1f_4_k_cu_6ce8ca364cuda3std3__45__cpo4rendE
	.align		8
        /*0030*/ 	.dword	_ZN34_INTERNAL_b8a68a1f_4_k_cu_6ce8ca364cuda3std3__45__cpo7crbeginE
	.align		8
        /*0038*/ 	.dword	_ZN34_INTERNAL_b8a68a1f_4_k_cu_6ce8ca364cuda3std3__45__cpo5crendE
	.align		8
        /*0040*/ 	.dword	_ZN34_INTERNAL_b8a68a1f_4_k_cu_6ce8ca364cuda3std3__436_GLOBAL__N__b8a68a1f_4_k_cu_6ce8ca366ignoreE
	.align		8
        /*0048*/ 	.dword	_ZN34_INTERNAL_b8a68a1f_4_k_cu_6ce8ca364cuda3std3__419piecewise_constructE
	.align		8
        /*0050*/ 	.dword	_ZN34_INTERNAL_b8a68a1f_4_k_cu_6ce8ca364cuda3std3__48in_placeE
	.align		8
        /*0058*/ 	.dword	_ZN34_INTERNAL_b8a68a1f_4_k_cu_6ce8ca364cuda3std3__420unreachable_sentinelE
	.align		8
        /*0060*/ 	.dword	_ZN34_INTERNAL_b8a68a1f_4_k_cu_6ce8ca364cuda3std3__47nulloptE
	.align		8
        /*0068*/ 	.dword	_ZN34_INTERNAL_b8a68a1f_4_k_cu_6ce8ca364cuda3std3__48unexpectE
	.align		8
        /*0070*/ 	.dword	_ZN34_INTERNAL_b8a68a1f_4_k_cu_6ce8ca364cuda3std6ranges3__45__cpo4swapE
	.align		8
        /*0078*/ 	.dword	_ZN34_INTERNAL_b8a68a1f_4_k_cu_6ce8ca364cuda3std6ranges3__45__cpo9iter_moveE
	.align		8
        /*0080*/ 	.dword	_ZN34_INTERNAL_b8a68a1f_4_k_cu_6ce8ca364cuda3std6ranges3__45__cpo5beginE
	.align		8
        /*0088*/ 	.dword	_ZN34_INTERNAL_b8a68a1f_4_k_cu_6ce8ca364cuda3std6ranges3__45__cpo3endE
	.align		8
        /*0090*/ 	.dword	_ZN34_INTERNAL_b8a68a1f_4_k_cu_6ce8ca364cuda3std6ranges3__45__cpo6cbeginE
	.align		8
        /*0098*/ 	.dword	_ZN34_INTERNAL_b8a68a1f_4_k_cu_6ce8ca364cuda3std6ranges3__45__cpo4cendE
	.align		8
        /*00a0*/ 	.dword	_ZN34_INTERNAL_b8a68a1f_4_k_cu_6ce8ca364cuda3std6ranges3__45__cpo7advanceE
	.align		8
        /*00a8*/ 	.dword	_ZN34_INTERNAL_b8a68a1f_4_k_cu_6ce8ca364cuda3std6ranges3__45__cpo9iter_swapE
	.align		8
        /*00b0*/ 	.dword	_ZN34_INTERNAL_b8a68a1f_4_k_cu_6ce8ca364cuda3std6ranges3__45__cpo4nextE
	.align		8
        /*00b8*/ 	.dword	_ZN34_INTERNAL_b8a68a1f_4_k_cu_6ce8ca364cuda3std6ranges3__45__cpo4prevE
	.align		8
        /*00c0*/ 	.dword	_ZN34_INTERNAL_b8a68a1f_4_k_cu_6ce8ca364cuda3std6ranges3__45__cpo4dataE
	.align		8
        /*00c8*/ 	.dword	_ZN34_INTERNAL_b8a68a1f_4_k_cu_6ce8ca364cuda3std6ranges3__45__cpo5cdataE
	.align		8
        /*00d0*/ 	.dword	_ZN34_INTERNAL_b8a68a1f_4_k_cu_6ce8ca364cuda3std6ranges3__45__cpo4sizeE
	.align		8
        /*00d8*/ 	.dword	_ZN34_INTERNAL_b8a68a1f_4_k_cu_6ce8ca364cuda3std6ranges3__45__cpo5ssizeE
	.align		8
        /*00e0*/ 	.dword	_ZN34_INTERNAL_b8a68a1f_4_k_cu_6ce8ca364cuda3std6ranges3__45__cpo8distanceE
	.align		8
        /*00e8*/ 	.dword	_ZN34_INTERNAL_b8a68a1f_4_k_cu_6ce8ca366thrust24THRUST_300001_SM_1000_NS8cuda_cub3parE
	.align		8
        /*00f0*/ 	.dword	_ZN34_INTERNAL_b8a68a1f_4_k_cu_6ce8ca366thrust24THRUST_300001_SM_1000_NS8cuda_cub10par_nosyncE
	.align		8
        /*00f8*/ 	.dword	_ZN34_INTERNAL_b8a68a1f_4_k_cu_6ce8ca366thrust24THRUST_300001_SM_1000_NS6system6detail10sequential3seqE
	.align		8
        /*0100*/ 	.dword	_ZN34_INTERNAL_b8a68a1f_4_k_cu_6ce8ca366thrust24THRUST_300001_SM_1000_NS12placeholders2_1E
	.align		8
        /*0108*/ 	.dword	_ZN34_INTERNAL_b8a68a1f_4_k_cu_6ce8ca366thrust24THRUST_300001_SM_1000_NS12placeholders2_2E
	.align		8
        /*0110*/ 	.dword	_ZN34_INTERNAL_b8a68a1f_4_k_cu_6ce8ca366thrust24THRUST_300001_SM_1000_NS12placeholders2_3E
	.align		8
        /*0118*/ 	.dword	_ZN34_INTERNAL_b8a68a1f_4_k_cu_6ce8ca366thrust24THRUST_300001_SM_1000_NS12placeholders2_4E
	.align		8
        /*0120*/ 	.dword	_ZN34_INTERNAL_b8a68a1f_4_k_cu_6ce8ca366thrust24THRUST_300001_SM_1000_NS12placeholders2_5E
	.align		8
        /*0128*/ 	.dword	_ZN34_INTERNAL_b8a68a1f_4_k_cu_6ce8ca366thrust24THRUST_300001_SM_1000_NS12placeholders2_6E
	.align		8
        /*0130*/ 	.dword	_ZN34_INTERNAL_b8a68a1f_4_k_cu_6ce8ca366thrust24THRUST_300001_SM_1000_NS12placeholders2_7E
	.align		8
        /*0138*/ 	.dword	_ZN34_INTERNAL_b8a68a1f_4_k_cu_6ce8ca366thrust24THRUST_300001_SM_1000_NS12placeholders2_8E
	.align		8
        /*0140*/ 	.dword	_ZN34_INTERNAL_b8a68a1f_4_k_cu_6ce8ca366thrust24THRUST_300001_SM_1000_NS12placeholders2_9E
	.align		8
        /*0148*/ 	.dword	_ZN34_INTERNAL_b8a68a1f_4_k_cu_6ce8ca366thrust24THRUST_300001_SM_1000_NS12placeholders3_10E
	.align		8
        /*0150*/ 	.dword	_ZN34_INTERNAL_b8a68a1f_4_k_cu_6ce8ca366thrust24THRUST_300001_SM_1000_NS3seqE


//--------------------- .text._ZN3cub18CUB_300001_SM_10006detail8for_each13static_kernelINS2_12policy_hub_t12policy_500_tEmN6thrust24THRUST_300001_SM_1000_NS8cuda_cub20__uninitialized_fill7functorINS7_10device_ptrIiEEiEEEEvT0_T1_ --------------------------
	.section	.text._ZN3cub18CUB_300001_SM_10006detail8for_each13static_kernelINS2_12policy_hub_t12policy_500_tEmN6thrust24THRUST_300001_SM_1000_NS8cuda_cub20__uninitialized_fill7functorINS7_10device_ptrIiEEiEEEEvT0_T1_,"ax",@progbits
	.align	128
        .global         _ZN3cub18CUB_300001_SM_10006detail8for_each13static_kernelINS2_12policy_hub_t12policy_500_tEmN6thrust24THRUST_300001_SM_1000_NS8cuda_cub20__uninitialized_fill7functorINS7_10device_ptrIiEEiEEEEvT0_T1_
        .type           _ZN3cub18CUB_300001_SM_10006detail8for_each13static_kernelINS2_12policy_hub_t12policy_500_tEmN6thrust24THRUST_300001_SM_1000_NS8cuda_cub20__uninitialized_fill7functorINS7_10device_ptrIiEEiEEEEvT0_T1_,@function
        .size           _ZN3cub18CUB_300001_SM_10006detail8for_each13static_kernelINS2_12policy_hub_t12policy_500_tEmN6thrust24THRUST_300001_SM_1000_NS8cuda_cub20__uninitialized_fill7functorINS7_10device_ptrIiEEiEEEEvT0_T1_,(.L_x_239 - _ZN3cub18CUB_300001_SM_10006detail8for_each13static_kernelINS2_12policy_hub_t12policy_500_tEmN6thrust24THRUST_300001_SM_1000_NS8cuda_cub20__uninitialized_fill7functorINS7_10device_ptrIiEEiEEEEvT0_T1_)
        .other          _ZN3cub18CUB_300001_SM_10006detail8for_each13static_kernelINS2_12policy_hub_t12policy_500_tEmN6thrust24THRUST_300001_SM_1000_NS8cuda_cub20__uninitialized_fill7functorINS7_10device_ptrIiEEiEEEEvT0_T1_,@"STO_CUDA_ENTRY STV_DEFAULT"
_ZN3cub18CUB_300001_SM_10006detail8for_each13static_kernelINS2_12policy_hub_t12policy_500_tEmN6thrust24THRUST_300001_SM_1000_NS8cuda_cub20__uninitialized_fill7functorINS7_10device_ptrIiEEiEEEEvT0_T1_:
.text._ZN3cub18CUB_300001_SM_10006detail8for_each13static_kernelINS2_12policy_hub_t12policy_500_tEmN6thrust24THRUST_300001_SM_1000_NS8cuda_cub20__uninitialized_fill7functorINS7_10device_ptrIiEEiEEEEvT0_T1_:
[----:B------:R-:W-:Y:S08]  /*0000*/  LDC R1, c[0x0][0x37c] ;  /* 0x0000df00ff017b82 */ /* 0x000ff00000000800 */
[----:B------:R-:W0:Y:S01]  /*0010*/  S2UR UR4, SR_CTAID.X ;  /* 0x00000000000479c3 */ /* 0x000e220000002500 */
[----:B------:R-:W1:Y:S01]  /*0020*/  LDCU.64 UR6, c[0x0][0x380] ;  /* 0x00007000ff0677ac */ /* 0x000e620008000a00 */
[----:B------:R-:W2:Y:S01]  /*0030*/  LDCU.64 UR8, c[0x0][0x358] ;  /* 0x00006b00ff0877ac */ /* 0x000ea20008000a00 */
[----:B0-----:R-:W-:-:S04]  /*0040*/  UIMAD.WIDE.U32 UR4, UR4, 0x200, URZ ;  /* 0x00000200040478a5 */ /* 0x001fc8000f8e00ff */
[----:B-1----:R-:W-:-:S04]  /*0050*/  UIADD3 UR6, UP0, UPT, -UR4, UR6, URZ ;  /* 0x0000000604067290 */ /* 0x002fc8000ff1e1ff */
[----:B------:R-:W-:Y:S02]  /*0060*/  UIADD3.X UR7, UPT, UPT, ~UR5, UR7, URZ, UP0, !UPT ;  /* 0x0000000705077290 */ /* 0x000fe400087fe5ff */
[----:B------:R-:W-:-:S04]  /*0070*/  UISETP.GE.U32.AND UP0, UPT, UR6, 0x200, UPT ;  /* 0x000002000600788c */ /* 0x000fc8000bf06070 */
[----:B------:R-:W-:-:S09]  /*0080*/  UISETP.GE.U32.AND.EX UP0, UPT, UR7, URZ, UPT, UP0 ;  /* 0x000000ff0700728c */ /* 0x000fd2000bf06100 */
[----:B--2---:R-:W-:Y:S05]  /*0090*/  BRA.U !UP0, `(.L_x_0) ;  /* 0x0000000108287547 */ /* 0x004fea000b800000 */
[----:B------:R-:W0:Y:S01]  /*00a0*/  S2R R0, SR_TID.X ;  /* 0x0000000000007919 */ /* 0x000e220000002100 */
[----:B------:R-:W1:Y:S01]  /*00b0*/  LDCU.64 UR6, c[0x0][0x388] ;  /* 0x00007100ff0677ac */ /* 0x000e620008000a00 */
[----:B------:R-:W2:Y:S01]  /*00c0*/  LDC R5, c[0x0][0x390] ;  /* 0x0000e400ff057b82 */ /* 0x000ea20000000800 */
[----:B0-----:R-:W-:-:S05]  /*00d0*/  IADD3 R0, P0, PT, R0, UR4, RZ ;  /* 0x0000000400007c10 */ /* 0x001fca000ff1e0ff */
[----:B------:R-:W-:Y:S01]  /*00e0*/  IMAD.X R3, RZ, RZ, UR5, P0 ;  /* 0x00000005ff037e24 */ /* 0x000fe200080e06ff */
[----:B-1----:R-:W-:-:S04]  /*00f0*/  LEA R2, P0, R0, UR6, 0x2 ;  /* 0x0000000600027c11 */ /* 0x002fc8000f8010ff */
[----:B------:R-:W-:-:S05]  /*0100*/  LEA.HI.X R3, R0, UR7, R3, 0x2, P0 ;  /* 0x0000000700037c11 */ /* 0x000fca00080f1403 */
[----:B--2---:R-:W-:Y:S04]  /*0110*/  STG.E desc[UR8][R2.64], R5 ;  /* 0x0000000502007986 */ /* 0x004fe8000c101908 */
[----:B------:R-:W-:Y:S01]  /*0120*/  STG.E desc[UR8][R2.64+0x400], R5 ;  /* 0x0004000502007986 */ /* 0x000fe2000c101908 */
[----:B------:R-:W-:Y:S05]  /*0130*/  EXIT ;  /* 0x000000000000794d */ /* 0x000fea0003800000 */
.L_x_0:
[----:B------:R-:W0:Y:S01]  /*0140*/  S2R R0, SR_TID.X ;  /* 0x0000000000007919 */ /* 0x000e220000002100 */
[----:B------:R-:W-:Y:S01]  /*0150*/  IMAD.U32 R2, RZ, RZ, UR7 ;  /* 0x00000007ff027e24 */ /* 0x000fe2000f8e00ff */
[----:B------:R-:W1:Y:S01]  /*0160*/  LDCU.64 UR10, c[0x0][0x388] ;  /* 0x00007100ff0a77ac */ /* 0x000e620008000a00 */
[----:B------:R-:W-:Y:S01]  /*0170*/  IMAD.U32 R4, RZ, RZ, UR7 ;  /* 0x00000007ff047e24 */ /* 0x000fe2000f8e00ff */
[----:B0-----:R-:W-:-:S04]  /*0180*/  ISETP.LT.U32.AND P0, PT, R0, UR6, PT ;  /* 0x0000000600007c0c */ /* 0x001fc8000bf01070 */
[----:B------:R-:W-:Y:S01]  /*0190*/  ISETP.GT.U32.AND.EX P0, PT, R2, RZ, PT, P0 ;  /* 0x000000ff0200720c */ /* 0x000fe20003f04100 */
[C---:B------:R-:W-:Y:S01]  /*01a0*/  VIADD R2, R0.reuse, 0x100 ;  /* 0x0000010000027836 */ /* 0x040fe20000000000 */
[----:B------:R-:W-:-:S04]  /*01b0*/  IADD3 R0, P2, PT, R0, UR4, RZ ;  /* 0x0000000400007c10 */ /* 0x000fc8000ff5e0ff */
[----:B------:R-:W-:Y:S01]  /*01c0*/  ISETP.LT.U32.AND P1, PT, R2, UR6, PT ;  /* 0x0000000602007c0c */ /* 0x000fe2000bf21070 */
[----:B------:R-:W-:Y:S01]  /*01d0*/  IMAD.X R3, RZ, RZ, UR5, P2 ;  /* 0x00000005ff037e24 */ /* 0x000fe200090e06ff */
[----:B-1----:R-:W-:Y:S02]  /*01e0*/  LEA R2, P2, R0, UR10, 0x2 ;  /* 0x0000000a00027c11 */ /* 0x002fe4000f8410ff */
[----:B------:R-:W-:Y:S02]  /*01f0*/  ISETP.GT.U32.AND.EX P1, PT, R4, RZ, PT, P1 ;  /* 0x000000ff0400720c */ /* 0x000fe40003f24110 */
[----:B------:R-:W-:Y:S01]  /*0200*/  LEA.HI.X R3, R0, UR11, R3, 0x2, P2 ;  /* 0x0000000b00037c11 */ /* 0x000fe200090f1403 */
[----:B------:R-:W0:Y:S04]  /*0210*/  @P0 LDC R5, c[0x0][0x390] ;  /* 0x0000e400ff050b82 */ /* 0x000e280000000800 */
[----:B0-----:R0:W-:Y:S06]  /*0220*/  @P0 STG.E desc[UR8][R2.64], R5 ;  /* 0x0000000502000986 */ /* 0x0011ec000c101908 */
[----:B------:R-:W-:Y:S05]  /*0230*/  @!P1 EXIT ;  /* 0x000000000000994d */ /* 0x000fea0003800000 */
[----:B0-----:R-:W0:Y:S02]  /*0240*/  LDC R5, c[0x0][0x390] ;  /* 0x0000e400ff057b82 */ /* 0x001e240000000800 */
[----:B0-----:R-:W-:Y:S01]  /*0250*/  STG.E desc[UR8][R2.64+0x400], R5 ;  /* 0x0004000502007986 */ /* 0x001fe2000c101908 */
[----:B------:R-:W-:Y:S05]  /*0260*/  EXIT ;  /* 0x000000000000794d */ /* 0x000fea0003800000 */
.L_x_1:
[----:B------:R-:W-:-:S00]  /*0270*/  BRA `(.L_x_1) ;  /* 0xfffffffc00fc7947 */ /* 0x000fc0000383ffff */
[----:B------:R-:W-:-:S00]  /*0280*/  NOP ;  /* 0x0000000000007918 */ /* 0x000fc00000000000 */
[----:B------:R-:W-:-:S00]  /*0290*/  NOP ;  /* 0x0000000000007918 */ /* 0x000fc00000000000 */
[----:B------:R-:W-:-:S00]  /*02a0*/  NOP ;  /* 0x0000000000007918 */ /* 0x000fc00000000000 */
[----:B------:R-:W-:-:S00]  /*02b0*/  NOP ;  /* 0x0000000000007918 */ /* 0x000fc00000000000 */
[----:B------:R-:W-:-:S00]  /*02c0*/  NOP ;  /* 0x0000000000007918 */ /* 0x000fc00000000000 */
[----:B------:R-:W-:-:S00]  /*02d0*/  NOP ;  /* 0x0000000000007918 */ /* 0x000fc00000000000 */
[----:B------:R-:W-:-:S00]  /*02e0*/  NOP ;  /* 0x0000000000007918 */ /* 0x000fc00000000000 */
[----:B------:R-:W-:-:S00]  /*02f0*/  NOP ;  /* 0x0000000000007918 */ /* 0x000fc00000000000 */
.L_x_239:


//--------------------- .text._ZN3cub18CUB_300001_SM_10006detail6reduce28DeviceReduceSingleTileKernelINS2_10policy_hubIiyN4cuda3std3__44plusIiEEE10Policy1000EPiSC_iS9_iiNS7_10__identityEEEvT0_T1_T2_T3_T4_T6_ --------------------------
	.section	.text._ZN3cub18CUB_300001_SM_10006detail6reduce28DeviceReduceSingleTileKernelINS2_10policy_hubIiyN4cuda3std3__44plusIiEEE10Policy1000EPiSC_iS9_iiNS7_10__identityEEEvT0_T1_T2_T3_T4_T6_,"ax",@progbits
	.align	128
        .global         _ZN3cub18CUB_300001_SM_10006detail6reduce28DeviceReduceSingleTileKernelINS2_10policy_hubIiyN4cuda3std3__44plusIiEEE10Policy1000EPiSC_iS9_iiNS7_10__identityEEEvT0_T1_T2_T3_T4_T6_
        .type           _ZN3cub18CUB_300001_SM_10006detail6reduce28DeviceReduceSingleTileKernelINS2_10policy_hubIiyN4cuda3std3__44plusIiEEE10Policy1000EPiSC_iS9_iiNS7_10__identityEEEvT0_T1_T2_T3_T4_T6_,@function
        .size           _ZN3cub18CUB_300001_SM_10006detail6reduce28DeviceReduceSingleTileKernelINS2_10policy_hubIiyN4cuda3std3__44plusIiEEE10Policy1000EPiSC_iS9_iiNS7_10__identityEEEvT0_T1_T2_T3_T4_T6_,(.L_x_240 - _ZN3cub18CUB_300001_SM_10006detail6reduce28DeviceReduceSingleTileKernelINS2_10policy_hubIiyN4cuda3std3__44plusIiEEE10Policy1000EPiSC_iS9_iiNS7_10__identityEEEvT0_T1_T2_T3_T4_T6_)
        .other          _ZN3cub18CUB_300001_SM_10006detail6reduce28DeviceReduceSingleTileKernelINS2_10policy_hubIiyN4cuda3std3__44plusIiEEE10Policy1000EPiSC_iS9_iiNS7_10__identityEEEvT0_T1_T2_T3_T4_T6_,@"STO_CUDA_ENTRY STV_DEFAULT"
_ZN3cub18CUB_300001_SM_10006detail6reduce28DeviceReduceSingleTileKernelINS2_10policy_hubIiyN4cuda3std3__44plusIiEEE10Policy1000EPiSC_iS9_iiNS7_10__identityEEEvT0_T1_T2_T3_T4_T6_:
.text._ZN3cub18CUB_300001_SM_10006detail6reduce28DeviceReduceSingleTileKernelINS2_10policy_hubIiyN4cuda3std3__44plusIiEEE10Policy1000EPiSC_iS9_iiNS7_10__identityEEEvT0_T1_T2_T3_T4_T6_:
[----:B------:R-:W-:Y:S01]  /*0000*/  LDC R1, c[0x0][0x37c] ;  /* 0x0000df00ff017b82 */ /* 0x000fe20000000800 */
[----:B------:R-:W0:Y:S01]  /*0010*/  LDCU UR4, c[0x0][0x390] ;  /* 0x00007200ff0477ac */ /* 0x000e220008000800 */
[----:B------:R-:W1:Y:S01]  /*0020*/  LDCU.64 UR6, c[0x0][0x358] ;  /* 0x00006b00ff0677ac */ /* 0x000e620008000a00 */
[----:B0-----:R-:W-:-:S05]  /*0030*/  IMAD.U32 R20, RZ, RZ, UR4 ;  /* 0x00000004ff147e24 */ /* 0x001fca000f8e00ff */
[----:B------:R-:W-:-:S13]  /*0040*/  ISETP.NE.AND P0, PT, R20, RZ, PT ;  /* 0x000000ff1400720c */ /* 0x000fda0003f05270 */
[----:B-1----:R-:W-:Y:S05]  /*0050*/  @P0 BRA `(.L_x_2) ;  /* 0x00000000001c0947 */ /* 0x002fea0003800000 */
[----:B------:R-:W0:Y:S02]  /*0060*/  S2R R0, SR_TID.X ;  /* 0x0000000000007919 */ /* 0x000e240000002100 */
[----:B0-----:R-:W-:-:S13]  /*0070*/  ISETP.NE.AND P0, PT, R0, RZ, PT ;  /* 0x000000ff0000720c */ /* 0x001fda0003f05270 */
[----:B------:R-:W-:Y:S05]  /*0080*/  @P0 EXIT ;  /* 0x000000000000094d */ /* 0x000fea0003800000 */
[----:B------:R-:W0:Y:S08]  /*0090*/  LDC R5, c[0x0][0x398] ;  /* 0x0000e600ff057b82 */ /* 0x000e300000000800 */
[----:B------:R-:W0:Y:S02]  /*00a0*/  LDC.64 R2, c[0x0][0x388] ;  /* 0x0000e200ff027b82 */ /* 0x000e240000000a00 */
[----:B0-----:R-:W-:Y:S01]  /*00b0*/  STG.E desc[UR6][R2.64], R5 ;  /* 0x0000000502007986 */ /* 0x001fe2000c101906 */
[----:B------:R-:W-:Y:S05]  /*00c0*/  EXIT ;  /* 0x000000000000794d */ /* 0x000fea0003800000 */
.L_x_2:
[----:B------:R-:W0:Y:S01]  /*00d0*/  LDCU UR4, c[0x0][0x380] ;  /* 0x00007000ff0477ac */ /* 0x000e220008000800 */
[----:B------:R-:W-:Y:S01]  /*00e0*/  BSSY.RECONVERGENT B0, `(.L_x_3) ;  /* 0x0000385000007945 */ /* 0x000fe20003800200 */
[----:B0-----:R-:W-:-:S09]  /*00f0*/  ULOP3.LUT UP0, URZ, UR4, 0xf, URZ, 0xc0, !UPT ;  /* 0x0000000f04ff7892 */ /* 0x001fd2000f80c0ff */
[----:B------:R-:W-:Y:S05]  /*0100*/  BRA.U UP0, `(.L_x_4) ;  /* 0x0000001900d87547 */ /* 0x000fea000b800000 */
[----:B------:R-:W-:-:S13]  /*0110*/  ISETP.GT.AND P0, PT, R20, 0xfff, PT ;  /* 0x00000fff1400780c */ /* 0x000fda0003f04270 */
[----:B------:R-:W-:Y:S05]  /*0120*/  @P0 BRA `(.L_x_5) ;  /* 0x0000000c008c0947 */ /* 0x000fea0003800000 */
[----:B------:R-:W0:Y:S01]  /*0130*/  S2R R9, SR_TID.X ;  /* 0x0000000000097919 */ /* 0x000e220000002100 */
[----:B------:R-:W-:Y:S01]  /*0140*/  BSSY.RECONVERGENT B1, `(.L_x_6) ;  /* 0x0000009000017945 */ /* 0x000fe20003800200 */
[----:B------:R-:W-:Y:S01]  /*0150*/  IMAD.MOV.U32 R0, RZ, RZ, RZ ;  /* 0x000000ffff007224 */ /* 0x000fe200078e00ff */
[----:B0-----:R-:W-:Y:S01]  /*0160*/  ISETP.GE.AND P0, PT, R9, R20, PT ;  /* 0x000000140900720c */ /* 0x001fe20003f06270 */
[----:B------:R-:W-:-:S12]  /*0170*/  IMAD.MOV.U32 R11, RZ, RZ, R9 ;  /* 0x000000ffff0b7224 */ /* 0x000fd800078e0009 */
[----:B------:R-:W-:Y:S05]  /*0180*/  @P0 BRA `(.L_x_7) ;  /* 0x0000000000100947 */ /* 0x000fea0003800000 */
[----:B------:R-:W0:Y:S02]  /*0190*/  LDC.64 R2, c[0x0][0x380] ;  /* 0x0000e000ff027b82 */ /* 0x000e240000000a00 */
[----:B0-----:R-:W-:-:S05]  /*01a0*/  IMAD.WIDE.U32 R2, R9, 0x4, R2 ;  /* 0x0000000409027825 */ /* 0x001fca00078e0002 */
[----:B------:R0:W5:Y:S01]  /*01b0*/  LDG.E.CONSTANT R0, desc[UR6][R2.64] ;  /* 0x0000000602007981 */ /* 0x000162000c1e9900 */
[----:B------:R-:W-:-:S07]  /*01c0*/  VIADD R11, R9, 0x100 ;  /* 0x00000100090b7836 */ /* 0x000fce0000000000 */
.L_x_7:
[----:B------:R-:W-:Y:S05]  /*01d0*/  BSYNC.RECONVERGENT B1 ;  /* 0x0000000000017941 */ /* 0x000fea0003800200 */
.L_x_6:
[----:B------:R-:W-:Y:S01]  /*01e0*/  ISETP.GE.AND P0, PT, R11, R20, PT ;  /* 0x000000140b00720c */ /* 0x000fe20003f06270 */
[----:B------:R-:W-:-:S12]  /*01f0*/  BSSY.RECONVERGENT B1, `(.L_x_8) ;  /* 0x0000066000017945 */ /* 0x000fd80003800200 */
[----:B------:R-:W-:Y:S05]  /*0200*/  @P0 BRA `(.L_x_9) ;  /* 0x0000000400900947 */ /* 0x000fea0003800000 */
[----:B0-----:R-:W-:Y:S01]  /*0210*/  LOP3.LUT R3, RZ, R11, RZ, 0x33, !PT ;  /* 0x0000000bff037212 */ /* 0x001fe200078e33ff */
[----:B------:R-:W-:Y:S04]  /*0220*/  BSSY.RECONVERGENT B2, `(.L_x_10) ;  /* 0x0000015000027945 */ /* 0x000fe80003800200 */
[----:B------:R-:W-:-:S05]  /*0230*/  IMAD.IADD R4, R3, 0x1, R20 ;  /* 0x0000000103047824 */ /* 0x000fca00078e0214 */
[C---:B------:R-:W-:Y:S02]  /*0240*/  LOP3.LUT R2, R4.reuse, 0x300, RZ, 0xc0, !PT ;  /* 0x0000030004027812 */ /* 0x040fe400078ec0ff */
[----:B------:R-:W-:Y:S02]  /*0250*/  ISETP.GE.U32.AND P1, PT, R4, 0x300, PT ;  /* 0x000003000400780c */ /* 0x000fe40003f26070 */
[----:B------:R-:W-:-:S13]  /*0260*/  ISETP.NE.AND P0, PT, R2, 0x300, PT ;  /* 0x000003000200780c */ /* 0x000fda0003f05270 */
[----:B------:R-:W-:Y:S05]  /*0270*/  @!P0 BRA `(.L_x_11) ;  /* 0x00000000003c8947 */ /* 0x000fea0003800000 */
[----:B------:R-:W0:Y:S01]  /*0280*/  LDC.64 R2, c[0x0][0x380] ;  /* 0x0000e000ff027b82 */ /* 0x000e220000000a00 */
[----:B------:R-:W-:-:S04]  /*0290*/  LEA.HI R4, R4, 0x1, RZ, 0x18 ;  /* 0x0000000104047811 */ /* 0x000fc800078fc0ff */
[----:B------:R-:W-:-:S05]  /*02a0*/  LOP3.LUT R4, R4, 0x3, RZ, 0xc0, !PT ;  /* 0x0000000304047812 */ /* 0x000fca00078ec0ff */
[----:B------:R-:W-:Y:S02]  /*02b0*/  IMAD.MOV R4, RZ, RZ, -R4 ;  /* 0x000000ffff047224 */ /* 0x000fe400078e0a04 */
[----:B0-----:R-:W-:-:S04]  /*02c0*/  IMAD.WIDE.U32 R2, R11, 0x4, R2 ;  /* 0x000000040b027825 */ /* 0x001fc800078e0002 */
[----:B------:R-:W-:-:S07]  /*02d0*/  IMAD.MOV.U32 R5, RZ, RZ, R3 ;  /* 0x000000ffff057224 */ /* 0x000fce00078e0003 */
.L_x_12:
[----:B------:R-:W-:-:S06]  /*02e0*/  IMAD.MOV.U32 R3, RZ, RZ, R5 ;  /* 0x000000ffff037224 */ /* 0x000fcc00078e0005 */
[----:B------:R0:W2:Y:S01]  /*02f0*/  LDG.E.CONSTANT R3, desc[UR6][R2.64] ;  /* 0x0000000602037981 */ /* 0x0000a2000c1e9900 */
[----:B------:R-:W-:Y:S02]  /*0300*/  VIADD R4, R4, 0x1 ;  /* 0x0000000104047836 */ /* 0x000fe40000000000 */
[----:B------:R-:W-:-:S03]  /*0310*/  VIADD R11, R11, 0x100 ;  /* 0x000001000b0b7836 */ /* 0x000fc60000000000 */
[----:B------:R-:W-:Y:S02]  /*0320*/  ISETP.NE.AND P0, PT, R4, RZ, PT ;  /* 0x000000ff0400720c */ /* 0x000fe40003f05270 */
[----:B0-----:R-:W-:-:S05]  /*0330*/  IADD3 R2, P2, PT, R2, 0x400, RZ ;  /* 0x0000040002027810 */ /* 0x001fca0007f5e0ff */
[----:B------:R-:W-:Y:S02]  /*0340*/  IMAD.X R5, RZ, RZ, R5, P2 ;  /* 0x000000ffff057224 */ /* 0x000fe400010e0605 */
[----:B--2--5:R-:W-:-:S04]  /*0350*/  IMAD.IADD R0, R3, 0x1, R0 ;  /* 0x0000000103007824 */ /* 0x024fc800078e0200 */
[----:B------:R-:W-:Y:S05]  /*0360*/  @P0 BRA `(.L_x_12) ;  /* 0xfffffffc00dc0947 */ /* 0x000fea000383ffff */
.L_x_11:
[----:B------:R-:W-:Y:S05]  /*0370*/  BSYNC.RECONVERGENT B2 ;  /* 0x0000000000027941 */ /* 0x000fea0003800200 */
.L_x_10:
[----:B------:R-:W-:Y:S05]  /*0380*/  @!P1 BRA `(.L_x_9) ;  /* 0x0000000400309947 */ /* 0x000fea0003800000 */
[----:B------:R-:W-:Y:S01]  /*0390*/  IMAD.IADD R2, R20, 0x1, -R11 ;  /* 0x0000000114027824 */ /* 0x000fe200078e0a0b */
[----:B------:R-:W-:Y:S01]  /*03a0*/  BSSY.RECONVERGENT B2, `(.L_x_13) ;  /* 0x0000029000027945 */ /* 0x000fe20003800200 */
[----:B------:R-:W-:-:S03]  /*03b0*/  PLOP3.LUT P0, PT, PT, PT, PT, 0x80, 0x8 ;  /* 0x000000000008781c */ /* 0x000fc60003f0f070 */
[----:B------:R-:W-:-:S13]  /*03c0*/  ISETP.GT.AND P1, PT, R2, 0xc00, PT ;  /* 0x00000c000200780c */ /* 0x000fda0003f24270 */
[----:B------:R-:W-:Y:S05]  /*03d0*/  @!P1 BRA `(.L_x_14) ;  /* 0x0000000000949947 */ /* 0x000fea0003800000 */
[----:B------:R-:W-:Y:S01]  /*03e0*/  PLOP3.LUT P0, PT, PT, PT, PT, 0x8, 0x80 ;  /* 0x000000000080781c */ /* 0x000fe20003f0e170 */
[----:B------:R-:W-:-:S12]  /*03f0*/  VIADD R8, R20, 0xfffff400 ;  /* 0xfffff40014087836 */ /* 0x000fd80000000000 */
.L_x_15:
[----:B------:R-:W0:Y:S01]  /*0400*/  LDC.64 R4, c[0x0][0x380] ;  /* 0x0000e000ff047b82 */ /* 0x000e220000000a00 */
[C---:B------:R-:W-:Y:S02]  /*0410*/  VIADD R7, R11.reuse, 0x400 ;  /* 0x000004000b077836 */ /* 0x040fe40000000000 */
[C---:B------:R-:W-:Y:S02]  /*0420*/  VIADD R3, R11.reuse, 0x800 ;  /* 0x000008000b037836 */ /* 0x040fe40000000000 */
[----:B0-----:R-:W-:-:S05]  /*0430*/  IMAD.WIDE R22, R11, 0x4, R4 ;  /* 0x000000040b167825 */ /* 0x001fca00078e0204 */
[----:B------:R-:W2:Y:S01]  /*0440*/  LDG.E.CONSTANT R13, desc[UR6][R22.64] ;  /* 0x00000006160d7981 */ /* 0x000ea2000c1e9900 */
[----:B------:R-:W-:-:S03]  /*0450*/  IMAD.WIDE R6, R7, 0x4, R4 ;  /* 0x0000000407067825 */ /* 0x000fc600078e0204 */
[----:B------:R-:W2:Y:S04]  /*0460*/  LDG.E.CONSTANT R10, desc[UR6][R22.64+0x400] ;  /* 0x00040006160a7981 */ /* 0x000ea8000c1e9900 */
[----:B------:R-:W3:Y:S04]  /*0470*/  LDG.E.CONSTANT R12, desc[UR6][R22.64+0x800] ;  /* 0x00080006160c7981 */ /* 0x000ee8000c1e9900 */
[----:B------:R-:W3:Y:S01]  /*0480*/  LDG.E.CONSTANT R19, desc[UR6][R22.64+0xc00] ;  /* 0x000c000616137981 */ /* 0x000ee2000c1e9900 */
[----:B------:R-:W-:-:S03]  /*0490*/  IMAD.WIDE R2, R3, 0x4, R4 ;  /* 0x0000000403027825 */ /* 0x000fc600078e0204 */
[----:B------:R-:W4:Y:S04]  /*04a0*/  LDG.E.CONSTANT R16, desc[UR6][R6.64] ;  /* 0x0000000606107981 */ /* 0x000f28000c1e9900 */
[----:B------:R-:W4:Y:S01]  /*04b0*/  LDG.E.CONSTANT R15, desc[UR6][R6.64+0x400] ;  /* 0x00040006060f7981 */ /* 0x000f22000c1e9900 */
[----:B------:R-:W-:-:S03]  /*04c0*/  VIADD R25, R11, 0xc00 ;  /* 0x00000c000b197836 */ /* 0x000fc60000000000 */
[----:B------:R-:W4:Y:S04]  /*04d0*/  LDG.E.CONSTANT R14, desc[UR6][R6.64+0x800] ;  /* 0x00080006060e7981 */ /* 0x000f28000c1e9900 */
[----:B------:R-:W4:Y:S01]  /*04e0*/  LDG.E.CONSTANT R21, desc[UR6][R6.64+0xc00] ;  /* 0x000c000606157981 */ /* 0x000f22000c1e9900 */
[----:B------:R-:W-:-:S03]  /*04f0*/  IMAD.WIDE R4, R25, 0x4, R4 ;  /* 0x0000000419047825 */ /* 0x000fc600078e0204 */
[----:B------:R-:W4:Y:S04]  /*0500*/  LDG.E.CONSTANT R18, desc[UR6][R2.64] ;  /* 0x0000000602127981 */ /* 0x000f28000c1e9900 */
[----:B------:R-:W4:Y:S04]  /*0510*/  LDG.E.CONSTANT R17, desc[UR6][R2.64+0x400] ;  /* 0x0004000602117981 */ /* 0x000f28000c1e9900 */
[----:B------:R-:W4:Y:S04]  /*0520*/  LDG.E.CONSTANT R23, desc[UR6][R2.64+0x800] ;  /* 0x0008000602177981 */ /* 0x000f28000c1e9900 */
[----:B------:R-:W4:Y:S04]  /*0530*/  LDG.E.CONSTANT R24, desc[UR6][R2.64+0xc00] ;  /* 0x000c000602187981 */ /* 0x000f28000c1e9900 */
[----:B------:R-:W4:Y:S04]  /*0540*/  LDG.E.CONSTANT R25, desc[UR6][R4.64] ;  /* 0x0000000604197981 */ /* 0x000f28000c1e9900 */
[----:B------:R-:W4:Y:S04]  /*0550*/  LDG.E.CONSTANT R26, desc[UR6][R4.64+0x400] ;  /* 0x00040006041a7981 */ /* 0x000f28000c1e9900 */
[----:B------:R-:W4:Y:S04]  /*0560*/  LDG.E.CONSTANT R22, desc[UR6][R4.64+0x800] ;  /* 0x0008000604167981 */ /* 0x000f28000c1e9900 */
[----:B------:R-:W4:Y:S01]  /*0570*/  LDG.E.CONSTANT R27, desc[UR6][R4.64+0xc00] ;  /* 0x000c0006041b7981 */ /* 0x000f22000c1e9900 */
[----:B------:R-:W-:-:S05]  /*0580*/  VIADD R11, R11, 0x1000 ;  /* 0x000010000b0b7836 */ /* 0x000fca0000000000 */
[----:B------:R-:W-:Y:S02]  /*0590*/  ISETP.GE.AND P1, PT, R11, R8, PT ;  /* 0x000000080b00720c */ /* 0x000fe40003f26270 */
[----:B--2--5:R-:W-:-:S04]  /*05a0*/  IADD3 R10, PT, PT, R10, R13, R0 ;  /* 0x0000000d0a0a7210 */ /* 0x024fc80007ffe000 */
[----:B---3--:R-:W-:-:S04]  /*05b0*/  IADD3 R10, PT, PT, R19, R12, R10 ;  /* 0x0000000c130a7210 */ /* 0x008fc80007ffe00a */
[----:B----4-:R-:W-:-:S04]  /*05c0*/  IADD3 R10, PT, PT, R15, R16, R10 ;  /* 0x000000100f0a7210 */ /* 0x010fc80007ffe00a */
[----:B------:R-:W-:-:S04]  /*05d0*/  IADD3 R10, PT, PT, R21, R14, R10 ;  /* 0x0000000e150a7210 */ /* 0x000fc80007ffe00a */
[----:B------:R-:W-:-:S04]  /*05e0*/  IADD3 R10, PT, PT, R17, R18, R10 ;  /* 0x00000012110a7210 */ /* 0x000fc80007ffe00a */
[----:B------:R-:W-:-:S04]  /*05f0*/  IADD3 R10, PT, PT, R24, R23, R10 ;  /* 0x00000017180a7210 */ /* 0x000fc80007ffe00a */
[----:B------:R-:W-:-:S04]  /*0600*/  IADD3 R25, PT, PT, R26, R25, R10 ;  /* 0x000000191a197210 */ /* 0x000fc80007ffe00a */
[----:B------:R-:W-:Y:S01]  /*0610*/  IADD3 R0, PT, PT, R27, R22, R25 ;  /* 0x000000161b007210 */ /* 0x000fe20007ffe019 */
[----:B------:R-:W-:Y:S06]  /*0620*/  @!P1 BRA `(.L_x_15) ;  /* 0xfffffffc00749947 */ /* 0x000fec000383ffff */
.L_x_14:
[----:B------:R-:W-:Y:S05]  /*0630*/  BSYNC.RECONVERGENT B2 ;  /* 0x0000000000027941 */ /* 0x000fea0003800200 */
.L_x_13:
[----:B------:R-:W-:Y:S01]  /*0640*/  IMAD.IADD R2, R20, 0x1, -R11 ;  /* 0x0000000114027824 */ /* 0x000fe200078e0a0b */
[----:B------:R-:W-:Y:S04]  /*0650*/  BSSY.RECONVERGENT B2, `(.L_x_16) ;  /* 0x0000015000027945 */ /* 0x000fe80003800200 */
[----:B------:R-:W-:-:S13]  /*0660*/  ISETP.GT.AND P1, PT, R2, 0x400, PT ;  /* 0x000004000200780c */ /* 0x000fda0003f24270 */
[----:B------:R-:W-:Y:S05]  /*0670*/  @!P1 BRA `(.L_x_17) ;  /* 0x0000000000489947 */ /* 0x000fea0003800000 */
[----:B------:R-:W0:Y:S01]  /*0680*/  LDC.64 R4, c[0x0][0x380] ;  /* 0x0000e000ff047b82 */ /* 0x000e220000000a00 */
[C---:B------:R-:W-:Y:S02]  /*0690*/  VIADD R13, R11.reuse, 0x400 ;  /* 0x000004000b0d7836 */ /* 0x040fe40000000000 */
[----:B0-----:R-:W-:-:S05]  /*06a0*/  IMAD.WIDE R2, R11, 0x4, R4 ;  /* 0x000000040b027825 */ /* 0x001fca00078e0204 */
[----:B------:R-:W2:Y:S01]  /*06b0*/  LDG.E.CONSTANT R7, desc[UR6][R2.64] ;  /* 0x0000000602077981 */ /* 0x000ea2000c1e9900 */
[----:B------:R-:W-:-:S03]  /*06c0*/  IMAD.WIDE R4, R13, 0x4, R4 ;  /* 0x000000040d047825 */ /* 0x000fc600078e0204 */
[----:B------:R-:W2:Y:S04]  /*06d0*/  LDG.E.CONSTANT R6, desc[UR6][R2.64+0x400] ;  /* 0x0004000602067981 */ /* 0x000ea8000c1e9900 */
[----:B------:R-:W3:Y:S04]  /*06e0*/  LDG.E.CONSTANT R13, desc[UR6][R2.64+0x800] ;  /* 0x00080006020d7981 */ /* 0x000ee8000c1e9900 */
[----:B------:R-:W3:Y:S04]  /*06f0*/  LDG.E.CONSTANT R8, desc[UR6][R2.64+0xc00] ;  /* 0x000c000602087981 */ /* 0x000ee8000c1e9900 */
[----:B------:R-:W4:Y:S04]  /*0700*/  LDG.E.CONSTANT R15, desc[UR6][R4.64] ;  /* 0x00000006040f7981 */ /* 0x000f28000c1e9900 */
[----:B------:R-:W4:Y:S04]  /*0710*/  LDG.E.CONSTANT R10, desc[UR6][R4.64+0x400] ;  /* 0x00040006040a7981 */ /* 0x000f28000c1e9900 */
[----:B------:R-:W4:Y:S04]  /*0720*/  LDG.E.CONSTANT R17, desc[UR6][R4.64+0x800] ;  /* 0x0008000604117981 */ /* 0x000f28000c1e9900 */
[----:B------:R-:W4:Y:S01]  /*0730*/  LDG.E.CONSTANT R12, desc[UR6][R4.64+0xc00] ;  /* 0x000c0006040c7981 */ /* 0x000f22000c1e9900 */
[----:B------:R-:W-:Y:S01]  /*0740*/  PLOP3.LUT P0, PT, PT, PT, PT, 0x8, 0x80 ;  /* 0x000000000080781c */ /* 0x000fe20003f0e170 */
[----:B------:R-:W-:Y:S01]  /*0750*/  VIADD R11, R11, 0x800 ;  /* 0x000008000b0b7836 */ /* 0x000fe20000000000 */
[----:B--2--5:R-:W-:-:S04]  /*0760*/  IADD3 R6, PT, PT, R6, R7, R0 ;  /* 0x0000000706067210 */ /* 0x024fc80007ffe000 */
[----:B---3--:R-:W-:-:S04]  /*0770*/  IADD3 R6, PT, PT, R8, R13, R6 ;  /* 0x0000000d08067210 */ /* 0x008fc80007ffe006 */
[----:B----4-:R-:W-:-:S04]  /*0780*/  IADD3 R6, PT, PT, R10, R15, R6 ;  /* 0x0000000f0a067210 */ /* 0x010fc80007ffe006 */
[----:B------:R-:W-:-:S07]  /*0790*/  IADD3 R0, PT, PT, R12, R17, R6 ;  /* 0x000000110c007210 */ /* 0x000fce0007ffe006 */
.L_x_17:
[----:B------:R-:W-:Y:S05]  /*07a0*/  BSYNC.RECONVERGENT B2 ;  /* 0x0000000000027941 */ /* 0x000fea0003800200 */
.L_x_16:
[----:B------:R-:W-:-:S13]  /*07b0*/  ISETP.LT.OR P0, PT, R11, R20, P0 ;  /* 0x000000140b00720c */ /* 0x000fda0000701670 */
[----:B------:R-:W-:Y:S05]  /*07c0*/  @!P0 BRA `(.L_x_9) ;  /* 0x0000000000208947 */ /* 0x000fea0003800000 */
[----:B------:R-:W0:Y:S02]  /*07d0*/  LDC.64 R2, c[0x0][0x380] ;  /* 0x0000e000ff027b82 */ /* 0x000e240000000a00 */
[----:B0-----:R-:W-:-:S05]  /*07e0*/  IMAD.WIDE R2, R11, 0x4, R2 ;  /* 0x000000040b027825 */ /* 0x001fca00078e0202 */
[----:B------:R-:W2:Y:S04]  /*07f0*/  LDG.E.CONSTANT R5, desc[UR6][R2.64] ;  /* 0x0000000602057981 */ /* 0x000ea8000c1e9900 */
[----:B------:R-:W2:Y:S04]  /*0800*/  LDG.E.CONSTANT R4, desc[UR6][R2.64+0x400] ;  /* 0x0004000602047981 */ /* 0x000ea8000c1e9900 */
[----:B------:R-:W3:Y:S04]  /*0810*/  LDG.E.CONSTANT R7, desc[UR6][R2.64+0x800] ;  /* 0x0008000602077981 */ /* 0x000ee8000c1e9900 */
[----:B------:R-:W3:Y:S01]  /*0820*/  LDG.E.CONSTANT R6, desc[UR6][R2.64+0xc00] ;  /* 0x000c000602067981 */ /* 0x000ee2000c1e9900 */
[----:B--2--5:R-:W-:-:S04]  /*0830*/  IADD3 R0, PT, PT, R4, R5, R0 ;  /* 0x0000000504007210 */ /* 0x024fc80007ffe000 */
[----:B---3--:R-:W-:-:S07]  /*0840*/  IADD3 R0, PT, PT, R6, R7, R0 ;  /* 0x0000000706007210 */ /* 0x008fce0007ffe000 */
.L_x_9:
[----:B------:R-:W-:Y:S05]  /*0850*/  BSYNC.RECONVERGENT B1 ;  /* 0x0000000000017941 */ /* 0x000fea0003800200 */
.L_x_8:
[----:B------:R-:W-:-:S13]  /*0860*/  ISETP.GE.AND P0, PT, R20, 0x100, PT ;  /* 0x000001001400780c */ /* 0x000fda0003f06270 */
[----:B------:R-:W-:Y:S05]  /*0870*/  @!P0 BRA `(.L_x_18) ;  /* 0x0000000000ac8947 */ /* 0x000fea0003800000 */
[----:B------:R-:W1:Y:S01]  /*0880*/  S2R R6, SR_LANEID ;  /* 0x0000000000067919 */ /* 0x000e620000000000 */
[----:B0----5:R-:W0:Y:S01]  /*0890*/  SHFL.DOWN PT, R2, R0, 0x1, 0x1f ;  /* 0x08201f0000027f89 */ /* 0x021e2200000e0000 */
[C---:B-1----:R-:W-:Y:S02]  /*08a0*/  ISETP.GT.AND P0, PT, R6.reuse, 0x1e, PT ;  /* 0x0000001e0600780c */ /* 0x042fe40003f04270 */
[----:B------:R-:W-:Y:S02]  /*08b0*/  ISETP.NE.AND P1, PT, R6, RZ, PT ;  /* 0x000000ff0600720c */ /* 0x000fe40003f25270 */
[----:B0-----:R-:W-:Y:S02]  /*08c0*/  SEL R3, R2, RZ, !P0 ;  /* 0x000000ff02037207 */ /* 0x001fe40004000000 */
[----:B------:R-:W-:-:S03]  /*08d0*/  ISETP.GT.AND P0, PT, R6, 0x1d, PT ;  /* 0x0000001d0600780c */ /* 0x000fc60003f04270 */
[----:B------:R-:W-:-:S05]  /*08e0*/  IMAD.IADD R3, R3, 0x1, R0 ;  /* 0x0000000103037824 */ /* 0x000fca00078e0200 */
[----:B------:R-:W0:Y:S01]  /*08f0*/  SHFL.DOWN PT, R2, R3, 0x2, 0x1f ;  /* 0x08401f0003027f89 */ /* 0x000e2200000e0000 */
[----:B------:R-:W1:Y:S01]  /*0900*/  @!P1 S2R R7, SR_CgaCtaId ;  /* 0x0000000000079919 */ /* 0x000e620000008800 */
[----:B0-----:R-:W-:Y:S02]  /*0910*/  SEL R2, R2, RZ, !P0 ;  /* 0x000000ff02027207 */ /* 0x001fe40004000000 */
[----:B------:R-:W-:-:S03]  /*0920*/  ISETP.GT.AND P0, PT, R6, 0x1b, PT ;  /* 0x0000001b0600780c */ /* 0x000fc60003f04270 */
[----:B------:R-:W-:-:S05]  /*0930*/  IMAD.IADD R2, R3, 0x1, R2 ;  /* 0x0000000103027824 */ /* 0x000fca00078e0202 */
[----:B------:R-:W0:Y:S02]  /*0940*/  SHFL.DOWN PT, R4, R2, 0x4, 0x1f ;  /* 0x08801f0002047f89 */ /* 0x000e2400000e0000 */
[----:B0-----:R-:W-:Y:S02]  /*0950*/  SEL R5, R4, RZ, !P0 ;  /* 0x000000ff04057207 */ /* 0x001fe40004000000 */
[----:B------:R-:W-:Y:S02]  /*0960*/  ISETP.GT.AND P0, PT, R6, 0x17, PT ;  /* 0x000000170600780c */ /* 0x000fe40003f04270 */
[----:B------:R-:W-:Y:S01]  /*0970*/  @!P1 MOV R4, 0x400 ;  /* 0x0000040000049802 */ /* 0x000fe20000000f00 */
[----:B------:R-:W-:Y:S01]  /*0980*/  IMAD.IADD R5, R2, 0x1, R5 ;  /* 0x0000000102057824 */ /* 0x000fe200078e0205 */
[----:B------:R-:W-:Y:S02]  /*0990*/  @!P1 SHF.R.U32.HI R2, RZ, 0x3, R9 ;  /* 0x00000003ff029819 */ /* 0x000fe40000011609 */
[----:B-1----:R-:W-:-:S02]  /*09a0*/  @!P1 LEA R7, R7, R4, 0x18 ;  /* 0x0000000407079211 */ /* 0x002fc400078ec0ff */
[----:B------:R-:W0:Y:S01]  /*09b0*/  SHFL.DOWN PT, R0, R5, 0x8, 0x1f ;  /* 0x09001f0005007f89 */ /* 0x000e2200000e0000 */
[----:B------:R-:W-:-:S05]  /*09c0*/  @!P1 LOP3.LUT R2, R2, 0x7c, RZ, 0xc0, !PT ;  /* 0x0000007c02029812 */ /* 0x000fca00078ec0ff */
[----:B------:R-:W-:Y:S01]  /*09d0*/  @!P1 IMAD.IADD R2, R2, 0x1, R7 ;  /* 0x0000000102029824 */ /* 0x000fe200078e0207 */
[----:B0-----:R-:W-:Y:S02]  /*09e0*/  SEL R0, R0, RZ, !P0 ;  /* 0x000000ff00007207 */ /* 0x001fe40004000000 */
[----:B------:R-:W-:-:S03]  /*09f0*/  ISETP.GT.AND P0, PT, R6, 0xf, PT ;  /* 0x0000000f0600780c */ /* 0x000fc60003f04270 */
[----:B------:R-:W-:-:S05]  /*0a00*/  IMAD.IADD R0, R5, 0x1, R0 ;  /* 0x0000000105007824 */ /* 0x000fca00078e0200 */
[----:B------:R-:W0:Y:S02]  /*0a10*/  SHFL.DOWN PT, R3, R0, 0x10, 0x1f ;  /* 0x0a001f0000037f89 */ /* 0x000e2400000e0000 */
[----:B0-----:R-:W-:Y:S02]  /*0a20*/  SEL R3, R3, RZ, !P0 ;  /* 0x000000ff03037207 */ /* 0x001fe40004000000 */
[----:B------:R-:W-:-:S03]  /*0a30*/  ISETP.NE.AND P0, PT, R9, RZ, PT ;  /* 0x000000ff0900720c */ /* 0x000fc60003f05270 */
[----:B------:R-:W-:-:S05]  /*0a40*/  IMAD.IADD R3, R0, 0x1, R3 ;  /* 0x0000000100037824 */ /* 0x000fca00078e0203 */
[----:B------:R0:W-:Y:S01]  /*0a50*/  @!P1 STS [R2+0x8], R3 ;  /* 0x0000080302009388 */ /* 0x0001e20000000800 */
[----:B------:R-:W-:Y:S06]  /*0a60*/  BAR.SYNC.DEFER_BLOCKING 0x0 ;  /* 0x0000000000007b1d */ /* 0x000fec0000010000 */
[----:B------:R-:W-:Y:S05]  /*0a70*/  @P0 BRA `(.L_x_19) ;  /* 0x0000002c00ac0947 */ /* 0x000fea0003800000 */
[----:B------:R-:W1:Y:S01]  /*0a80*/  S2UR UR5, SR_CgaCtaId ;  /* 0x00000000000579c3 */ /* 0x000e620000008800 */
[----:B------:R-:W-:Y:S02]  /*0a90*/  UMOV UR4, 0x400 ;  /* 0x0000040000047882 */ /* 0x000fe40000000000 */
[----:B-1----:R-:W-:-:S09]  /*0aa0*/  ULEA UR4, UR5, UR4, 0x18 ;  /* 0x0000000405047291 */ /* 0x002fd2000f8ec0ff */
[----:B------:R-:W-:Y:S04]  /*0ab0*/  LDS R0, [UR4+0xc] ;  /* 0x00000c04ff007984 */ /* 0x000fe80008000800 */
[----:B------:R-:W1:Y:S04]  /*0ac0*/  LDS.128 R4, [UR4+0x10] ;  /* 0x00001004ff047984 */ /* 0x000e680008000c00 */
[----:B------:R-:W2:Y:S01]  /*0ad0*/  LDS.64 R8, [UR4+0x20] ;  /* 0x00002004ff087984 */ /* 0x000ea20008000a00 */
[----:B-1----:R-:W-:-:S04]  /*0ae0*/  IADD3 R0, PT, PT, R4, R0, R3 ;  /* 0x0000000004007210 */ /* 0x002fc80007ffe003 */
[----:B------:R-:W-:-:S04]  /*0af0*/  IADD3 R0, PT, PT, R6, R0, R5 ;  /* 0x0000000006007210 */ /* 0x000fc80007ffe005 */
[----:B--2---:R-:W-:-:S05]  /*0b00*/  IADD3 R0, PT, PT, R8, R0, R7 ;  /* 0x0000000008007210 */ /* 0x004fca0007ffe007 */
[----:B0-----:R-:W-:Y:S01]  /*0b10*/  IMAD.IADD R3, R0, 0x1, R9 ;  /* 0x0000000100037824 */ /* 0x001fe200078e0209 */
[----:B------:R-:W-:Y:S06]  /*0b20*/  BRA `(.L_x_19) ;  /* 0x0000002c00807947 */ /* 0x000fec0003800000 */
.L_x_18:
[----:B0-----:R-:W-:Y:S01]  /*0b30*/  LOP3.LUT R2, R9, 0x3e0, RZ, 0xc0, !PT ;  /* 0x000003e009027812 */ /* 0x001fe200078ec0ff */
[----:B------:R-:W0:Y:S03]  /*0b40*/  S2R R8, SR_LANEID ;  /* 0x0000000000087919 */ /* 0x000e260000000000 */
[----:B------:R-:W-:Y:S01]  /*0b50*/  LOP3.LUT R5, RZ, R2, RZ, 0x33, !PT ;  /* 0x00000002ff057212 */ /* 0x000fe200078e33ff */
[----:B------:R-:W-:-:S04]  /*0b60*/  VIADD R3, R2, 0x20 ;  /* 0x0000002002037836 */ /* 0x000fc80000000000 */
[----:B------:R-:W-:Y:S01]  /*0b70*/  IMAD.IADD R5, R5, 0x1, R20 ;  /* 0x0000000105057824 */ /* 0x000fe200078e0214 */
[----:B------:R-:W-:-:S04]  /*0b80*/  ISETP.GT.AND P0, PT, R3, R20, PT ;  /* 0x000000140300720c */ /* 0x000fc80003f04270 */
[----:B------:R-:W-:-:S05]  /*0b90*/  SEL R5, R5, 0x1f, P0 ;  /* 0x0000001f05057807 */ /* 0x000fca0000000000 */
[----:B-----5:R-:W1:Y:S01]  /*0ba0*/  SHFL.DOWN PT, R2, R0, 0x1, R5 ;  /* 0x0820000000027989 */ /* 0x020e6200000e0005 */
[CC--:B0-----:R-:W-:Y:S01]  /*0bb0*/  ISETP.GE.AND P0, PT, R8.reuse, R5.reuse, PT ;  /* 0x000000050800720c */ /* 0x0c1fe20003f06270 */
[C---:B------:R-:W-:Y:S01]  /*0bc0*/  VIADD R4, R8.reuse, 0x2 ;  /* 0x0000000208047836 */ /* 0x040fe20000000000 */
[C---:B------:R-:W-:Y:S01]  /*0bd0*/  ISETP.NE.AND P1, PT, R8.reuse, RZ, PT ;  /* 0x000000ff0800720c */ /* 0x040fe20003f25270 */
[----:B------:R-:W-:Y:S01]  /*0be0*/  VIADD R6, R8, 0x4 ;  /* 0x0000000408067836 */ /* 0x000fe20000000000 */
[----:B-1----:R-:W-:Y:S02]  /*0bf0*/  SEL R3, R2, RZ, !P0 ;  /* 0x000000ff02037207 */ /* 0x002fe40004000000 */
[----:B------:R-:W-:-:S03]  /*0c00*/  ISETP.GT.AND P0, PT, R4, R5, PT ;  /* 0x000000050400720c */ /* 0x000fc60003f04270 */
[----:B------:R-:W-:-:S06]  /*0c10*/  IMAD.IADD R2, R3, 0x1, R0 ;  /* 0x0000000103027824 */ /* 0x000fcc00078e0200 */
[----:B------:R-:W0:Y:S01]  /*0c20*/  @!P1 S2R R10, SR_CgaCtaId ;  /* 0x00000000000a9919 */ /* 0x000e220000008800 */
[----:B------:R-:W-:Y:S01]  /*0c30*/  @!P1 MOV R7, 0x400 ;  /* 0x0000040000079802 */ /* 0x000fe20000000f00 */
[----:B------:R-:W1:Y:S02]  /*0c40*/  SHFL.DOWN PT, R3, R2, 0x2, R5 ;  /* 0x0840000002037989 */ /* 0x000e6400000e0005 */
[----:B-1----:R-:W-:Y:S02]  /*0c50*/  SEL R3, R3, RZ, !P0 ;  /* 0x000000ff03037207 */ /* 0x002fe40004000000 */
[----:B------:R-:W-:Y:S02]  /*0c60*/  ISETP.GT.AND P0, PT, R6, R5, PT ;  /* 0x000000050600720c */ /* 0x000fe40003f04270 */
[----:B------:R-:W-:Y:S01]  /*0c70*/  @!P1 SHF.R.U32.HI R6, RZ, 0x3, R9 ;  /* 0x00000003ff069819 */ /* 0x000fe20000011609 */
[----:B------:R-:W-:Y:S01]  /*0c80*/  IMAD.IADD R4, R2, 0x1, R3 ;  /* 0x0000000102047824 */ /* 0x000fe200078e0203 */
[----:B0-----:R-:W-:Y:S01]  /*0c90*/  @!P1 LEA R7, R10, R7, 0x18 ;  /* 0x000000070a079211 */ /* 0x001fe200078ec0ff */
[----:B------:R-:W-:Y:S01]  /*0ca0*/  VIADD R2, R8, 0x8 ;  /* 0x0000000808027836 */ /* 0x000fe20000000000 */
[----:B------:R-:W-:-:S02]  /*0cb0*/  @!P1 LOP3.LUT R6, R6, 0x7c, RZ, 0xc0, !PT ;  /* 0x0000007c06069812 */ /* 0x000fc400078ec0ff */
[----:B------:R-:W0:Y:S03]  /*0cc0*/  SHFL.DOWN PT, R3, R4, 0x4, R5 ;  /* 0x0880000004037989 */ /* 0x000e2600000e0005 */
[----:B------:R-:W-:Y:S01]  /*0cd0*/  @!P1 IMAD.IADD R6, R6, 0x1, R7 ;  /* 0x0000000106069824 */ /* 0x000fe200078e0207 */
[----:B0-----:R-:W-:Y:S02]  /*0ce0*/  SEL R3, R3, RZ, !P0 ;  /* 0x000000ff03037207 */ /* 0x001fe40004000000 */
[----:B------:R-:W-:-:S03]  /*0cf0*/  ISETP.GT.AND P0, PT, R2, R5, PT ;  /* 0x000000050200720c */ /* 0x000fc60003f04270 */
[----:B------:R-:W-:Y:S02]  /*0d00*/  IMAD.IADD R0, R4, 0x1, R3 ;  /* 0x0000000104007824 */ /* 0x000fe400078e0203 */
[----:B------:R-:W-:-:S03]  /*0d10*/  VIADD R4, R8, 0x10 ;  /* 0x0000001008047836 */ /* 0x000fc60000000000 */
[----:B------:R-:W0:Y:S02]  /*0d20*/  SHFL.DOWN PT, R3, R0, 0x8, R5 ;  /* 0x0900000000037989 */ /* 0x000e2400000e0005 */
[----:B0-----:R-:W-:Y:S02]  /*0d30*/  SEL R3, R3, RZ, !P0 ;  /* 0x000000ff03037207 */ /* 0x001fe40004000000 */
[----:B------:R-:W-:-:S03]  /*0d40*/  ISETP.GT.AND P0, PT, R4, R5, PT ;  /* 0x000000050400720c */ /* 0x000fc60003f04270 */
[----:B------:R-:W-:-:S05]  /*0d50*/  IMAD.IADD R2, R0, 0x1, R3 ;  /* 0x0000000100027824 */ /* 0x000fca00078e0203 */
[----:B------:R-:W0:Y:S02]  /*0d60*/  SHFL.DOWN PT, R3, R2, 0x10, R5 ;  /* 0x0a00000002037989 */ /* 0x000e2400000e0005 */
[----:B0-----:R-:W-:Y:S02]  /*0d70*/  SEL R3, R3, RZ, !P0 ;  /* 0x000000ff03037207 */ /* 0x001fe40004000000 */
[----:B------:R-:W-:-:S03]  /*0d80*/  ISETP.NE.AND P0, PT, R9, RZ, PT ;  /* 0x000000ff0900720c */ /* 0x000fc60003f05270 */
[----:B------:R-:W-:-:S05]  /*0d90*/  IMAD.IADD R3, R2, 0x1, R3 ;  /* 0x0000000102037824 */ /* 0x000fca00078e0203 */
[----:B------:R4:W-:Y:S01]  /*0da0*/  @!P1 STS [R6+0x8], R3 ;  /* 0x0000080306009388 */ /* 0x0009e20000000800 */
[----:B------:R-:W-:Y:S06]  /*0db0*/  BAR.SYNC.DEFER_BLOCKING 0x0 ;  /* 0x0000000000007b1d */ /* 0x000fec0000010000 */
[----:B------:R-:W-:Y:S05]  /*0dc0*/  @P0 BRA `(.L_x_19) ;  /* 0x0000002800d80947 */ /* 0x000fea0003800000 */
[----:B------:R-:W0:Y:S01]  /*0dd0*/  S2UR UR5, SR_CgaCtaId ;  /* 0x00000000000579c3 */ /* 0x000e220000008800 */
[----:B------:R-:W-:Y:S01]  /*0de0*/  UMOV UR4, 0x400 ;  /* 0x0000040000047882 */ /* 0x000fe20000000000 */
[C---:B------:R-:W-:Y:S02]  /*0df0*/  ISETP.GT.AND P2, PT, R20.reuse, 0x40, PT ;  /* 0x000000401400780c */ /* 0x040fe40003f44270 */
[C---:B------:R-:W-:Y:S02]  /*0e00*/  ISETP.GT.AND P1, PT, R20.reuse, 0x20, PT ;  /* 0x000000201400780c */ /* 0x040fe40003f24270 */
[----:B------:R-:W-:Y:S01]  /*0e10*/  ISETP.GT.AND P3, PT, R20, 0x80, PT ;  /* 0x000000801400780c */ /* 0x000fe20003f64270 */
[----:B0-----:R-:W-:-:S09]  /*0e20*/  ULEA UR4, UR5, UR4, 0x18 ;  /* 0x0000000405047291 */ /* 0x001fd2000f8ec0ff */
[----:B----4-:R-:W0:Y:S04]  /*0e30*/  LDS.128 R4, [UR4+0x10] ;  /* 0x00001004ff047984 */ /* 0x010e280008000c00 */
[----:B------:R-:W1:Y:S04]  /*0e40*/  LDS R0, [UR4+0xc] ;  /* 0x00000c04ff007984 */ /* 0x000e680008000800 */
[----:B------:R-:W2:Y:S01]  /*0e50*/  LDS.64 R8, [UR4+0x20] ;  /* 0x00002004ff087984 */ /* 0x000ea20008000a00 */
[----:B0-----:R-:W-:Y:S02]  /*0e60*/  SEL R4, R4, RZ, P2 ;  /* 0x000000ff04047207 */ /* 0x001fe40001000000 */
[----:B------:R-:W-:-:S02]  /*0e70*/  ISETP.GT.AND P2, PT, R20, 0x60, PT ;  /* 0x000000601400780c */ /* 0x000fc40003f44270 */
[----:B-1----:R-:W-:Y:S02]  /*0e80*/  SEL R0, R0, RZ, P1 ;  /* 0x000000ff00007207 */ /* 0x002fe40000800000 */
[----:B------:R-:W-:Y:S02]  /*0e90*/  SEL R5, R5, RZ, P2 ;  /* 0x000000ff05057207 */ /* 0x000fe40001000000 */
[----:B------:R-:W-:Y:S02]  /*0ea0*/  IADD3 R0, PT, PT, R4, R0, R3 ;  /* 0x0000000004007210 */ /* 0x000fe40007ffe003 */
[----:B------:R-:W-:Y:S02]  /*0eb0*/  ISETP.GT.AND P1, PT, R20, 0xa0, PT ;  /* 0x000000a01400780c */ /* 0x000fe40003f24270 */
[----:B------:R-:W-:Y:S02]  /*0ec0*/  SEL R6, R6, RZ, P3 ;  /* 0x000000ff06067207 */ /* 0x000fe40001800000 */
[----:B------:R-:W-:-:S02]  /*0ed0*/  ISETP.GT.AND P2, PT, R20, 0xc0, PT ;  /* 0x000000c01400780c */ /* 0x000fc40003f44270 */
[----:B------:R-:W-:Y:S02]  /*0ee0*/  ISETP.GT.AND P3, PT, R20, 0xe0, PT ;  /* 0x000000e01400780c */ /* 0x000fe40003f64270 */
[----:B------:R-:W-:Y:S02]  /*0ef0*/  SEL R7, R7, RZ, P1 ;  /* 0x000000ff07077207 */ /* 0x000fe40000800000 */
[----:B------:R-:W-:Y:S02]  /*0f00*/  IADD3 R0, PT, PT, R6, R0, R5 ;  /* 0x0000000006007210 */ /* 0x000fe40007ffe005 */
[----:B--2---:R-:W-:Y:S02]  /*0f10*/  SEL R8, R8, RZ, P2 ;  /* 0x000000ff08087207 */ /* 0x004fe40001000000 */
[----:B------:R-:W-:Y:S02]  /*0f20*/  SEL R9, R9, RZ, P3 ;  /* 0x000000ff09097207 */ /* 0x000fe40001800000 */
[----:B------:R-:W-:-:S05]  /*0f30*/  IADD3 R0, PT, PT, R8, R0, R7 ;  /* 0x0000000008007210 */ /* 0x000fca0007ffe007 */
[----:B------:R-:W-:Y:S01]  /*0f40*/  IMAD.IADD R3, R0, 0x1, R9 ;  /* 0x0000000100037824 */ /* 0x000fe200078e0209 */
[----:B------:R-:W-:Y:S06]  /*0f50*/  BRA `(.L_x_19) ;  /* 0x0000002800747947 */ /* 0x000fec0003800000 */
.L_x_5:
[----:B------:R-:W0:Y:S01]  /*0f60*/  S2R R0, SR_TID.X ;  /* 0x0000000000007919 */ /* 0x000e220000002100 */
[----:B------:R-:W1:Y:S01]  /*0f70*/  LDC.64 R2, c[0x0][0x380] ;  /* 0x0000e000ff027b82 */ /* 0x000e620000000a00 */
[----:B0-----:R-:W-:-:S04]  /*0f80*/  IMAD.SHL.U32 R5, R0, 0x4, RZ ;  /* 0x0000000400057824 */ /* 0x001fc800078e00ff */
[----:B-1----:R-:W-:-:S05]  /*0f90*/  IMAD.WIDE.U32 R2, R5, 0x4, R2 ;  /* 0x0000000405027825 */ /* 0x002fca00078e0002 */
[----:B------:R-:W2:Y:S04]  /*0fa0*/  LDG.E.128.CONSTANT R4, desc[UR6][R2.64] ;  /* 0x0000000602047981 */ /* 0x000ea8000c1e9d00 */
[----:B------:R-:W3:Y:S04]  /*0fb0*/  LDG.E.128.CONSTANT R8, desc[UR6][R2.64+0x1000] ;  /* 0x0010000602087981 */ /* 0x000ee8000c1e9d00 */
[----:B------:R-:W4:Y:S04]  /*0fc0*/  LDG.E.128.CONSTANT R12, desc[UR6][R2.64+0x2000] ;  /* 0x00200006020c7981 */ /* 0x000f28000c1e9d00 */
[----:B------:R-:W5:Y:S01]  /*0fd0*/  LDG.E.128.CONSTANT R16, desc[UR6][R2.64+0x3000] ;  /* 0x0030000602107981 */ /* 0x000f62000c1e9d00 */
[----:B------:R-:W-:Y:S01]  /*0fe0*/  ISETP.GE.U32.AND P0, PT, R20, 0x2000, PT ;  /* 0x000020001400780c */ /* 0x000fe20003f06070 */
[----:B------:R-:W-:Y:S01]  /*0ff0*/  IMAD.MOV.U32 R23, RZ, RZ, 0x1000 ;  /* 0x00001000ff177424 */ /* 0x000fe200078e00ff */
[----:B--2---:R-:W-:-:S04]  /*1000*/  IADD3 R5, PT, PT, R6, R5, R4 ;  /* 0x0000000506057210 */ /* 0x004fc80007ffe004 */
[----:B---3--:R-:W-:-:S04]  /*1010*/  IADD3 R5, PT, PT, R8, R7, R5 ;  /* 0x0000000708057210 */ /* 0x008fc80007ffe005 */
[----:B------:R-:W-:-:S04]  /*1020*/  IADD3 R5, PT, PT, R10, R9, R5 ;  /* 0x000000090a057210 */ /* 0x000fc80007ffe005 */
[----:B----4-:R-:W-:-:S04]  /*1030*/  IADD3 R5, PT, PT, R12, R11, R5 ;  /* 0x0000000b0c057210 */ /* 0x010fc80007ffe005 */
[----:B------:R-:W-:-:S04]  /*1040*/  IADD3 R5, PT, PT, R14, R13, R5 ;  /* 0x0000000d0e057210 */ /* 0x000fc80007ffe005 */
[----:B-----5:R-:W-:-:S04]  /*1050*/  IADD3 R5, PT, PT, R16, R15, R5 ;  /* 0x0000000f10057210 */ /* 0x020fc80007ffe005 */
[----:B------:R-:W-:-:S05]  /*1060*/  IADD3 R5, PT, PT, R18, R17, R5 ;  /* 0x0000001112057210 */ /* 0x000fca0007ffe005 */
[----:B------:R-:W-:Y:S01]  /*1070*/  IMAD.IADD R21, R19, 0x1, R5 ;  /* 0x0000000113157824 */ /* 0x000fe200078e0205 */
[----:B------:R-:W-:Y:S06]  /*1080*/  @!P0 BRA `(.L_x_20) ;  /* 0x00000000005c8947 */ /* 0x000fec0003800000 */
[----:B------:R-:W0:Y:S01]  /*1090*/  LDC R24, c[0x0][0x390] ;  /* 0x0000e400ff187b82 */ /* 0x000e220000000800 */
[----:B------:R-:W-:Y:S02]  /*10a0*/  VIADD R22, R20, 0xfffff000 ;  /* 0xfffff00014167836 */ /* 0x000fe40000000000 */
[----:B------:R-:W-:-:S07]  /*10b0*/  IMAD.MOV.U32 R23, RZ, RZ, 0x1000 ;  /* 0x00001000ff177424 */ /* 0x000fce00078e00ff */
.L_x_22:
[----:B------:R-:W-:-:S05]  /*10c0*/  IMAD.WIDE R26, R23, 0x4, R2 ;  /* 0x00000004171a7825 */ /* 0x000fca00078e0202 */
[----:B------:R-:W2:Y:S04]  /*10d0*/  LDG.E.128.CONSTANT R12, desc[UR6][R26.64] ;  /* 0x000000061a0c7981 */ /* 0x000ea8000c1e9d00 */
[----:B------:R-:W3:Y:S04]  /*10e0*/  LDG.E.128.CONSTANT R16, desc[UR6][R26.64+0x1000] ;  /* 0x001000061a107981 */ /* 0x000ee8000c1e9d00 */
[----:B------:R-:W4:Y:S04]  /*10f0*/  LDG.E.128.CONSTANT R4, desc[UR6][R26.64+0x2000] ;  /* 0x002000061a047981 */ /* 0x000f28000c1e9d00 */
[----:B------:R-:W5:Y:S01]  /*1100*/  LDG.E.128.CONSTANT R8, desc[UR6][R26.64+0x3000] ;  /* 0x003000061a087981 */ /* 0x000f62000c1e9d00 */
[----:B0-----:R-:W-:Y:S01]  /*1110*/  IMAD.MOV.U32 R20, RZ, RZ, R24 ;  /* 0x000000ffff147224 */ /* 0x001fe200078e0018 */
[----:B--2---:R-:W-:-:S04]  /*1120*/  IADD3 R13, PT, PT, R13, R12, R21 ;  /* 0x0000000c0d0d7210 */ /* 0x004fc80007ffe015 */
[----:B------:R-:W-:-:S04]  /*1130*/  IADD3 R13, PT, PT, R15, R14, R13 ;  /* 0x0000000e0f0d7210 */ /* 0x000fc80007ffe00d */
[----:B---3--:R-:W-:-:S04]  /*1140*/  IADD3 R13, PT, PT, R17, R16, R13 ;  /* 0x00000010110d7210 */ /* 0x008fc80007ffe00d */
[----:B------:R-:W-:-:S04]  /*1150*/  IADD3 R13, PT, PT, R19, R18, R13 ;  /* 0x00000012130d7210 */ /* 0x000fc80007ffe00d */
[----:B----4-:R-:W-:Y:S01]  /*1160*/  IADD3 R13, PT, PT, R5, R4, R13 ;  /* 0x00000004050d7210 */ /* 0x010fe20007ffe00d */
[----:B------:R-:W-:-:S03]  /*1170*/  IMAD.IADD R4, R20, 0x1, -R23 ;  /* 0x0000000114047824 */ /* 0x000fc600078e0a17 */
[----:B------:R-:W-:Y:S02]  /*1180*/  IADD3 R13, PT, PT, R7, R6, R13 ;  /* 0x00000006070d7210 */ /* 0x000fe40007ffe00d */
[----:B------:R-:W-:Y:S02]  /*1190*/  ISETP.GE.AND P0, PT, R4, 0x1000, PT ;  /* 0x000010000400780c */ /* 0x000fe40003f06270 */
[----:B-----5:R-:W-:-:S04]  /*11a0*/  IADD3 R13, PT, PT, R9, R8, R13 ;  /* 0x00000008090d7210 */ /* 0x020fc80007ffe00d */
[----:B------:R-:W-:-:S07]  /*11b0*/  IADD3 R21, PT, PT, R11, R10, R13 ;  /* 0x0000000a0b157210 */ /* 0x000fce0007ffe00d */
[----:B------:R-:W-:Y:S05]  /*11c0*/  @!P0 BRA `(.L_x_21) ;  /* 0x0000000400fc8947 */ /* 0x000fea0003800000 */
[----:B------:R-:W-:-:S05]  /*11d0*/  VIADD R23, R23, 0x1000 ;  /* 0x0000100017177836 */ /* 0x000fca0000000000 */
[----:B------:R-:W-:-:S13]  /*11e0*/  ISETP.GT.AND P0, PT, R23, R22, PT ;  /* 0x000000161700720c */ /* 0x000fda0003f04270 */
[----:B------:R-:W-:Y:S05]  /*11f0*/  @!P0 BRA `(.L_x_22) ;  /* 0xfffffffc00b08947 */ /* 0x000fea000383ffff */
.L_x_20:
[----:B------:R-:W-:-:S13]  /*1200*/  ISETP.GE.AND P0, PT, R23, R20, PT ;  /* 0x000000141700720c */ /* 0x000fda0003f06270 */
[----:B------:R-:W-:Y:S05]  /*1210*/  @P0 BRA `(.L_x_21) ;  /* 0x0000000400e80947 */ /* 0x000fea0003800000 */
[----:B------:R-:W-:Y:S01]  /*1220*/  IMAD.IADD R9, R20, 0x1, -R23 ;  /* 0x0000000114097824 */ /* 0x000fe200078e0a17 */
[----:B------:R-:W-:Y:S04]  /*1230*/  BSSY.RECONVERGENT B1, `(.L_x_21) ;  /* 0x0000078000017945 */ /* 0x000fe80003800200 */
[----:B------:R-:W-:-:S13]  /*1240*/  ISETP.GE.AND P0, PT, R0, R9, PT ;  /* 0x000000090000720c */ /* 0x000fda0003f06270 */
[----:B------:R-:W-:Y:S05]  /*1250*/  @P0 BRA `(.L_x_23) ;  /* 0x0000000400d40947 */ /* 0x000fea0003800000 */
[----:B------:R-:W-:Y:S01]  /*1260*/  LOP3.LUT R2, RZ, R0, RZ, 0x33, !PT ;  /* 0x00000000ff027212 */ /* 0x000fe200078e33ff */
[----:B------:R-:W-:Y:S01]  /*1270*/  BSSY.RECONVERGENT B2, `(.L_x_24) ;  /* 0x0000015000027945 */ /* 0x000fe20003800200 */
[----:B------:R-:W-:Y:S02]  /*1280*/  IMAD.MOV.U32 R8, RZ, RZ, R0 ;  /* 0x000000ffff087224 */ /* 0x000fe400078e0000 */
[----:B------:R-:W-:-:S04]  /*1290*/  IADD3 R2, PT, PT, -R23, R20, R2 ;  /* 0x0000001417027210 */ /* 0x000fc80007ffe102 */
[C---:B------:R-:W-:Y:S02]  /*12a0*/  LOP3.LUT R3, R2.reuse, 0x300, RZ, 0xc0, !PT ;  /* 0x0000030002037812 */ /* 0x040fe400078ec0ff */
[----:B------:R-:W-:Y:S02]  /*12b0*/  ISETP.GE.U32.AND P1, PT, R2, 0x300, PT ;  /* 0x000003000200780c */ /* 0x000fe40003f26070 */
[----:B------:R-:W-:-:S13]  /*12c0*/  ISETP.NE.AND P0, PT, R3, 0x300, PT ;  /* 0x000003000300780c */ /* 0x000fda0003f05270 */
[----:B------:R-:W-:Y:S05]  /*12d0*/  @!P0 BRA `(.L_x_25) ;  /* 0x0000000000388947 */ /* 0x000fea0003800000 */
[----:B------:R-:W0:Y:S01]  /*12e0*/  LDC.64 R4, c[0x0][0x380] ;  /* 0x0000e000ff047b82 */ /* 0x000e220000000a00 */
[----:B------:R-:W-:Y:S01]  /*12f0*/  LEA.HI R2, R2, 0x1, RZ, 0x18 ;  /* 0x0000000102027811 */ /* 0x000fe200078fc0ff */
[----:B------:R-:W-:Y:S02]  /*1300*/  IMAD.IADD R7, R0, 0x1, R23 ;  /* 0x0000000100077824 */ /* 0x000fe400078e0217 */
[----:B------:R-:W-:Y:S01]  /*1310*/  IMAD.MOV.U32 R8, RZ, RZ, R0 ;  /* 0x000000ffff087224 */ /* 0x000fe200078e0000 */
[----:B------:R-:W-:-:S05]  /*1320*/  LOP3.LUT R2, R2, 0x3, RZ, 0xc0, !PT ;  /* 0x0000000302027812 */ /* 0x000fca00078ec0ff */
[----:B------:R-:W-:-:S07]  /*1330*/  IMAD.MOV R6, RZ, RZ, -R2 ;  /* 0x000000ffff067224 */ /* 0x000fce00078e0a02 */
.L_x_26:
[----:B0-----:R-:W-:-:S06]  /*1340*/  IMAD.WIDE.U32 R2, R7, 0x4, R4 ;  /* 0x0000000407027825 */ /* 0x001fcc00078e0004 */
[----:B------:R-:W2:Y:S01]  /*1350*/  LDG.E.CONSTANT R2, desc[UR6][R2.64] ;  /* 0x0000000602027981 */ /* 0x000ea2000c1e9900 */
[----:B------:R-:W-:Y:S02]  /*1360*/  VIADD R6, R6, 0x1 ;  /* 0x0000000106067836 */ /* 0x000fe40000000000 */
[----:B------:R-:W-:Y:S02]  /*1370*/  VIADD R8, R8, 0x100 ;  /* 0x0000010008087836 */ /* 0x000fe40000000000 */
[----:B------:R-:W-:Y:S01]  /*1380*/  VIADD R7, R7, 0x100 ;  /* 0x0000010007077836 */ /* 0x000fe20000000000 */
[----:B------:R-:W-:Y:S01]  /*1390*/  ISETP.NE.AND P0, PT, R6, RZ, PT ;  /* 0x000000ff0600720c */ /* 0x000fe20003f05270 */
[----:B--2---:R-:W-:-:S12]  /*13a0*/  IMAD.IADD R21, R2, 0x1, R21 ;  /* 0x0000000102157824 */ /* 0x004fd800078e0215 */
[----:B------:R-:W-:Y:S05]  /*13b0*/  @P0 BRA `(.L_x_26) ;  /* 0xfffffffc00e00947 */ /* 0x000fea000383ffff */
.L_x_25:
[----:B------:R-:W-:Y:S05]  /*13c0*/  BSYNC.RECONVERGENT B2 ;  /* 0x0000000000027941 */ /* 0x000fea0003800200 */
.L_x_24:
[----:B------:R-:W-:Y:S05]  /*13d0*/  @!P1 BRA `(.L_x_23) ;  /* 0x0000000400749947 */ /* 0x000fea0003800000 */
[----:B------:R-:W0:Y:S01]  /*13e0*/  LDCU.64 UR4, c[0x0][0x380] ;  /* 0x00007000ff0477ac */ /* 0x000e220008000a00 */
[----:B------:R-:W-:Y:S01]  /*13f0*/  IMAD.IADD R5, R9, 0x1, -R8 ;  /* 0x0000000109057824 */ /* 0x000fe200078e0a08 */
[C---:B------:R-:W-:Y:S01]  /*1400*/  IADD3 R3, P0, PT, R8.reuse, R23, RZ ;  /* 0x0000001708037210 */ /* 0x040fe20007f1e0ff */
[----:B------:R-:W-:Y:S01]  /*1410*/  BSSY.RECONVERGENT B2, `(.L_x_27) ;  /* 0x0000033000027945 */ /* 0x000fe20003800200 */
[----:B------:R-:W-:Y:S02]  /*1420*/  IMAD.IADD R23, R8, 0x1, R23 ;  /* 0x0000000108177824 */ /* 0x000fe400078e0217 */
[----:B------:R-:W-:Y:S01]  /*1430*/  ISETP.GT.AND P1, PT, R5, 0xc00, PT ;  /* 0x00000c000500780c */ /* 0x000fe20003f24270 */
[----:B------:R-:W-:Y:S01]  /*1440*/  IMAD.X R4, RZ, RZ, RZ, P0 ;  /* 0x000000ffff047224 */ /* 0x000fe200000e06ff */
[----:B0-----:R-:W-:-:S04]  /*1450*/  LEA R2, P0, R3, UR4, 0x2 ;  /* 0x0000000403027c11 */ /* 0x001fc8000f8010ff */
[----:B------:R-:W-:Y:S02]  /*1460*/  LEA.HI.X R3, R3, UR5, R4, 0x2, P0 ;  /* 0x0000000503037c11 */ /* 0x000fe400080f1404 */
[----:B------:R-:W-:-:S05]  /*1470*/  IADD3 R2, P0, PT, R2, 0x800, RZ ;  /* 0x0000080002027810 */ /* 0x000fca0007f1e0ff */
[----:B------:R-:W-:Y:S01]  /*1480*/  IMAD.X R3, RZ, RZ, R3, P0 ;  /* 0x000000ffff037224 */ /* 0x000fe200000e0603 */
[----:B------:R-:W-:Y:S01]  /*1490*/  PLOP3.LUT P0, PT, PT, PT, PT, 0x80, 0x8 ;  /* 0x000000000008781c */ /* 0x000fe20003f0f070 */
[----:B------:R-:W-:-:S12]  /*14a0*/  @!P1 BRA `(.L_x_28) ;  /* 0x0000000000a49947 */ /* 0x000fd80003800000 */
[----:B------:R-:W-:Y:S01]  /*14b0*/  PLOP3.LUT P0, PT, PT, PT, PT, 0x8, 0x80 ;  /* 0x000000000080781c */ /* 0x000fe20003f0e170 */
[----:B------:R-:W-:-:S12]  /*14c0*/  VIADD R11, R9, 0xfffff400 ;  /* 0xfffff400090b7836 */ /* 0x000fd80000000000 */
.L_x_29:
[----:B------:R-:W0:Y:S01]  /*14d0*/  LDC.64 R4, c[0x0][0x380] ;  /* 0x0000e000ff047b82 */ /* 0x000e220000000a00 */
[C---:B------:R-:W-:Y:S01]  /*14e0*/  VIADD R27, R23.reuse, 0x400 ;  /* 0x00000400171b7836 */ /* 0x040fe20000000000 */
[----:B------:R-:W2:Y:S01]  /*14f0*/  LDG.E.CONSTANT R12, desc[UR6][R2.64+-0x400] ;  /* 0xfffc0006020c7981 */ /* 0x000ea2000c1e9900 */
[----:B------:R-:W-:-:S03]  /*1500*/  VIADD R7, R23, 0x800 ;  /* 0x0000080017077836 */ /* 0x000fc60000000000 */
[----:B------:R-:W3:Y:S04]  /*1510*/  LDG.E.CONSTANT R18, desc[UR6][R2.64] ;  /* 0x0000000602127981 */ /* 0x000ee8000c1e9900 */
[----:B------:R-:W3:Y:S04]  /*1520*/  LDG.E.CONSTANT R17, desc[UR6][R2.64+0x400] ;  /* 0x0004000602117981 */ /* 0x000ee8000c1e9900 */
[----:B------:R-:W4:Y:S01]  /*1530*/  LDG.E.CONSTANT R15, desc[UR6][R2.64+0xc00] ;  /* 0x000c0006020f7981 */ /* 0x000f22000c1e9900 */
[----:B------:R-:W-:-:S03]  /*1540*/  VIADD R29, R23, 0xc00 ;  /* 0x00000c00171d7836 */ /* 0x000fc60000000000 */
[----:B------:R-:W5:Y:S04]  /*1550*/  LDG.E.CONSTANT R14, desc[UR6][R2.64+0x1000] ;  /* 0x00100006020e7981 */ /* 0x000f68000c1e9900 */
[----:B------:R-:W5:Y:S01]  /*1560*/  LDG.E.CONSTANT R13, desc[UR6][R2.64+0x1400] ;  /* 0x00140006020d7981 */ /* 0x000f62000c1e9900 */
[----:B0-----:R-:W-:-:S03]  /*1570*/  IMAD.WIDE.U32 R24, R23, 0x4, R4 ;  /* 0x0000000417187825 */ /* 0x001fc600078e0004 */
[----:B------:R-:W5:Y:S04]  /*1580*/  LDG.E.CONSTANT R19, desc[UR6][R2.64+0x1c00] ;  /* 0x001c000602137981 */ /* 0x000f68000c1e9900 */
[----:B------:R-:W2:Y:S01]  /*1590*/  LDG.E.CONSTANT R10, desc[UR6][R24.64] ;  /* 0x00000006180a7981 */ /* 0x000ea2000c1e9900 */
[----:B------:R-:W-:-:S03]  /*15a0*/  IMAD.WIDE.U32 R26, R27, 0x4, R4 ;  /* 0x000000041b1a7825 */ /* 0x000fc600078e0004 */
[----:B------:R-:W5:Y:S01]  /*15b0*/  LDG.E.CONSTANT R20, desc[UR6][R2.64+0x2400] ;  /* 0x0024000602147981 */ /* 0x000f62000c1e9900 */
[----:B------:R-:W-:-:S03]  /*15c0*/  IMAD.WIDE.U32 R6, R7, 0x4, R4 ;  /* 0x0000000407067825 */ /* 0x000fc600078e0004 */
[----:B------:R-:W4:Y:S01]  /*15d0*/  LDG.E.CONSTANT R16, desc[UR6][R26.64] ;  /* 0x000000061a107981 */ /* 0x000f22000c1e9900 */
[----:B------:R-:W-:-:S03]  /*15e0*/  IMAD.WIDE.U32 R4, R29, 0x4, R4 ;  /* 0x000000041d047825 */ /* 0x000fc600078e0004 */
[----:B------:R-:W5:Y:S04]  /*15f0*/  LDG.E.CONSTANT R6, desc[UR6][R6.64] ;  /* 0x0000000606067981 */ /* 0x000f68000c1e9900 */
[----:B------:R-:W5:Y:S04]  /*1600*/  LDG.E.CONSTANT R25, desc[UR6][R2.64+0x2000] ;  /* 0x0020000602197981 */ /* 0x000f68000c1e9900 */
[----:B------:R0:W5:Y:S04]  /*1610*/  LDG.E.CONSTANT R5, desc[UR6][R4.64] ;  /* 0x0000000604057981 */ /* 0x000168000c1e9900 */
[----:B------:R-:W5:Y:S04]  /*1620*/  LDG.E.CONSTANT R24, desc[UR6][R2.64+0x2c00] ;  /* 0x002c000602187981 */ /* 0x000f68000c1e9900 */
[----:B------:R-:W5:Y:S04]  /*1630*/  LDG.E.CONSTANT R27, desc[UR6][R2.64+0x3000] ;  /* 0x00300006021b7981 */ /* 0x000f68000c1e9900 */
[----:B------:R1:W5:Y:S01]  /*1640*/  LDG.E.CONSTANT R22, desc[UR6][R2.64+0x3400] ;  /* 0x0034000602167981 */ /* 0x000362000c1e9900 */
[----:B------:R-:W-:-:S05]  /*1650*/  VIADD R8, R8, 0x1000 ;  /* 0x0000100008087836 */ /* 0x000fca0000000000 */
[----:B------:R-:W-:Y:S02]  /*1660*/  ISETP.GE.AND P1, PT, R8, R11, PT ;  /* 0x0000000b0800720c */ /* 0x000fe40003f26270 */
[----:B0-----:R-:W-:Y:S01]  /*1670*/  IADD3 R4, P2, PT, R2, 0x4000, RZ ;  /* 0x0000400002047810 */ /* 0x001fe20007f5e0ff */
[----:B------:R-:W-:-:S04]  /*1680*/  VIADD R23, R23, 0x1000 ;  /* 0x0000100017177836 */ /* 0x000fc80000000000 */
[----:B-1----:R-:W-:Y:S02]  /*1690*/  IMAD.X R3, RZ, RZ, R3, P2 ;  /* 0x000000ffff037224 */ /* 0x002fe400010e0603 */
[----:B------:R-:W-:Y:S01]  /*16a0*/  IMAD.MOV.U32 R2, RZ, RZ, R4 ;  /* 0x000000ffff027224 */ /* 0x000fe200078e0004 */
[----:B--2---:R-:W-:-:S04]  /*16b0*/  IADD3 R10, PT, PT, R12, R10, R21 ;  /* 0x0000000a0c0a7210 */ /* 0x004fc80007ffe015 */
[----:B---3--:R-:W-:-:S04]  /*16c0*/  IADD3 R10, PT, PT, R17, R18, R10 ;  /* 0x00000012110a7210 */ /* 0x008fc80007ffe00a */
[----:B----4-:R-:W-:-:S04]  /*16d0*/  IADD3 R10, PT, PT, R15, R16, R10 ;  /* 0x000000100f0a7210 */ /* 0x010fc80007ffe00a */
[----:B-----5:R-:W-:-:S04]  /*16e0*/  IADD3 R10, PT, PT, R13, R14, R10 ;  /* 0x0000000e0d0a7210 */ /* 0x020fc80007ffe00a */
[----:B------:R-:W-:-:S04]  /*16f0*/  IADD3 R6, PT, PT, R19, R6, R10 ;  /* 0x0000000613067210 */ /* 0x000fc80007ffe00a */
[----:B------:R-:W-:-:S04]  /*1700*/  IADD3 R6, PT, PT, R20, R25, R6 ;  /* 0x0000001914067210 */ /* 0x000fc80007ffe006 */
[----:B------:R-:W-:-:S04]  /*1710*/  IADD3 R5, PT, PT, R24, R5, R6 ;  /* 0x0000000518057210 */ /* 0x000fc80007ffe006 */
[----:B------:R-:W-:Y:S01]  /*1720*/  IADD3 R21, PT, PT, R22, R27, R5 ;  /* 0x0000001b16157210 */ /* 0x000fe20007ffe005 */
[----:B------:R-:W-:Y:S06]  /*1730*/  @!P1 BRA `(.L_x_29) ;  /* 0xfffffffc00649947 */ /* 0x000fec000383ffff */
.L_x_28:
[----:B------:R-:W-:Y:S05]  /*1740*/  BSYNC.RECONVERGENT B2 ;  /* 0x0000000000027941 */ /* 0x000fea0003800200 */
.L_x_27:
[----:B------:R-:W-:Y:S01]  /*1750*/  IMAD.IADD R4, R9, 0x1, -R8 ;  /* 0x0000000109047824 */ /* 0x000fe200078e0a08 */
[----:B------:R-:W-:Y:S04]  /*1760*/  BSSY.RECONVERGENT B2, `(.L_x_30) ;  /* 0x000001a000027945 */ /* 0x000fe80003800200 */
[----:B------:R-:W-:-:S13]  /*1770*/  ISETP.GT.AND P1, PT, R4, 0x400, PT ;  /* 0x000004000400780c */ /* 0x000fda0003f24270 */
[----:B------:R-:W-:Y:S05]  /*1780*/  @!P1 BRA `(.L_x_31) ;  /* 0x00000000005c9947 */ /* 0x000fea0003800000 */
[----:B------:R-:W0:Y:S01]  /*1790*/  LDC.64 R6, c[0x0][0x380] ;  /* 0x0000e000ff067b82 */ /* 0x000e220000000a00 */
[C---:B------:R-:W-:Y:S01]  /*17a0*/  VIADD R11, R23.reuse, 0x400 ;  /* 0x00000400170b7836 */ /* 0x040fe20000000000 */
[----:B------:R-:W2:Y:S04]  /*17b0*/  LDG.E.CONSTANT R10, desc[UR6][R2.64+-0x400] ;  /* 0xfffc0006020a7981 */ /* 0x000ea8000c1e9900 */
[----:B------:R-:W3:Y:S04]  /*17c0*/  LDG.E.CONSTANT R12, desc[UR6][R2.64+0x400] ;  /* 0x00040006020c7981 */ /* 0x000ee8000c1e9900 */
[----:B------:R-:W4:Y:S04]  /*17d0*/  LDG.E.CONSTANT R13, desc[UR6][R2.64+0xc00] ;  /* 0x000c0006020d7981 */ /* 0x000f28000c1e9900 */
[----:B------:R-:W5:Y:S04]  /*17e0*/  LDG.E.CONSTANT R15, desc[UR6][R2.64+0x1000] ;  /* 0x00100006020f7981 */ /* 0x000f68000c1e9900 */
[----:B------:R1:W5:Y:S01]  /*17f0*/  LDG.E.CONSTANT R14, desc[UR6][R2.64+0x1400] ;  /* 0x00140006020e7981 */ /* 0x000362000c1e9900 */
[----:B0-----:R-:W-:-:S04]  /*1800*/  IMAD.WIDE.U32 R4, R23, 0x4, R6 ;  /* 0x0000000417047825 */ /* 0x001fc800078e0006 */
[----:B------:R-:W-:Y:S02]  /*1810*/  IMAD.WIDE.U32 R6, R11, 0x4, R6 ;  /* 0x000000040b067825 */ /* 0x000fe400078e0006 */
[----:B------:R-:W2:Y:S04]  /*1820*/  LDG.E.CONSTANT R4, desc[UR6][R4.64] ;  /* 0x0000000604047981 */ /* 0x000ea8000c1e9900 */
[----:B------:R-:W3:Y:S04]  /*1830*/  LDG.E.CONSTANT R11, desc[UR6][R2.64] ;  /* 0x00000006020b7981 */ /* 0x000ee8000c1e9900 */
[----:B------:R-:W4:Y:S01]  /*1840*/  LDG.E.CONSTANT R7, desc[UR6][R6.64] ;  /* 0x0000000606077981 */ /* 0x000f22000c1e9900 */
[----:B------:R-:W-:Y:S01]  /*1850*/  PLOP3.LUT P0, PT, PT, PT, PT, 0x8, 0x80 ;  /* 0x000000000080781c */ /* 0x000fe20003f0e170 */
[----:B------:R-:W-:-:S02]  /*1860*/  VIADD R8, R8, 0x800 ;  /* 0x0000080008087836 */ /* 0x000fc40000000000 */
[----:B------:R-:W-:Y:S01]  /*1870*/  VIADD R23, R23, 0x800 ;  /* 0x0000080017177836 */ /* 0x000fe20000000000 */
[----:B--2---:R-:W-:Y:S02]  /*1880*/  IADD3 R10, PT, PT, R10, R4, R21 ;  /* 0x000000040a0a7210 */ /* 0x004fe40007ffe015 */
[----:B------:R-:W-:Y:S02]  /*1890*/  IADD3 R4, P1, PT, R2, 0x2000, RZ ;  /* 0x0000200002047810 */ /* 0x000fe40007f3e0ff */
[----:B---3--:R-:W-:-:S03]  /*18a0*/  IADD3 R10, PT, PT, R12, R11, R10 ;  /* 0x0000000b0c0a7210 */ /* 0x008fc60007ffe00a */
[----:B------:R-:W-:Y:S01]  /*18b0*/  IMAD.X R5, RZ, RZ, R3, P1 ;  /* 0x000000ffff057224 */ /* 0x000fe200008e0603 */
[----:B----4-:R-:W-:Y:S01]  /*18c0*/  IADD3 R10, PT, PT, R13, R7, R10 ;  /* 0x000000070d0a7210 */ /* 0x010fe20007ffe00a */
[----:B-1----:R-:W-:Y:S02]  /*18d0*/  IMAD.MOV.U32 R2, RZ, RZ, R4 ;  /* 0x000000ffff027224 */ /* 0x002fe400078e0004 */
[----:B------:R-:W-:Y:S01]  /*18e0*/  IMAD.MOV.U32 R3, RZ, RZ, R5 ;  /* 0x000000ffff037224 */ /* 0x000fe200078e0005 */
[----:B-----5:R-:W-:-:S07]  /*18f0*/  IADD3 R21, PT, PT, R14, R15, R10 ;  /* 0x0000000f0e157210 */ /* 0x020fce0007ffe00a */
.L_x_31:
[----:B------:R-:W-:Y:S05]  /*1900*/  BSYNC.RECONVERGENT B2 ;  /* 0x0000000000027941 */ /* 0x000fea0003800200 */
.L_x_30:
[----:B------:R-:W-:-:S13]  /*1910*/  ISETP.LT.OR P0, PT, R8, R9, P0 ;  /* 0x000000090800720c */ /* 0x000fda0000701670 */
[----:B------:R-:W-:Y:S05]  /*1920*/  @!P0 BRA `(.L_x_23) ;  /* 0x0000000000208947 */ /* 0x000fea0003800000 */
[----:B------:R-:W0:Y:S01]  /*1930*/  LDC.64 R4, c[0x0][0x380] ;  /* 0x0000e000ff047b82 */ /* 0x000e220000000a00 */
[----:B------:R-:W2:Y:S04]  /*1940*/  LDG.E.CONSTANT R6, desc[UR6][R2.64+-0x400] ;  /* 0xfffc000602067981 */ /* 0x000ea8000c1e9900 */
[----:B------:R-:W3:Y:S04]  /*1950*/  LDG.E.CONSTANT R7, desc[UR6][R2.64] ;  /* 0x0000000602077981 */ /* 0x000ee8000c1e9900 */
[----:B------:R-:W3:Y:S01]  /*1960*/  LDG.E.CONSTANT R8, desc[UR6][R2.64+0x400] ;  /* 0x0004000602087981 */ /* 0x000ee2000c1e9900 */
[----:B0-----:R-:W-:-:S06]  /*1970*/  IMAD.WIDE.U32 R4, R23, 0x4, R4 ;  /* 0x0000000417047825 */ /* 0x001fcc00078e0004 */
[----:B------:R-:W2:Y:S02]  /*1980*/  LDG.E.CONSTANT R4, desc[UR6][R4.64] ;  /* 0x0000000604047981 */ /* 0x000ea4000c1e9900 */
[----:B--2---:R-:W-:-:S04]  /*1990*/  IADD3 R6, PT, PT, R6, R4, R21 ;  /* 0x0000000406067210 */ /* 0x004fc80007ffe015 */
[----:B---3--:R-:W-:-:S07]  /*19a0*/  IADD3 R21, PT, PT, R8, R7, R6 ;  /* 0x0000000708157210 */ /* 0x008fce0007ffe006 */
.L_x_23:
[----:B------:R-:W-:Y:S05]  /*19b0*/  BSYNC.RECONVERGENT B1 ;  /* 0x0000000000017941 */ /* 0x000fea0003800200 */
.L_x_21:
[----:B------:R-:W0:Y:S01]  /*19c0*/  S2R R8, SR_LANEID ;  /* 0x0000000000087919 */ /* 0x000e220000000000 */
[----:B------:R-:W1:Y:S01]  /*19d0*/  SHFL.DOWN PT, R2, R21, 0x1, 0x1f ;  /* 0x08201f0015027f89 */ /* 0x000e6200000e0000 */
[C---:B0-----:R-:W-:Y:S02]  /*19e0*/  ISETP.GT.AND P0, PT, R8.reuse, 0x1e, PT ;  /* 0x0000001e0800780c */ /* 0x041fe40003f04270 */
[----:B------:R-:W-:Y:S02]  /*19f0*/  ISETP.NE.AND P1, PT, R8, RZ, PT ;  /* 0x000000ff0800720c */ /* 0x000fe40003f25270 */
[----:B-1----:R-:W-:Y:S02]  /*1a00*/  SEL R2, R2, RZ, !P0 ;  /* 0x000000ff02027207 */ /* 0x002fe40004000000 */
[----:B------:R-:W-:-:S03]  /*1a10*/  ISETP.GT.AND P0, PT, R8, 0x1d, PT ;  /* 0x0000001d0800780c */ /* 0x000fc60003f04270 */
[----:B------:R-:W-:-:S05]  /*1a20*/  IMAD.IADD R2, R2, 0x1, R21 ;  /* 0x0000000102027824 */ /* 0x000fca00078e0215 */
[----:B------:R-:W0:Y:S01]  /*1a30*/  SHFL.DOWN PT, R3, R2, 0x2, 0x1f ;  /* 0x08401f0002037f89 */ /* 0x000e2200000e0000 */
[----:B------:R-:W-:Y:S01]  /*1a40*/  @!P1 MOV R6, 0x400 ;  /* 0x0000040000069802 */ /* 0x000fe20000000f00 */
[----:B------:R-:W1:Y:S01]  /*1a50*/  @!P1 S2R R7, SR_CgaCtaId ;  /* 0x0000000000079919 */ /* 0x000e620000008800 */
[----:B0-----:R-:W-:Y:S02]  /*1a60*/  SEL R3, R3, RZ, !P0 ;  /* 0x000000ff03037207 */ /* 0x001fe40004000000 */
[----:B------:R-:W-:-:S03]  /*1a70*/  ISETP.GT.AND P0, PT, R8, 0x1b, PT ;  /* 0x0000001b0800780c */ /* 0x000fc60003f04270 */
[----:B------:R-:W-:-:S05]  /*1a80*/  IMAD.IADD R3, R2, 0x1, R3 ;  /* 0x0000000102037824 */ /* 0x000fca00078e0203 */
[----:B------:R-:W0:Y:S01]  /*1a90*/  SHFL.DOWN PT, R4, R3, 0x4, 0x1f ;  /* 0x08801f0003047f89 */ /* 0x000e2200000e0000 */
[----:B-1----:R-:W-:Y:S02]  /*1aa0*/  @!P1 LEA R6, R7, R6, 0x18 ;  /* 0x0000000607069211 */ /* 0x002fe400078ec0ff */
[----:B0-----:R-:W-:Y:S02]  /*1ab0*/  SEL R4, R4, RZ, !P0 ;  /* 0x000000ff04047207 */ /* 0x001fe40004000000 */
[----:B------:R-:W-:-:S03]  /*1ac0*/  ISETP.GT.AND P0, PT, R8, 0x17, PT ;  /* 0x000000170800780c */ /* 0x000fc60003f04270 */
[----:B------:R-:W-:Y:S01]  /*1ad0*/  IMAD.IADD R4, R3, 0x1, R4 ;  /* 0x0000000103047824 */ /* 0x000fe200078e0204 */
[----:B------:R-:W-:-:S04]  /*1ae0*/  @!P1 SHF.R.U32.HI R3, RZ, 0x3, R0 ;  /* 0x00000003ff039819 */ /* 0x000fc80000011600 */
        /* <DEDUP_REMOVED lines=13> */
[----:B------:R-:W0:Y:S01]  /*1bc0*/  S2UR UR5, SR_CgaCtaId ;  /* 0x00000000000579c3 */ /* 0x000e220000008800 */
[----:B------:R-:W-:Y:S02]  /*1bd0*/  UMOV UR4, 0x400 ;  /* 0x0000040000047882 */ /* 0x000fe40000000000 */
[----:B0-----:R-:W-:-:S09]  /*1be0*/  ULEA UR4, UR5, UR4, 0x18 ;  /* 0x0000000405047291 */ /* 0x001fd2000f8ec0ff */
[----:B------:R-:W-:Y:S04]  /*1bf0*/  LDS R0, [UR4+0xc] ;  /* 0x00000c04ff007984 */ /* 0x000fe80008000800 */
[----:B---3--:R-:W0:Y:S04]  /*1c00*/  LDS.128 R4, [UR4+0x10] ;  /* 0x00001004ff047984 */ /* 0x008e280008000c00 */
[----:B------:R-:W1:Y:S01]  /*1c10*/  LDS.64 R8, [UR4+0x20] ;  /* 0x00002004ff087984 */ /* 0x000e620008000a00 */
[----:B0-----:R-:W-:-:S04]  /*1c20*/  IADD3 R0, PT, PT, R4, R0, R3 ;  /* 0x0000000004007210 */ /* 0x001fc80007ffe003 */
[----:B------:R-:W-:-:S04]  /*1c30*/  IADD3 R0, PT, PT, R6, R0, R5 ;  /* 0x0000000006007210 */ /* 0x000fc80007ffe005 */
[----:B-1----:R-:W-:-:S05]  /*1c40*/  IADD3 R0, PT, PT, R8, R0, R7 ;  /* 0x0000000008007210 */ /* 0x002fca0007ffe007 */
[----:B------:R-:W-:Y:S01]  /*1c50*/  IMAD.IADD R3, R0, 0x1, R9 ;  /* 0x0000000100037824 */ /* 0x000fe200078e0209 */
[----:B------:R-:W-:Y:S06]  /*1c60*/  BRA `(.L_x_19) ;  /* 0x0000001c00307947 */ /* 0x000fec0003800000 */
.L_x_4:
        /* <DEDUP_REMOVED lines=12> */
.L_x_34:
[----:B------:R-:W-:Y:S05]  /*1d30*/  BSYNC.RECONVERGENT B1 ;  /* 0x0000000000017941 */ /* 0x000fea0003800200 */
.L_x_33:
        /* <DEDUP_REMOVED lines=16> */
.L_x_39:
        /* <DEDUP_REMOVED lines=9> */
.L_x_38:
[----:B------:R-:W-:Y:S05]  /*1ed0*/  BSYNC.RECONVERGENT B2 ;  /* 0x0000000000027941 */ /* 0x000fea0003800200 */
.L_x_37:
        /* <DEDUP_REMOVED lines=8> */
.L_x_42:
        /* <DEDUP_REMOVED lines=35> */
.L_x_41:
[----:B------:R-:W-:Y:S05]  /*2190*/  BSYNC.RECONVERGENT B2 ;  /* 0x0000000000027941 */ /* 0x000fea0003800200 */
.L_x_40:
        /* <DEDUP_REMOVED lines=22> */
.L_x_44:
[----:B------:R-:W-:Y:S05]  /*2300*/  BSYNC.RECONVERGENT B2 ;  /* 0x0000000000027941 */ /* 0x000fea0003800200 */
.L_x_43:
        /* <DEDUP_REMOVED lines=10> */
.L_x_36:
[----:B------:R-:W-:Y:S05]  /*23b0*/  BSYNC.RECONVERGENT B1 ;  /* 0x0000000000017941 */ /* 0x000fea0003800200 */
.L_x_35:
        /* <DEDUP_REMOVED lines=38> */
[----:B------:R-:W0:Y:S04]  /*2620*/  LDS.128 R4, [UR4+0x10] ;  /* 0x00001004ff047984 */ /* 0x000e280008000c00 */
[----:B------:R-:W1:Y:S01]  /*2630*/  LDS.64 R8, [UR4+0x20] ;  /* 0x00002004ff087984 */ /* 0x000e620008000a00 */
[----:B0-----:R-:W-:-:S04]  /*2640*/  IADD3 R0, PT, PT, R4, R0, R3 ;  /* 0x0000000004007210 */ /* 0x001fc80007ffe003 */
[----:B------:R-:W-:-:S04]  /*2650*/  IADD3 R0, PT, PT, R6, R0, R5 ;  /* 0x0000000006007210 */ /* 0x000fc80007ffe005 */
[----:B-1----:R-:W-:-:S05]  /*2660*/  IADD3 R0, PT, PT, R8, R0, R7 ;  /* 0x0000000008007210 */ /* 0x002fca0007ffe007 */
[----:B--2---:R-:W-:Y:S01]  /*2670*/  IMAD.IADD R3, R0, 0x1, R9 ;  /* 0x0000000100037824 */ /* 0x004fe200078e0209 */
[----:B------:R-:W-:Y:S06]  /*2680*/  BRA `(.L_x_19) ;  /* 0x0000001000a87947 */ /* 0x000fec0003800000 */
.L_x_45:
        /* <DEDUP_REMOVED lines=16> */
[----:B------:R-:W1:Y:S02]  /*2790*/  SHFL.DOWN PT, R2, R3, 0x2, R7 ;  /* 0x0840000003027989 */ /* 0x000e6400000e0007 */
[----:B-1----:R-:W-:Y:S02]  /*27a0*/  SEL R2, R2, RZ, !P0 ;  /* 0x000000ff02027207 */ /* 0x002fe40004000000 */
[----:B------:R-:W-:-:S03]  /*27b0*/  ISETP.GT.AND P0, PT, R8, R7, PT ;  /* 0x000000070800720c */ /* 0x000fc60003f04270 */
[----:B------:R-:W-:Y:S01]  /*27c0*/  IMAD.IADD R2, R3, 0x1, R2 ;  /* 0x0000000103027824 */ /* 0x000fe200078e0202 */
[----:B------:R-:W-:-:S04]  /*27d0*/  @!P1 SHF.R.U32.HI R3, RZ, 0x3, R9 ;  /* 0x00000003ff039819 */ /* 0x000fc80000011609 */
[----:B------:R-:W1:Y:S02]  /*27e0*/  SHFL.DOWN PT, R4, R2, 0x4, R7 ;  /* 0x0880000002047989 */ /* 0x000e6400000e0007 */
[----:B-1----:R-:W-:Y:S01]  /*27f0*/  SEL R5, R4, RZ, !P0 ;  /* 0x000000ff04057207 */ /* 0x002fe20004000000 */
[C---:B------:R-:W-:Y:S02]  /*2800*/  VIADD R4, R6.reuse, 0x8 ;  /* 0x0000000806047836 */ /* 0x040fe40000000000 */
[----:B------:R-:W-:Y:S02]  /*2810*/  VIADD R6, R6, 0x10 ;  /* 0x0000001006067836 */ /* 0x000fe40000000000 */
[----:B------:R-:W-:Y:S01]  /*2820*/  IMAD.IADD R5, R2, 0x1, R5 ;  /* 0x0000000102057824 */ /* 0x000fe200078e0205 */
[----:B------:R-:W-:Y:S02]  /*2830*/  ISETP.GT.AND P0, PT, R4, R7, PT ;  /* 0x000000070400720c */ /* 0x000fe40003f04270 */
[----:B------:R-:W-:-:S02]  /*2840*/  @!P1 MOV R4, 0x400 ;  /* 0x0000040000049802 */ /* 0x000fc40000000f00 */
[----:B------:R-:W1:Y:S02]  /*2850*/  SHFL.DOWN PT, R0, R5, 0x8, R7 ;  /* 0x0900000005007989 */ /* 0x000e6400000e0007 */
[----:B0-----:R-:W-:Y:S02]  /*2860*/  @!P1 LEA R11, R11, R4, 0x18 ;  /* 0x000000040b0b9211 */ /* 0x001fe400078ec0ff */
[----:B------:R-:W-:-:S05]  /*2870*/  @!P1 LOP3.LUT R4, R3, 0x7c, RZ, 0xc0, !PT ;  /* 0x0000007c03049812 */ /* 0x000fca00078ec0ff */
[----:B------:R-:W-:Y:S01]  /*2880*/  @!P1 IMAD.IADD R4, R4, 0x1, R11 ;  /* 0x0000000104049824 */ /* 0x000fe200078e020b */
[----:B-1----:R-:W-:Y:S02]  /*2890*/  SEL R0, R0, RZ, !P0 ;  /* 0x000000ff00007207 */ /* 0x002fe40004000000 */
        /* <DEDUP_REMOVED lines=15> */
[----:B-1----:R-:W0:Y:S04]  /*2990*/  LDS.128 R4, [UR4+0x10] ;  /* 0x00001004ff047984 */ /* 0x002e280008000c00 */
        /* <DEDUP_REMOVED lines=18> */
.L_x_32:
[----:B------:R-:W0:Y:S01]  /*2ac0*/  S2R R0, SR_TID.X ;  /* 0x0000000000007919 */ /* 0x000e220000002100 */
[----:B------:R-:W0:Y:S02]  /*2ad0*/  LDC.64 R2, c[0x0][0x380] ;  /* 0x0000e000ff027b82 */ /* 0x000e240000000a00 */
[----:B0-----:R-:W-:-:S05]  /*2ae0*/  IMAD.WIDE.U32 R2, R0, 0x4, R2 ;  /* 0x0000000400027825 */ /* 0x001fca00078e0002 */
[----:B------:R-:W2:Y:S04]  /*2af0*/  LDG.E.CONSTANT R19, desc[UR6][R2.64] ;  /* 0x0000000602137981 */ /* 0x000ea8000c1e9900 */
[----:B------:R-:W2:Y:S04]  /*2b00*/  LDG.E.CONSTANT R4, desc[UR6][R2.64+0x400] ;  /* 0x0004000602047981 */ /* 0x000ea8000c1e9900 */
[----:B------:R-:W2:Y:S04]  /*2b10*/  LDG.E.CONSTANT R5, desc[UR6][R2.64+0x800] ;  /* 0x0008000602057981 */ /* 0x000ea8000c1e9900 */
[----:B------:R-:W3:Y:S04]  /*2b20*/  LDG.E.CONSTANT R6, desc[UR6][R2.64+0xc00] ;  /* 0x000c000602067981 */ /* 0x000ee8000c1e9900 */
[----:B------:R-:W3:Y:S04]  /*2b30*/  LDG.E.CONSTANT R7, desc[UR6][R2.64+0x1000] ;  /* 0x0010000602077981 */ /* 0x000ee8000c1e9900 */
[----:B------:R-:W4:Y:S04]  /*2b40*/  LDG.E.CONSTANT R8, desc[UR6][R2.64+0x1400] ;  /* 0x0014000602087981 */ /* 0x000f28000c1e9900 */
[----:B------:R-:W4:Y:S04]  /*2b50*/  LDG.E.CONSTANT R9, desc[UR6][R2.64+0x1800] ;  /* 0x0018000602097981 */ /* 0x000f28000c1e9900 */
[----:B------:R-:W5:Y:S04]  /*2b60*/  LDG.E.CONSTANT R10, desc[UR6][R2.64+0x1c00] ;  /* 0x001c0006020a7981 */ /* 0x000f68000c1e9900 */
[----:B------:R-:W5:Y:S04]  /*2b70*/  LDG.E.CONSTANT R11, desc[UR6][R2.64+0x2000] ;  /* 0x00200006020b7981 */ /* 0x000f68000c1e9900 */
[----:B------:R-:W5:Y:S04]  /*2b80*/  LDG.E.CONSTANT R12, desc[UR6][R2.64+0x2400] ;  /* 0x00240006020c7981 */ /* 0x000f68000c1e9900 */
[----:B------:R-:W5:Y:S04]  /*2b90*/  LDG.E.CONSTANT R13, desc[UR6][R2.64+0x2800] ;  /* 0x00280006020d7981 */ /* 0x000f68000c1e9900 */
[----:B------:R-:W5:Y:S04]  /*2ba0*/  LDG.E.CONSTANT R14, desc[UR6][R2.64+0x2c00] ;  /* 0x002c0006020e7981 */ /* 0x000f68000c1e9900 */
[----:B------:R-:W5:Y:S04]  /*2bb0*/  LDG.E.CONSTANT R15, desc[UR6][R2.64+0x3000] ;  /* 0x00300006020f7981 */ /* 0x000f68000c1e9900 */
[----:B------:R-:W5:Y:S04]  /*2bc0*/  LDG.E.CONSTANT R16, desc[UR6][R2.64+0x3400] ;  /* 0x0034000602107981 */ /* 0x000f68000c1e9900 */
[----:B------:R-:W5:Y:S04]  /*2bd0*/  LDG.E.CONSTANT R17, desc[UR6][R2.64+0x3800] ;  /* 0x0038000602117981 */ /* 0x000f68000c1e9900 */
[----:B------:R-:W5:Y:S01]  /*2be0*/  LDG.E.CONSTANT R18, desc[UR6][R2.64+0x3c00] ;  /* 0x003c000602127981 */ /* 0x000f62000c1e9900 */
[----:B------:R-:W-:-:S02]  /*2bf0*/  ISETP.GE.U32.AND P0, PT, R20, 0x2000, PT ;  /* 0x000020001400780c */ /* 0x000fc40003f06070 */
[----:B--2---:R-:W-:-:S04]  /*2c00*/  IADD3 R4, PT, PT, R5, R4, R19 ;  /* 0x0000000405047210 */ /* 0x004fc80007ffe013 */
[----:B---3--:R-:W-:-:S04]  /*2c10*/  IADD3 R4, PT, PT, R7, R6, R4 ;  /* 0x0000000607047210 */ /* 0x008fc80007ffe004 */
[----:B----4-:R-:W-:-:S04]  /*2c20*/  IADD3 R4, PT, PT, R9, R8, R4 ;  /* 0x0000000809047210 */ /* 0x010fc80007ffe004 */
[----:B-----5:R-:W-:Y:S01]  /*2c30*/  IADD3 R4, PT, PT, R11, R10, R4 ;  /* 0x0000000a0b047210 */ /* 0x020fe20007ffe004 */
[----:B------:R-:W-:-:S03]  /*2c40*/  IMAD.MOV.U32 R11, RZ, RZ, 0x1000 ;  /* 0x00001000ff0b7424 */ /* 0x000fc600078e00ff */
[----:B------:R-:W-:-:S04]  /*2c50*/  IADD3 R4, PT, PT, R13, R12, R4 ;  /* 0x0000000c0d047210 */ /* 0x000fc80007ffe004 */
[----:B------:R-:W-:-:S04]  /*2c60*/  IADD3 R4, PT, PT, R15, R14, R4 ;  /* 0x0000000e0f047210 */ /* 0x000fc80007ffe004 */
[----:B------:R-:W-:-:S05]  /*2c70*/  IADD3 R17, PT, PT, R17, R16, R4 ;  /* 0x0000001011117210 */ /* 0x000fca0007ffe004 */
[----:B------:R-:W-:Y:S01]  /*2c80*/  IMAD.IADD R8, R18, 0x1, R17 ;  /* 0x0000000112087824 */ /* 0x000fe200078e0211 */
[----:B------:R-:W-:Y:S06]  /*2c90*/  @!P0 BRA `(.L_x_46) ;  /* 0x00000000008c8947 */ /* 0x000fec0003800000 */
[----:B------:R-:W0:Y:S01]  /*2ca0*/  LDC R7, c[0x0][0x390] ;  /* 0x0000e400ff077b82 */ /* 0x000e220000000800 */
[----:B------:R-:W-:Y:S02]  /*2cb0*/  VIADD R6, R20, 0xfffff000 ;  /* 0xfffff00014067836 */ /* 0x000fe40000000000 */
[----:B------:R-:W-:-:S07]  /*2cc0*/  IMAD.MOV.U32 R11, RZ, RZ, 0x1000 ;  /* 0x00001000ff0b7424 */ /* 0x000fce00078e00ff */
.L_x_48:
[----:B------:R-:W-:-:S05]  /*2cd0*/  IMAD.WIDE R4, R11, 0x4, R2 ;  /* 0x000000040b047825 */ /* 0x000fca00078e0202 */
        /* <DEDUP_REMOVED lines=16> */
[----:B--2---:R-:W-:-:S04]  /*2de0*/  IADD3 R18, PT, PT, R18, R19, R8 ;  /* 0x0000001312127210 */ /* 0x004fc80007ffe008 */
[----:B---3--:R-:W-:Y:S01]  /*2df0*/  IADD3 R18, PT, PT, R21, R20, R18 ;  /* 0x0000001415127210 */ /* 0x008fe20007ffe012 */
[----:B0-----:R-:W-:-:S04]  /*2e00*/  IMAD.MOV.U32 R20, RZ, RZ, R7 ;  /* 0x000000ffff147224 */ /* 0x001fc800078e0007 */
[----:B------:R-:W-:Y:S01]  /*2e10*/  IMAD.IADD R8, R20, 0x1, -R11 ;  /* 0x0000000114087824 */ /* 0x000fe200078e0a0b */
[----:B----4-:R-:W-:-:S04]  /*2e20*/  IADD3 R18, PT, PT, R23, R22, R18 ;  /* 0x0000001617127210 */ /* 0x010fc80007ffe012 */
[----:B------:R-:W-:Y:S02]  /*2e30*/  ISETP.GE.AND P0, PT, R8, 0x1000, PT ;  /* 0x000010000800780c */ /* 0x000fe40003f06270 */
[----:B-----5:R-:W-:-:S04]  /*2e40*/  IADD3 R18, PT, PT, R25, R24, R18 ;  /* 0x0000001819127210 */ /* 0x020fc80007ffe012 */
[----:B------:R-:W-:-:S04]  /*2e50*/  IADD3 R14, PT, PT, R14, R17, R18 ;  /* 0x000000110e0e7210 */ /* 0x000fc80007ffe012 */
[----:B------:R-:W-:-:S04]  /*2e60*/  IADD3 R12, PT, PT, R15, R12, R14 ;  /* 0x0000000c0f0c7210 */ /* 0x000fc80007ffe00e */
[----:B------:R-:W-:-:S04]  /*2e70*/  IADD3 R10, PT, PT, R10, R13, R12 ;  /* 0x0000000d0a0a7210 */ /* 0x000fc80007ffe00c */
[----:B------:R-:W-:Y:S01]  /*2e80*/  IADD3 R8, PT, PT, R16, R9, R10 ;  /* 0x0000000910087210 */ /* 0x000fe20007ffe00a */
[----:B------:R-:W-:Y:S06]  /*2e90*/  @!P0 BRA `(.L_x_47) ;  /* 0x0000000400fc8947 */ /* 0x000fec0003800000 */
[----:B------:R-:W-:-:S05]  /*2ea0*/  VIADD R11, R11, 0x1000 ;  /* 0x000010000b0b7836 */ /* 0x000fca0000000000 */
[----:B------:R-:W-:-:S13]  /*2eb0*/  ISETP.GT.AND P0, PT, R11, R6, PT ;  /* 0x000000060b00720c */ /* 0x000fda0003f04270 */
[----:B------:R-:W-:Y:S05]  /*2ec0*/  @!P0 BRA `(.L_x_48) ;  /* 0xfffffffc00808947 */ /* 0x000fea000383ffff */
.L_x_46:
        /* <DEDUP_REMOVED lines=20> */
.L_x_52:
        /* <DEDUP_REMOVED lines=8> */
.L_x_51:
[----:B------:R-:W-:Y:S05]  /*3090*/  BSYNC.RECONVERGENT B2 ;  /* 0x0000000000027941 */ /* 0x000fea0003800200 */
.L_x_50:
        /* <DEDUP_REMOVED lines=16> */
.L_x_55:
        /* <DEDUP_REMOVED lines=20> */
[----:B------:R-:W5:Y:S04]  /*32e0*/  LDG.E.CONSTANT R22, desc[UR6][R2.64+0x2400] ;  /* 0x0024000602167981 */ /* 0x000f68000c1e9900 */
[----:B------:R0:W5:Y:S04]  /*32f0*/  LDG.E.CONSTANT R5, desc[UR6][R4.64] ;  /* 0x0000000604057981 */ /* 0x000168000c1e9900 */
        /* <DEDUP_REMOVED lines=17> */
.L_x_54:
[----:B------:R-:W-:Y:S05]  /*3410*/  BSYNC.RECONVERGENT B2 ;  /* 0x0000000000027941 */ /* 0x000fea0003800200 */
.L_x_53:
        /* <DEDUP_REMOVED lines=10> */
[----:B------:R-:W5:Y:S01]  /*34c0*/  LDG.E.CONSTANT R16, desc[UR6][R2.64+0x1400] ;  /* 0x0014000602107981 */ /* 0x000f62000c1e9900 */
[----:B0-----:R-:W-:-:S04]  /*34d0*/  IMAD.WIDE.U32 R4, R11, 0x4, R6 ;  /* 0x000000040b047825 */ /* 0x001fc800078e0006 */
[----:B------:R-:W-:Y:S02]  /*34e0*/  IMAD.WIDE.U32 R6, R13, 0x4, R6 ;  /* 0x000000040d067825 */ /* 0x000fe400078e0006 */
[----:B------:R0:W2:Y:S04]  /*34f0*/  LDG.E.CONSTANT R5, desc[UR6][R4.64] ;  /* 0x0000000604057981 */ /* 0x0000a8000c1e9900 */
[----:B------:R1:W3:Y:S04]  /*3500*/  LDG.E.CONSTANT R13, desc[UR6][R2.64] ;  /* 0x00000006020d7981 */ /* 0x0002e8000c1e9900 */
[----:B------:R-:W4:Y:S01]  /*3510*/  LDG.E.CONSTANT R7, desc[UR6][R6.64] ;  /* 0x0000000606077981 */ /* 0x000f22000c1e9900 */
[----:B0-----:R-:W-:Y:S01]  /*3520*/  IADD3 R4, P1, PT, R2, 0x2000, RZ ;  /* 0x0000200002047810 */ /* 0x001fe20007f3e0ff */
[----:B------:R-:W-:Y:S01]  /*3530*/  VIADD R10, R10, 0x800 ;  /* 0x000008000a0a7836 */ /* 0x000fe20000000000 */
[----:B------:R-:W-:Y:S01]  /*3540*/  PLOP3.LUT P0, PT, PT, PT, PT, 0x8, 0x80 ;  /* 0x000000000080781c */ /* 0x000fe20003f0e170 */
[----:B------:R-:W-:-:S02]  /*3550*/  VIADD R11, R11, 0x800 ;  /* 0x000008000b0b7836 */ /* 0x000fc40000000000 */
[----:B-1----:R-:W-:Y:S01]  /*3560*/  IMAD.MOV.U32 R2, RZ, RZ, R4 ;  /* 0x000000ffff027224 */ /* 0x002fe200078e0004 */
[----:B--2---:R-:W-:-:S04]  /*3570*/  IADD3 R12, PT, PT, R12, R5, R8 ;  /* 0x000000050c0c7210 */ /* 0x004fc80007ffe008 */
[----:B---3--:R-:W-:Y:S01]  /*3580*/  IADD3 R12, PT, PT, R14, R13, R12 ;  /* 0x0000000d0e0c7210 */ /* 0x008fe20007ffe00c */
[----:B------:R-:W-:-:S03]  /*3590*/  IMAD.X R5, RZ, RZ, R3, P1 ;  /* 0x000000ffff057224 */ /* 0x000fc600008e0603 */
[----:B----4-:R-:W-:Y:S01]  /*35a0*/  IADD3 R12, PT, PT, R15, R7, R12 ;  /* 0x000000070f0c7210 */ /* 0x010fe20007ffe00c */
[----:B------:R-:W-:-:S03]  /*35b0*/  IMAD.MOV.U32 R3, RZ, RZ, R5 ;  /* 0x000000ffff037224 */ /* 0x000fc600078e0005 */
[----:B-----5:R-:W-:-:S07]  /*35c0*/  IADD3 R8, PT, PT, R16, R17, R12 ;  /* 0x0000001110087210 */ /* 0x020fce0007ffe00c */
.L_x_57:
[----:B------:R-:W-:Y:S05]  /*35d0*/  BSYNC.RECONVERGENT B2 ;  /* 0x0000000000027941 */ /* 0x000fea0003800200 */
.L_x_56:
        /* <DEDUP_REMOVED lines=10> */
.L_x_49:
[----:B------:R-:W-:Y:S05]  /*3680*/  BSYNC.RECONVERGENT B1 ;  /* 0x0000000000017941 */ /* 0x000fea0003800200 */
.L_x_47:
[----:B------:R-:W0:Y:S01]  /*3690*/  S2R R9, SR_LANEID ;  /* 0x0000000000097919 */ /* 0x000e220000000000 */
[----:B------:R-:W1:Y:S01]  /*36a0*/  SHFL.DOWN PT, R2, R8, 0x1, 0x1f ;  /* 0x08201f0008027f89 */ /* 0x000e6200000e0000 */
[C---:B0-----:R-:W-:Y:S02]  /*36b0*/  ISETP.GT.AND P0, PT, R9.reuse, 0x1e, PT ;  /* 0x0000001e0900780c */ /* 0x041fe40003f04270 */
[C---:B------:R-:W-:Y:S02]  /*36c0*/  ISETP.NE.AND P1, PT, R9.reuse, RZ, PT ;  /* 0x000000ff0900720c */ /* 0x040fe40003f25270 */
        /* <DEDUP_REMOVED lines=37> */
[----:B0-----:R-:W-:-:S07]  /*3920*/  IMAD.IADD R3, R0, 0x1, R9 ;  /* 0x0000000100037824 */ /* 0x001fce00078e0209 */
.L_x_19:
[----:B------:R-:W-:Y:S05]  /*3930*/  BSYNC.RECONVERGENT B0 ;  /* 0x0000000000007941 */ /* 0x000fea0003800200 */
.L_x_3:
[----:B------:R-:W-:Y:S05]  /*3940*/  @P0 EXIT ;  /* 0x000000000000094d */ /* 0x000fea0003800000 */
[----:B-1----:R-:W1:Y:S01]  /*3950*/  LDC.64 R4, c[0x0][0x388] ;  /* 0x0000e200ff047b82 */ /* 0x002e620000000a00 */
[----:B------:R-:W0:Y:S02]  /*3960*/  LDCU UR4, c[0x0][0x398] ;  /* 0x00007300ff0477ac */ /* 0x000e240008000800 */
[----:B0-234-:R-:W-:-:S05]  /*3970*/  VIADD R3, R3, UR4 ;  /* 0x0000000403037c36 */ /* 0x01dfca0008000000 */
[----:B-1----:R-:W-:Y:S01]  /*3980*/  STG.E desc[UR6][R4.64], R3 ;  /* 0x0000000304007986 */ /* 0x002fe2000c101906 */
[----:B------:R-:W-:Y:S05]  /*3990*/  EXIT ;  /* 0x000000000000794d */ /* 0x000fea0003800000 */
.L_x_58:
        /* <DEDUP_REMOVED lines=14> */
.L_x_240:


//--------------------- .text._ZN3cub18CUB_300001_SM_10006detail6reduce18DeviceReduceKernelINS2_10policy_hubIiyN4cuda3std3__44plusIiEEE10Policy1000EN6thrust24THRUST_300001_SM_1000_NS6detail15normal_iteratorINSD_10device_ptrIiEEEEyS9_iNS7_10__identityEEEvT0_PT3_T1_NS0_13GridEvenShareISN_EET2_T4_ --------------------------
	.section	.text._ZN3cub18CUB_300001_SM_10006detail6reduce18DeviceReduceKernelINS2_10policy_hubIiyN4cuda3std3__44plusIiEEE10Policy1000EN6thrust24THRUST_300001_SM_1000_NS6detail15normal_iteratorINSD_10device_ptrIiEEEEyS9_iNS7_10__identityEEEvT0_PT3_T1_NS0_13GridEvenShareISN_EET2_T4_,"ax",@progbits
	.align	128
        .global         _ZN3cub18CUB_300001_SM_10006detail6reduce18DeviceReduceKernelINS2_10policy_hubIiyN4cuda3std3__44plusIiEEE10Policy1000EN6thrust24THRUST_300001_SM_1000_NS6detail15normal_iteratorINSD_10device_ptrIiEEEEyS9_iNS7_10__identityEEEvT0_PT3_T1_NS0_13GridEvenShareISN_EET2_T4_
        .type           _ZN3cub18CUB_300001_SM_10006detail6reduce18DeviceReduceKernelINS2_10policy_hubIiyN4cuda3std3__44plusIiEEE10Policy1000EN6thrust24THRUST_300001_SM_1000_NS6detail15normal_iteratorINSD_10device_ptrIiEEEEyS9_iNS7_10__identityEEEvT0_PT3_T1_NS0_13GridEvenShareISN_EET2_T4_,@function
        .size           _ZN3cub18CUB_300001_SM_10006detail6reduce18DeviceReduceKernelINS2_10policy_hubIiyN4cuda3std3__44plusIiEEE10Policy1000EN6thrust24THRUST_300001_SM_1000_NS6detail15normal_iteratorINSD_10device_ptrIiEEEEyS9_iNS7_10__identityEEEvT0_PT3_T1_NS0_13GridEvenShareISN_EET2_T4_,(.L_x_241 - _ZN3cub18CUB_300001_SM_10006detail6reduce18DeviceReduceKernelINS2_10policy_hubIiyN4cuda3std3__44plusIiEEE10Policy1000EN6thrust24THRUST_300001_SM_1000_NS6detail15normal_iteratorINSD_10device_ptrIiEEEEyS9_iNS7_10__identityEEEvT0_PT3_T1_NS0_13GridEvenShareISN_EET2_T4_)
        .other          _ZN3cub18CUB_300001_SM_10006detail6reduce18DeviceReduceKernelINS2_10policy_hubIiyN4cuda3std3__44plusIiEEE10Policy1000EN6thrust24THRUST_300001_SM_1000_NS6detail15normal_iteratorINSD_10device_ptrIiEEEEyS9_iNS7_10__identityEEEvT0_PT3_T1_NS0_13GridEvenShareISN_EET2_T4_,@"STO_CUDA_ENTRY STV_DEFAULT"
_ZN3cub18CUB_300001_SM_10006detail6reduce18DeviceReduceKernelINS2_10policy_hubIiyN4cuda3std3__44plusIiEEE10Policy1000EN6thrust24THRUST_300001_SM_1000_NS6detail15normal_iteratorINSD_10device_ptrIiEEEEyS9_iNS7_10__identityEEEvT0_PT3_T1_NS0_13GridEvenShareISN_EET2_T4_:
.text._ZN3cub18CUB_300001_SM_10006detail6reduce18DeviceReduceKernelINS2_10policy_hubIiyN4cuda3std3__44plusIiEEE10Policy1000EN6thrust24THRUST_300001_SM_1000_NS6detail15normal_iteratorINSD_10device_ptrIiEEEEyS9_iNS7_10__identityEEEvT0_PT3_T1_NS0_13GridEvenShareISN_EET2_T4_:
[----:B------:R-:W-:Y:S08]  /*0000*/  LDC R1, c[0x0][0x37c] ;  /* 0x0000df00ff017b82 */ /* 0x000ff00000000800 */
[----:B------:R-:W0:Y:S01]  /*0010*/  S2UR UR16, SR_CTAID.X ;  /* 0x00000000001079c3 */ /* 0x000e220000002500 */
[----:B------:R-:W1:Y:S01]  /*0020*/  LDCU.64 UR8, c[0x0][0x3b8] ;  /* 0x00007700ff0877ac */ /* 0x000e620008000a00 */
[----:B------:R-:W-:Y:S01]  /*0030*/  BSSY.RECONVERGENT B0, `(.L_x_59) ;  /* 0x0000201000007945 */ /* 0x000fe20003800200 */
[----:B------:R-:W2:Y:S01]  /*0040*/  LDCU UR5, c[0x0][0x3c0] ;  /* 0x00007800ff0577ac */ /* 0x000ea20008000800 */
[----:B------:R-:W3:Y:S01]  /*0050*/  LDCU.64 UR14, c[0x0][0x358] ;  /* 0x00006b00ff0e77ac */ /* 0x000ee20008000a00 */
[----:B-1----:R-:W-:-:S02]  /*0060*/  IMAD.U32 R2, RZ, RZ, UR8 ;  /* 0x00000008ff027e24 */ /* 0x002fc4000f8e00ff */
[----:B------:R-:W-:Y:S01]  /*0070*/  IMAD.U32 R3, RZ, RZ, UR9 ;  /* 0x00000009ff037e24 */ /* 0x000fe2000f8e00ff */
[----:B--2---:R-:W-:Y:S02]  /*0080*/  USHF.L.U32 UR5, UR5, 0xc, URZ ;  /* 0x0000000c05057899 */ /* 0x004fe400080006ff */
[----:B0-----:R-:W-:Y:S02]  /*0090*/  USHF.L.U32 UR7, UR16, 0xc, URZ ;  /* 0x0000000c10077899 */ /* 0x001fe400080006ff */
[----:B------:R-:W-:-:S04]  /*00a0*/  USHF.R.S32.HI UR4, URZ, 0x1f, UR5 ;  /* 0x0000001fff047899 */ /* 0x000fc80008011405 */
[----:B------:R-:W-:-:S04]  /*00b0*/  IADD3 R23, P1, PT, R2, -UR7, RZ ;  /* 0x8000000702177c10 */ /* 0x000fc8000ff3e0ff */
[----:B------:R-:W-:Y:S02]  /*00c0*/  ISETP.GT.U32.AND P0, PT, R23, 0xfff, PT ;  /* 0x00000fff1700780c */ /* 0x000fe40003f04070 */
[----:B------:R-:W-:-:S04]  /*00d0*/  IADD3.X R22, PT, PT, R3, -0x1, RZ, P1, !PT ;  /* 0xffffffff03167810 */ /* 0x000fc80000ffe4ff */
[----:B------:R-:W-:-:S13]  /*00e0*/  ISETP.GT.U32.AND.EX P0, PT, R22, RZ, PT, P0 ;  /* 0x000000ff1600720c */ /* 0x000fda0003f04100 */
[----:B---3--:R-:W-:Y:S05]  /*00f0*/  @P0 BRA `(.L_x_60) ;  /* 0x0000000c00ac0947 */ /* 0x008fea0003800000 */
[----:B------:R-:W0:Y:S01]  /*0100*/  S2R R3, SR_TID.X ;  /* 0x0000000000037919 */ /* 0x000e220000002100 */
[----:B------:R-:W-:Y:S01]  /*0110*/  VIADD R0, R2, -UR7 ;  /* 0x8000000702007c36 */ /* 0x000fe20008000000 */
[----:B------:R-:W-:Y:S01]  /*0120*/  BSSY.RECONVERGENT B1, `(.L_x_61) ;  /* 0x000000a000017945 */ /* 0x000fe20003800200 */
[----:B------:R-:W-:-:S03]  /*0130*/  IMAD.MOV.U32 R4, RZ, RZ, RZ ;  /* 0x000000ffff047224 */ /* 0x000fc600078e00ff */
[----:B0-----:R-:W-:Y:S01]  /*0140*/  ISETP.GE.AND P0, PT, R3, R0, PT ;  /* 0x000000000300720c */ /* 0x001fe20003f06270 */
[----:B------:R-:W-:-:S12]  /*0150*/  IMAD.MOV.U32 R5, RZ, RZ, R3 ;  /* 0x000000ffff057224 */ /* 0x000fd800078e0003 */
[----:B------:R-:W-:Y:S05]  /*0160*/  @P0 BRA `(.L_x_62) ;  /* 0x0000000000140947 */ /* 0x000fea0003800000 */
[----:B------:R-:W0:Y:S01]  /*0170*/  LDC.64 R6, c[0x0][0x380] ;  /* 0x0000e000ff067b82 */ /* 0x000e220000000a00 */
[----:B------:R-:W-:-:S04]  /*0180*/  VIADD R5, R3, UR7 ;  /* 0x0000000703057c36 */ /* 0x000fc80008000000 */
[----:B0-----:R-:W-:-:S05]  /*0190*/  IMAD.WIDE.U32 R6, R5, 0x4, R6 ;  /* 0x0000000405067825 */ /* 0x001fca00078e0006 */
[----:B------:R0:W5:Y:S01]  /*01a0*/  LDG.E R4, desc[UR14][R6.64] ;  /* 0x0000000e06047981 */ /* 0x000162000c1e1900 */
[----:B------:R-:W-:-:S07]  /*01b0*/  VIADD R5, R3, 0x100 ;  /* 0x0000010003057836 */ /* 0x000fce0000000000 */
.L_x_62:
[----:B------:R-:W-:Y:S05]  /*01c0*/  BSYNC.RECONVERGENT B1 ;  /* 0x0000000000017941 */ /* 0x000fea0003800200 */
.L_x_61:
[----:B------:R-:W-:Y:S01]  /*01d0*/  ISETP.GE.AND P0, PT, R5, R0, PT ;  /* 0x000000000500720c */ /* 0x000fe20003f06270 */
[----:B------:R-:W-:-:S12]  /*01e0*/  BSSY.RECONVERGENT B1, `(.L_x_63) ;  /* 0x000006c000017945 */ /* 0x000fd80003800200 */
[----:B------:R-:W-:Y:S05]  /*01f0*/  @P0 BRA `(.L_x_64) ;  /* 0x0000000400a80947 */ /* 0x000fea0003800000 */
[----:B0-----:R-:W-:Y:S01]  /*0200*/  LOP3.LUT R7, RZ, R5, RZ, 0x33, !PT ;  /* 0x00000005ff077212 */ /* 0x001fe200078e33ff */
[----:B------:R-:W-:Y:S03]  /*0210*/  BSSY.RECONVERGENT B2, `(.L_x_65) ;  /* 0x0000030000027945 */ /* 0x000fe60003800200 */
[----:B------:R-:W-:-:S04]  /*0220*/  IADD3 R7, PT, PT, R2, -UR7, R7 ;  /* 0x8000000702077c10 */ /* 0x000fc8000fffe007 */
[C---:B------:R-:W-:Y:S02]  /*0230*/  ISETP.GE.U32.AND P1, PT, R7.reuse, 0xf00, PT ;  /* 0x00000f000700780c */ /* 0x040fe40003f26070 */
[----:B------:R-:W-:-:S04]  /*0240*/  LEA.HI R2, R7, 0x1, RZ, 0x18 ;  /* 0x0000000107027811 */ /* 0x000fc800078fc0ff */
[----:B------:R-:W-:-:S04]  /*0250*/  LOP3.LUT R21, R2, 0xf, RZ, 0xc0, !PT ;  /* 0x0000000f02157812 */ /* 0x000fc800078ec0ff */
[----:B------:R-:W-:-:S03]  /*0260*/  ISETP.NE.AND P0, PT, R21, RZ, PT ;  /* 0x000000ff1500720c */ /* 0x000fc60003f05270 */
[----:B------:R-:W-:Y:S10]  /*0270*/  @!P1 BRA `(.L_x_66) ;  /* 0x0000000000a49947 */ /* 0x000ff40003800000 */
[----:B------:R-:W0:Y:S01]  /*0280*/  LDCU.64 UR8, c[0x0][0x380] ;  /* 0x00007000ff0877ac */ /* 0x000e220008000a00 */
[----:B------:R-:W-:Y:S01]  /*0290*/  IMAD.WIDE.U32 R6, R5, 0x4, RZ ;  /* 0x0000000405067825 */ /* 0x000fe200078e00ff */
[----:B------:R-:W-:Y:S01]  /*02a0*/  LOP3.LUT R8, R2, 0x1fffff0, RZ, 0xc0, !PT ;  /* 0x01fffff002087812 */ /* 0x000fe200078ec0ff */
[----:B------:R-:W-:-:S04]  /*02b0*/  UIMAD.WIDE.U32 UR4, UR16, 0x4000, URZ ;  /* 0x00004000100478a5 */ /* 0x000fc8000f8e00ff */
[----:B------:R-:W-:Y:S02]  /*02c0*/  IMAD.MOV R8, RZ, RZ, -R8 ;  /* 0x000000ffff087224 */ /* 0x000fe400078e0a08 */
[----:B------:R-:W-:Y:S02]  /*02d0*/  LOP3.LUT R14, R6, UR4, RZ, 0xfc, !PT ;  /* 0x00000004060e7c12 */ /* 0x000fe4000f8efcff */
[----:B------:R-:W-:Y:S02]  /*02e0*/  LOP3.LUT R7, R7, UR5, RZ, 0xfc, !PT ;  /* 0x0000000507077c12 */ /* 0x000fe4000f8efcff */
[----:B0-----:R-:W-:-:S04]  /*02f0*/  IADD3 R14, P1, PT, R14, UR8, RZ ;  /* 0x000000080e0e7c10 */ /* 0x001fc8000ff3e0ff */
[----:B------:R-:W-:-:S04]  /*0300*/  IADD3 R14, P2, PT, R14, 0x2000, RZ ;  /* 0x000020000e0e7810 */ /* 0x000fc80007f5e0ff */
[----:B------:R-:W-:-:S09]  /*0310*/  IADD3.X R7, PT, PT, RZ, UR9, R7, P2, P1 ;  /* 0x00000009ff077c10 */ /* 0x000fd200097e2407 */
.L_x_67:
[----:B------:R-:W-:-:S05]  /*0320*/  IMAD.MOV.U32 R6, RZ, RZ, R14 ;  /* 0x000000ffff067224 */ /* 0x000fca00078e000e */
[----:B------:R-:W2:Y:S04]  /*0330*/  LDG.E R15, desc[UR14][R6.64+-0x2000] ;  /* 0xffe0000e060f7981 */ /* 0x000ea8000c1e1900 */
[----:B------:R-:W2:Y:S04]  /*0340*/  LDG.E R16, desc[UR14][R6.64+-0x1c00] ;  /* 0xffe4000e06107981 */ /* 0x000ea8000c1e1900 */
[----:B------:R-:W3:Y:S04]  /*0350*/  LDG.E R18, desc[UR14][R6.64+-0x1800] ;  /* 0xffe8000e06127981 */ /* 0x000ee8000c1e1900 */
[----:B------:R-:W3:Y:S04]  /*0360*/  LDG.E R17, desc[UR14][R6.64+-0x1400] ;  /* 0xffec000e06117981 */ /* 0x000ee8000c1e1900 */
[----:B------:R-:W4:Y:S04]  /*0370*/  LDG.E R20, desc[UR14][R6.64+-0x1000] ;  /* 0xfff0000e06147981 */ /* 0x000f28000c1e1900 */
        /* <DEDUP_REMOVED lines=10> */
[----:B------:R0:W4:Y:S01]  /*0420*/  LDG.E R10, desc[UR14][R6.64+0x1c00] ;  /* 0x001c000e060a7981 */ /* 0x000122000c1e1900 */
[----:B------:R-:W-:-:S02]  /*0430*/  VIADD R8, R8, 0x10 ;  /* 0x0000001008087836 */ /* 0x000fc40000000000 */
[----:B------:R-:W-:-:S03]  /*0440*/  VIADD R5, R5, 0x1000 ;  /* 0x0000100005057836 */ /* 0x000fc60000000000 */
[----:B------:R-:W-:Y:S02]  /*0450*/  ISETP.NE.AND P1, PT, R8, RZ, PT ;  /* 0x000000ff0800720c */ /* 0x000fe40003f25270 */
[----:B--2--5:R-:W-:-:S04]  /*0460*/  IADD3 R15, PT, PT, R16, R15, R4 ;  /* 0x0000000f100f7210 */ /* 0x024fc80007ffe004 */
[----:B---3--:R-:W-:-:S04]  /*0470*/  IADD3 R15, PT, PT, R17, R18, R15 ;  /* 0x00000012110f7210 */ /* 0x008fc80007ffe00f */
[----:B----4-:R-:W-:-:S04]  /*0480*/  IADD3 R15, PT, PT, R19, R20, R15 ;  /* 0x00000014130f7210 */ /* 0x010fc80007ffe00f */
[----:B------:R-:W-:-:S04]  /*0490*/  IADD3 R15, PT, PT, R23, R22, R15 ;  /* 0x00000016170f7210 */ /* 0x000fc80007ffe00f */
[----:B------:R-:W-:-:S04]  /*04a0*/  IADD3 R15, PT, PT, R25, R24, R15 ;  /* 0x00000018190f7210 */ /* 0x000fc80007ffe00f */
[----:B------:R-:W-:Y:S02]  /*04b0*/  IADD3 R13, PT, PT, R13, R14, R15 ;  /* 0x0000000e0d0d7210 */ /* 0x000fe40007ffe00f */
[----:B------:R-:W-:-:S05]  /*04c0*/  IADD3 R14, P2, PT, R6, 0x4000, RZ ;  /* 0x00004000060e7810 */ /* 0x000fca0007f5e0ff */
[----:B0-----:R-:W-:Y:S01]  /*04d0*/  IMAD.X R7, RZ, RZ, R7, P2 ;  /* 0x000000ffff077224 */ /* 0x001fe200010e0607 */
[----:B------:R-:W-:-:S04]  /*04e0*/  IADD3 R9, PT, PT, R12, R9, R13 ;  /* 0x000000090c097210 */ /* 0x000fc80007ffe00d */
[----:B------:R-:W-:Y:S01]  /*04f0*/  IADD3 R4, PT, PT, R10, R11, R9 ;  /* 0x0000000b0a047210 */ /* 0x000fe20007ffe009 */
[----:B------:R-:W-:Y:S06]  /*0500*/  @P1 BRA `(.L_x_67) ;  /* 0xfffffffc00841947 */ /* 0x000fec000383ffff */
.L_x_66:
[----:B------:R-:W-:Y:S05]  /*0510*/  BSYNC.RECONVERGENT B2 ;  /* 0x0000000000027941 */ /* 0x000fea0003800200 */
.L_x_65:
[----:B------:R-:W-:Y:S05]  /*0520*/  @!P0 BRA `(.L_x_64) ;  /* 0x0000000000dc8947 */ /* 0x000fea0003800000 */
[----:B------:R-:W-:Y:S01]  /*0530*/  ISETP.GE.U32.AND P0, PT, R21, 0x8, PT ;  /* 0x000000081500780c */ /* 0x000fe20003f06070 */
[----:B------:R-:W-:Y:S01]  /*0540*/  BSSY.RECONVERGENT B2, `(.L_x_68) ;  /* 0x0000016000027945 */ /* 0x000fe20003800200 */
[----:B------:R-:W-:-:S04]  /*0550*/  LOP3.LUT R16, R2, 0x7, RZ, 0xc0, !PT ;  /* 0x0000000702107812 */ /* 0x000fc800078ec0ff */
[----:B------:R-:W-:-:S07]  /*0560*/  ISETP.NE.AND P1, PT, R16, RZ, PT ;  /* 0x000000ff1000720c */ /* 0x000fce0003f25270 */
[----:B------:R-:W-:Y:S06]  /*0570*/  @!P0 BRA `(.L_x_69) ;  /* 0x0000000000488947 */ /* 0x000fec0003800000 */
[----:B------:R-:W0:Y:S01]  /*0580*/  LDCU.64 UR4, c[0x0][0x380] ;  /* 0x00007000ff0477ac */ /* 0x000e220008000a00 */
[----:B------:R-:W-:-:S04]  /*0590*/  IADD3 R7, P0, PT, R5, UR7, RZ ;  /* 0x0000000705077c10 */ /* 0x000fc8000ff1e0ff */
[----:B------:R-:W-:Y:S02]  /*05a0*/  LEA.HI.X.SX32 R8, R5, RZ, 0x1, P0 ;  /* 0x000000ff05087211 */ /* 0x000fe400000f0eff */
[----:B0-----:R-:W-:-:S04]  /*05b0*/  LEA R6, P0, R7, UR4, 0x2 ;  /* 0x0000000407067c11 */ /* 0x001fc8000f8010ff */
[----:B------:R-:W-:-:S05]  /*05c0*/  LEA.HI.X R7, R7, UR5, R8, 0x2, P0 ;  /* 0x0000000507077c11 */ /* 0x000fca00080f1408 */
[----:B------:R-:W2:Y:S04]  /*05d0*/  LDG.E R9, desc[UR14][R6.64] ;  /* 0x0000000e06097981 */ /* 0x000ea8000c1e1900 */
[----:B------:R-:W2:Y:S04]  /*05e0*/  LDG.E R8, desc[UR14][R6.64+0x400] ;  /* 0x0004000e06087981 */ /* 0x000ea8000c1e1900 */
[----:B------:R-:W3:Y:S04]  /*05f0*/  LDG.E R11, desc[UR14][R6.64+0x800] ;  /* 0x0008000e060b7981 */ /* 0x000ee8000c1e1900 */
[----:B------:R-:W3:Y:S04]  /*0600*/  LDG.E R10, desc[UR14][R6.64+0xc00] ;  /* 0x000c000e060a7981 */ /* 0x000ee8000c1e1900 */
[----:B------:R-:W4:Y:S04]  /*0610*/  LDG.E R13, desc[UR14][R6.64+0x1000] ;  /* 0x0010000e060d7981 */ /* 0x000f28000c1e1900 */
[----:B------:R-:W4:Y:S04]  /*0620*/  LDG.E R12, desc[UR14][R6.64+0x1400] ;  /* 0x0014000e060c7981 */ /* 0x000f28000c1e1900 */
[----:B------:R-:W4:Y:S04]  /*0630*/  LDG.E R15, desc[UR14][R6.64+0x1800] ;  /* 0x0018000e060f7981 */ /* 0x000f28000c1e1900 */
[----:B------:R-:W4:Y:S01]  /*0640*/  LDG.E R14, desc[UR14][R6.64+0x1c00] ;  /* 0x001c000e060e7981 */ /* 0x000f22000c1e1900 */
[----:B------:R-:W-:Y:S01]  /*0650*/  VIADD R5, R5, 0x800 ;  /* 0x0000080005057836 */ /* 0x000fe20000000000 */
[----:B--2--5:R-:W-:-:S04]  /*0660*/  IADD3 R8, PT, PT, R8, R9, R4 ;  /* 0x0000000908087210 */ /* 0x024fc80007ffe004 */
[----:B---3--:R-:W-:-:S04]  /*0670*/  IADD3 R8, PT, PT, R10, R11, R8 ;  /* 0x0000000b0a087210 */ /* 0x008fc80007ffe008 */
[----:B----4-:R-:W-:-:S04]  /*0680*/  IADD3 R8, PT, PT, R12, R13, R8 ;  /* 0x0000000d0c087210 */ /* 0x010fc80007ffe008 */
[----:B------:R-:W-:-:S07]  /*0690*/  IADD3 R4, PT, PT, R14, R15, R8 ;  /* 0x0000000f0e047210 */ /* 0x000fce0007ffe008 */
.L_x_69:
[----:B------:R-:W-:Y:S05]  /*06a0*/  BSYNC.RECONVERGENT B2 ;  /* 0x0000000000027941 */ /* 0x000fea0003800200 */
.L_x_68:
        /* <DEDUP_REMOVED lines=14> */
[----:B------:R-:W3:Y:S01]  /*0790*/  LDG.E R10, desc[UR14][R6.64+0xc00] ;  /* 0x000c000e060a7981 */ /* 0x000ee2000c1e1900 */
[----:B------:R-:W-:Y:S01]  /*07a0*/  VIADD R5, R5, 0x400 ;  /* 0x0000040005057836 */ /* 0x000fe20000000000 */
[----:B--2--5:R-:W-:-:S04]  /*07b0*/  IADD3 R4, PT, PT, R8, R9, R4 ;  /* 0x0000000908047210 */ /* 0x024fc80007ffe004 */
[----:B---3--:R-:W-:-:S07]  /*07c0*/  IADD3 R4, PT, PT, R10, R11, R4 ;  /* 0x0000000b0a047210 */ /* 0x008fce0007ffe004 */
.L_x_71:
[----:B------:R-:W-:Y:S05]  /*07d0*/  BSYNC.RECONVERGENT B2 ;  /* 0x0000000000027941 */ /* 0x000fea0003800200 */
.L_x_70:
[----:B------:R-:W-:Y:S05]  /*07e0*/  @!P1 BRA `(.L_x_64) ;  /* 0x00000000002c9947 */ /* 0x000fea0003800000 */
[----:B------:R-:W0:Y:S01]  /*07f0*/  LDC.64 R6, c[0x0][0x380] ;  /* 0x0000e000ff067b82 */ /* 0x000e220000000a00 */
[----:B------:R-:W-:Y:S02]  /*0800*/  IMAD.U32 R9, RZ, RZ, UR16 ;  /* 0x00000010ff097e24 */ /* 0x000fe4000f8e00ff */
[----:B------:R-:W-:Y:S02]  /*0810*/  IMAD.MOV R2, RZ, RZ, -R2 ;  /* 0x000000ffff027224 */ /* 0x000fe400078e0a02 */
[----:B0-----:R-:W-:-:S07]  /*0820*/  IMAD.WIDE.U32 R6, R9, 0x4000, R6 ;  /* 0x0000400009067825 */ /* 0x001fce00078e0006 */
.L_x_72:
[----:B------:R-:W-:-:S06]  /*0830*/  IMAD.WIDE R8, R5, 0x4, R6 ;  /* 0x0000000405087825 */ /* 0x000fcc00078e0206 */
[----:B------:R-:W2:Y:S01]  /*0840*/  LDG.E R9, desc[UR14][R8.64] ;  /* 0x0000000e08097981 */ /* 0x000ea2000c1e1900 */
[----:B------:R-:W-:Y:S02]  /*0850*/  VIADD R2, R2, 0x1 ;  /* 0x0000000102027836 */ /* 0x000fe40000000000 */
[----:B------:R-:W-:-:S03]  /*0860*/  VIADD R5, R5, 0x100 ;  /* 0x0000010005057836 */ /* 0x000fc60000000000 */
[----:B------:R-:W-:Y:S01]  /*0870*/  ISETP.NE.AND P0, PT, R2, RZ, PT ;  /* 0x000000ff0200720c */ /* 0x000fe20003f05270 */
[----:B--2--5:R-:W-:-:S12]  /*0880*/  IMAD.IADD R4, R9, 0x1, R4 ;  /* 0x0000000109047824 */ /* 0x024fd800078e0204 */
[----:B------:R-:W-:Y:S05]  /*0890*/  @P0 BRA `(.L_x_72) ;  /* 0xfffffffc00e40947 */ /* 0x000fea000383ffff */
.L_x_64:
[----:B------:R-:W-:Y:S05]  /*08a0*/  BSYNC.RECONVERGENT B1 ;  /* 0x0000000000017941 */ /* 0x000fea0003800200 */
.L_x_63:
[----:B------:R-:W-:-:S13]  /*08b0*/  ISETP.GE.AND P0, PT, R0, 0x100, PT ;  /* 0x000001000000780c */ /* 0x000fda0003f06270 */
[----:B------:R-:W-:Y:S05]  /*08c0*/  @!P0 BRA `(.L_x_73) ;  /* 0x0000000000ac8947 */ /* 0x000fea0003800000 */
[----:B------:R-:W1:Y:S01]  /*08d0*/  S2R R8, SR_LANEID ;  /* 0x0000000000087919 */ /* 0x000e620000000000 */
[----:B-----5:R-:W2:Y:S01]  /*08e0*/  SHFL.DOWN PT, R0, R4, 0x1, 0x1f ;  /* 0x08201f0004007f89 */ /* 0x020ea200000e0000 */
[C---:B-1----:R-:W-:Y:S02]  /*08f0*/  ISETP.GT.AND P0, PT, R8.reuse, 0x1e, PT ;  /* 0x0000001e0800780c */ /* 0x042fe40003f04270 */
[----:B------:R-:W-:Y:S02]  /*0900*/  ISETP.NE.AND P1, PT, R8, RZ, PT ;  /* 0x000000ff0800720c */ /* 0x000fe40003f25270 */
[----:B--2---:R-:W-:Y:S02]  /*0910*/  SEL R5, R0, RZ, !P0 ;  /* 0x000000ff00057207 */ /* 0x004fe40004000000 */
[----:B------:R-:W-:-:S03]  /*0920*/  ISETP.GT.AND P0, PT, R8, 0x1d, PT ;  /* 0x0000001d0800780c */ /* 0x000fc60003f04270 */
[----:B------:R-:W-:-:S05]  /*0930*/  IMAD.IADD R5, R5, 0x1, R4 ;  /* 0x0000000105057824 */ /* 0x000fca00078e0204 */
[----:B------:R-:W1:Y:S01]  /*0940*/  SHFL.DOWN PT, R0, R5, 0x2, 0x1f ;  /* 0x08401f0005007f89 */ /* 0x000e6200000e0000 */
[----:B0-----:R-:W0:Y:S01]  /*0950*/  @!P1 S2R R6, SR_CgaCtaId ;  /* 0x0000000000069919 */ /* 0x001e220000008800 */
[----:B-1----:R-:W-:Y:S02]  /*0960*/  SEL R0, R0, RZ, !P0 ;  /* 0x000000ff00007207 */ /* 0x002fe40004000000 */
[----:B------:R-:W-:-:S03]  /*0970*/  ISETP.GT.AND P0, PT, R8, 0x1b, PT ;  /* 0x0000001b0800780c */ /* 0x000fc60003f04270 */
[----:B------:R-:W-:Y:S01]  /*0980*/  IMAD.IADD R0, R5, 0x1, R0 ;  /* 0x0000000105007824 */ /* 0x000fe200078e0200 */
[----:B------:R-:W-:-:S04]  /*0990*/  @!P1 MOV R5, 0x400 ;  /* 0x0000040000059802 */ /* 0x000fc80000000f00 */
[----:B------:R-:W1:Y:S01]  /*09a0*/  SHFL.DOWN PT, R2, R0, 0x4, 0x1f ;  /* 0x08801f0000027f89 */ /* 0x000e6200000e0000 */
[----:B0-----:R-:W-:Y:S02]  /*09b0*/  @!P1 LEA R5, R6, R5, 0x18 ;  /* 0x0000000506059211 */ /* 0x001fe400078ec0ff */
[----:B-1----:R-:W-:Y:S02]  /*09c0*/  SEL R7, R2, RZ, !P0 ;  /* 0x000000ff02077207 */ /* 0x002fe40004000000 */
        /* <DEDUP_REMOVED lines=19> */
[----:B--2---:R-:W-:Y:S04]  /*0b00*/  LDS R0, [UR4+0xc] ;  /* 0x00000c04ff007984 */ /* 0x004fe80008000800 */
[----:B------:R-:W0:Y:S04]  /*0b10*/  LDS.128 R4, [UR4+0x10] ;  /* 0x00001004ff047984 */ /* 0x000e280008000c00 */
[----:B------:R-:W1:Y:S01]  /*0b20*/  LDS.64 R2, [UR4+0x20] ;  /* 0x00002004ff027984 */ /* 0x000e620008000a00 */
[----:B0-----:R-:W-:-:S04]  /*0b30*/  IADD3 R0, PT, PT, R4, R0, R9 ;  /* 0x0000000004007210 */ /* 0x001fc80007ffe009 */
[----:B------:R-:W-:-:S04]  /*0b40*/  IADD3 R0, PT, PT, R6, R0, R5 ;  /* 0x0000000006007210 */ /* 0x000fc80007ffe005 */
[----:B-1----:R-:W-:-:S05]  /*0b50*/  IADD3 R0, PT, PT, R2, R0, R7 ;  /* 0x0000000002007210 */ /* 0x002fca0007ffe007 */
[----:B------:R-:W-:Y:S01]  /*0b60*/  IMAD.IADD R9, R0, 0x1, R3 ;  /* 0x0000000100097824 */ /* 0x000fe200078e0203 */
[----:B------:R-:W-:Y:S06]  /*0b70*/  BRA `(.L_x_74) ;  /* 0x0000001400307947 */ /* 0x000fec0003800000 */
.L_x_73:
[----:B------:R-:W-:Y:S01]  /*0b80*/  LOP3.LUT R2, R3, 0x3e0, RZ, 0xc0, !PT ;  /* 0x000003e003027812 */ /* 0x000fe200078ec0ff */
[----:B------:R-:W1:Y:S03]  /*0b90*/  S2R R10, SR_LANEID ;  /* 0x00000000000a7919 */ /* 0x000e660000000000 */
[----:B0-----:R-:W-:Y:S01]  /*0ba0*/  LOP3.LUT R7, RZ, R2, RZ, 0x33, !PT ;  /* 0x00000002ff077212 */ /* 0x001fe200078e33ff */
[----:B------:R-:W-:-:S04]  /*0bb0*/  VIADD R5, R2, 0x20 ;  /* 0x0000002002057836 */ /* 0x000fc80000000000 */
[----:B------:R-:W-:Y:S01]  /*0bc0*/  IMAD.IADD R7, R0, 0x1, R7 ;  /* 0x0000000100077824 */ /* 0x000fe200078e0207 */
[----:B------:R-:W-:-:S04]  /*0bd0*/  ISETP.GT.AND P0, PT, R5, R0, PT ;  /* 0x000000000500720c */ /* 0x000fc80003f04270 */
[----:B------:R-:W-:-:S05]  /*0be0*/  SEL R7, R7, 0x1f, P0 ;  /* 0x0000001f07077807 */ /* 0x000fca0000000000 */
[----:B-----5:R-:W0:Y:S01]  /*0bf0*/  SHFL.DOWN PT, R2, R4, 0x1, R7 ;  /* 0x0820000004027989 */ /* 0x020e2200000e0007 */
[CC--:B-1----:R-:W-:Y:S01]  /*0c00*/  ISETP.GE.AND P0, PT, R10.reuse, R7.reuse, PT ;  /* 0x000000070a00720c */ /* 0x0c2fe20003f06270 */
[C---:B------:R-:W-:Y:S01]  /*0c10*/  VIADD R6, R10.reuse, 0x2 ;  /* 0x000000020a067836 */ /* 0x040fe20000000000 */
[C---:B------:R-:W-:Y:S01]  /*0c20*/  ISETP.NE.AND P1, PT, R10.reuse, RZ, PT ;  /* 0x000000ff0a00720c */ /* 0x040fe20003f25270 */
[----:B------:R-:W-:Y:S01]  /*0c30*/  VIADD R8, R10, 0x4 ;  /* 0x000000040a087836 */ /* 0x000fe20000000000 */
[----:B0-----:R-:W-:Y:S02]  /*0c40*/  SEL R5, R2, RZ, !P0 ;  /* 0x000000ff02057207 */ /* 0x001fe40004000000 */
        /* <DEDUP_REMOVED lines=35> */
[----:B------:R-:W0:Y:S04]  /*0e80*/  LDS.128 R4, [UR4+0x10] ;  /* 0x00001004ff047984 */ /* 0x000e280008000c00 */
[----:B------:R-:W2:Y:S04]  /*0e90*/  LDS R2, [UR4+0xc] ;  /* 0x00000c04ff027984 */ /* 0x000ea80008000800 */
[----:B------:R-:W3:Y:S01]  /*0ea0*/  LDS.64 R10, [UR4+0x20] ;  /* 0x00002004ff0a7984 */ /* 0x000ee20008000a00 */
[----:B0-----:R-:W-:Y:S02]  /*0eb0*/  SEL R4, R4, RZ, P2 ;  /* 0x000000ff04047207 */ /* 0x001fe40001000000 */
[----:B------:R-:W-:-:S02]  /*0ec0*/  ISETP.GT.AND P2, PT, R0, 0x60, PT ;  /* 0x000000600000780c */ /* 0x000fc40003f44270 */
[----:B--2---:R-:W-:Y:S02]  /*0ed0*/  SEL R2, R2, RZ, P1 ;  /* 0x000000ff02027207 */ /* 0x004fe40000800000 */
        /* <DEDUP_REMOVED lines=8> */
[----:B---3--:R-:W-:Y:S02]  /*0f60*/  SEL R10, R10, RZ, P2 ;  /* 0x000000ff0a0a7207 */ /* 0x008fe40001000000 */
[----:B------:R-:W-:Y:S02]  /*0f70*/  SEL R11, R11, RZ, P3 ;  /* 0x000000ff0b0b7207 */ /* 0x000fe40001800000 */
[----:B------:R-:W-:-:S05]  /*0f80*/  IADD3 R2, PT, PT, R10, R2, R7 ;  /* 0x000000020a027210 */ /* 0x000fca0007ffe007 */
[----:B-1----:R-:W-:Y:S01]  /*0f90*/  IMAD.IADD R9, R2, 0x1, R11 ;  /* 0x0000000102097824 */ /* 0x002fe200078e020b */
[----:B------:R-:W-:Y:S06]  /*0fa0*/  BRA `(.L_x_74) ;  /* 0x0000001000247947 */ /* 0x000fec0003800000 */
.L_x_60:
[----:B------:R-:W0:Y:S01]  /*0fb0*/  S2R R0, SR_TID.X ;  /* 0x0000000000007919 */ /* 0x000e220000002100 */
[----:B------:R-:W1:Y:S01]  /*0fc0*/  LDC.64 R4, c[0x0][0x380] ;  /* 0x0000e000ff047b82 */ /* 0x000e620000000a00 */
[----:B0-----:R-:W-:-:S04]  /*0fd0*/  VIADD R7, R0, UR7 ;  /* 0x0000000700077c36 */ /* 0x001fc80008000000 */
[----:B-1----:R-:W-:-:S05]  /*0fe0*/  IMAD.WIDE.U32 R4, R7, 0x4, R4 ;  /* 0x0000000407047825 */ /* 0x002fca00078e0004 */
[----:B------:R-:W2:Y:S04]  /*0ff0*/  LDG.E R6, desc[UR14][R4.64] ;  /* 0x0000000e04067981 */ /* 0x000ea8000c1e1900 */
[----:B------:R-:W2:Y:S04]  /*1000*/  LDG.E R7, desc[UR14][R4.64+0x400] ;  /* 0x0004000e04077981 */ /* 0x000ea8000c1e1900 */
[----:B------:R-:W2:Y:S04]  /*1010*/  LDG.E R8, desc[UR14][R4.64+0x800] ;  /* 0x0008000e04087981 */ /* 0x000ea8000c1e1900 */
[----:B------:R-:W3:Y:S04]  /*1020*/  LDG.E R9, desc[UR14][R4.64+0xc00] ;  /* 0x000c000e04097981 */ /* 0x000ee8000c1e1900 */
[----:B------:R-:W3:Y:S04]  /*1030*/  LDG.E R10, desc[UR14][R4.64+0x1000] ;  /* 0x0010000e040a7981 */ /* 0x000ee8000c1e1900 */
[----:B------:R-:W4:Y:S04]  /*1040*/  LDG.E R11, desc[UR14][R4.64+0x1400] ;  /* 0x0014000e040b7981 */ /* 0x000f28000c1e1900 */
[----:B------:R-:W4:Y:S04]  /*1050*/  LDG.E R12, desc[UR14][R4.64+0x1800] ;  /* 0x0018000e040c7981 */ /* 0x000f28000c1e1900 */
[----:B------:R-:W5:Y:S04]  /*1060*/  LDG.E R13, desc[UR14][R4.64+0x1c00] ;  /* 0x001c000e040d7981 */ /* 0x000f68000c1e1900 */
[----:B------:R-:W5:Y:S04]  /*1070*/  LDG.E R14, desc[UR14][R4.64+0x2000] ;  /* 0x0020000e040e7981 */ /* 0x000f68000c1e1900 */
[----:B------:R-:W5:Y:S04]  /*1080*/  LDG.E R15, desc[UR14][R4.64+0x2400] ;  /* 0x0024000e040f7981 */ /* 0x000f68000c1e1900 */
[----:B------:R-:W5:Y:S04]  /*1090*/  LDG.E R16, desc[UR14][R4.64+0x2800] ;  /* 0x0028000e04107981 */ /* 0x000f68000c1e1900 */
[----:B------:R-:W5:Y:S04]  /*10a0*/  LDG.E R17, desc[UR14][R4.64+0x2c00] ;  /* 0x002c000e04117981 */ /* 0x000f68000c1e1900 */
[----:B------:R-:W5:Y:S04]  /*10b0*/  LDG.E R18, desc[UR14][R4.64+0x3000] ;  /* 0x0030000e04127981 */ /* 0x000f68000c1e1900 */
[----:B------:R-:W5:Y:S04]  /*10c0*/  LDG.E R19, desc[UR14][R4.64+0x3400] ;  /* 0x0034000e04137981 */ /* 0x000f68000c1e1900 */
[----:B------:R-:W5:Y:S04]  /*10d0*/  LDG.E R20, desc[UR14][R4.64+0x3800] ;  /* 0x0038000e04147981 */ /* 0x000f68000c1e1900 */
[----:B------:R-:W5:Y:S01]  /*10e0*/  LDG.E R21, desc[UR14][R4.64+0x3c00] ;  /* 0x003c000e04157981 */ /* 0x000f62000c1e1900 */
[----:B------:R-:W-:-:S04]  /*10f0*/  ISETP.GE.U32.AND P0, PT, R23, UR5, PT ;  /* 0x0000000517007c0c */ /* 0x000fc8000bf06070 */
[----:B------:R-:W-:Y:S02]  /*1100*/  ISETP.GE.U32.AND.EX P0, PT, R22, UR4, PT, P0 ;  /* 0x0000000416007c0c */ /* 0x000fe4000bf06100 */
[----:B--2---:R-:W-:-:S04]  /*1110*/  IADD3 R6, PT, PT, R8, R7, R6 ;  /* 0x0000000708067210 */ /* 0x004fc80007ffe006 */
[----:B---3--:R-:W-:-:S04]  /*1120*/  IADD3 R6, PT, PT, R10, R9, R6 ;  /* 0x000000090a067210 */ /* 0x008fc80007ffe006 */
[----:B----4-:R-:W-:-:S04]  /*1130*/  IADD3 R6, PT, PT, R12, R11, R6 ;  /* 0x0000000b0c067210 */ /* 0x010fc80007ffe006 */
[----:B-----5:R-:W-:-:S04]  /*1140*/  IADD3 R6, PT, PT, R14, R13, R6 ;  /* 0x0000000d0e067210 */ /* 0x020fc80007ffe006 */
[----:B------:R-:W-:-:S04]  /*1150*/  IADD3 R6, PT, PT, R16, R15, R6 ;  /* 0x0000000f10067210 */ /* 0x000fc80007ffe006 */
[----:B------:R-:W-:-:S04]  /*1160*/  IADD3 R6, PT, PT, R18, R17, R6 ;  /* 0x0000001112067210 */ /* 0x000fc80007ffe006 */
[----:B------:R-:W-:-:S05]  /*1170*/  IADD3 R6, PT, PT, R20, R19, R6 ;  /* 0x0000001314067210 */ /* 0x000fca0007ffe006 */
[----:B------:R-:W-:Y:S01]  /*1180*/  IMAD.IADD R8, R21, 0x1, R6 ;  /* 0x0000000115087824 */ /* 0x000fe200078e0206 */
[----:B------:R-:W-:Y:S06]  /*1190*/  @!P0 BRA `(.L_x_75) ;  /* 0x0000000c00008947 */ /* 0x000fec0003800000 */
[----:B------:R-:W-:Y:S01]  /*11a0*/  UIADD3 UR8, UP0, UPT, UR5, UR7, URZ ;  /* 0x0000000705087290 */ /* 0x000fe2000ff1e0ff */
[----:B------:R-:W-:Y:S01]  /*11b0*/  IADD3 R20, P1, PT, R2, -0x1000, RZ ;  /* 0xfffff00002147810 */ /* 0x000fe20007f3e0ff */
[----:B------:R-:W0:Y:S01]  /*11c0*/  LDCU.64 UR12, c[0x0][0x380] ;  /* 0x00007000ff0c77ac */ /* 0x000e220008000a00 */
[----:B------:R-:W-:Y:S02]  /*11d0*/  LOP3.LUT R5, RZ, R0, RZ, 0x33, !PT ;  /* 0x00000000ff057212 */ /* 0x000fe400078e33ff */
[----:B------:R-:W-:Y:S01]  /*11e0*/  IADD3.X R9, PT, PT, R3, -0x1, RZ, P1, !PT ;  /* 0xffffffff03097810 */ /* 0x000fe20000ffe4ff */
[----:B------:R-:W-:Y:S01]  /*11f0*/  UIADD3.X UR9, UPT, UPT, URZ, UR4, URZ, UP0, !UPT ;  /* 0x00000004ff097290 */ /* 0x000fe200087fe4ff */
[----:B------:R-:W-:Y:S01]  /*1200*/  ISETP.LT.U32.AND P0, PT, R20, UR8, PT ;  /* 0x0000000814007c0c */ /* 0x000fe2000bf01070 */
[----:B------:R-:W-:Y:S01]  /*1210*/  UMOV UR6, UR5 ;  /* 0x0000000500067c82 */ /* 0x000fe20008000000 */
[----:B------:R-:W-:Y:S01]  /*1220*/  IADD3 R11, P2, PT, R0, UR8, RZ ;  /* 0x00000008000b7c10 */ /* 0x000fe2000ff5e0ff */
[----:B------:R-:W-:Y:S01]  /*1230*/  UMOV UR4, URZ ;  /* 0x000000ff00047c82 */ /* 0x000fe20008000000 */
[----:B------:R-:W-:Y:S01]  /*1240*/  IADD3 R5, PT, PT, R2, -UR5, R5 ;  /* 0x8000000502057c10 */ /* 0x000fe2000fffe005 */
[----:B------:R-:W-:Y:S01]  /*1250*/  IMAD.U32 R10, RZ, RZ, UR9 ;  /* 0x00000009ff0a7e24 */ /* 0x000fe2000f8e00ff */
[----:B------:R-:W-:Y:S01]  /*1260*/  UMOV UR10, UR8 ;  /* 0x00000008000a7c82 */ /* 0x000fe20008000000 */
[----:B------:R-:W-:-:S02]  /*1270*/  IMAD.X R4, RZ, RZ, UR9, P2 ;  /* 0x00000009ff047e24 */ /* 0x000fc400090e06ff */
[----:B------:R-:W-:Y:S01]  /*1280*/  VIADD R7, R5, -UR7 ;  /* 0x8000000705077c36 */ /* 0x000fe20008000000 */
[----:B------:R-:W-:Y:S01]  /*1290*/  ISETP.GT.U32.AND.EX P0, PT, R10, R9, PT, P0 ;  /* 0x000000090a00720c */ /* 0x000fe20003f04100 */
[----:B------:R-:W-:Y:S01]  /*12a0*/  UMOV UR7, UR9 ;  /* 0x0000000900077c82 */ /* 0x000fe20008000000 */
[----:B0-----:R-:W-:-:S04]  /*12b0*/  LEA R6, P1, R11, UR12, 0x2 ;  /* 0x0000000c0b067c11 */ /* 0x001fc8000f8210ff */
[----:B------:R-:W-:Y:S02]  /*12c0*/  IADD3 R6, P2, PT, R6, 0x2000, RZ ;  /* 0x0000200006067810 */ /* 0x000fe40007f5e0ff */
[----:B------:R-:W-:-:S05]  /*12d0*/  LEA.HI.X R11, R11, UR13, R4, 0x2, P1 ;  /* 0x0000000d0b0b7c11 */ /* 0x000fca00088f1404 */
[----:B------:R-:W-:Y:S01]  /*12e0*/  IMAD.X R11, RZ, RZ, R11, P2 ;  /* 0x000000ffff0b7224 */ /* 0x000fe200010e060b */
[----:B------:R-:W-:Y:S06]  /*12f0*/  @P0 BRA `(.L_x_76) ;  /* 0x0000000000d40947 */ /* 0x000fec0003800000 */
[----:B------:R-:W0:Y:S01]  /*1300*/  LDC.64 R2, c[0x0][0x3b8] ;  /* 0x0000ee00ff027b82 */ /* 0x000e220000000a00 */
[----:B------:R-:W1:Y:S01]  /*1310*/  LDCU.64 UR12, c[0x0][0x380] ;  /* 0x00007000ff0c77ac */ /* 0x000e620008000a00 */
[----:B------:R-:W-:Y:S01]  /*1320*/  NOP ;  /* 0x0000000000007918 */ /* 0x000fe20000000000 */
.L_x_77:
[----:B------:R-:W-:-:S05]  /*1330*/  IADD3 R5, P0, PT, R0, UR8, RZ ;  /* 0x0000000800057c10 */ /* 0x000fca000ff1e0ff */
[----:B------:R-:W-:Y:S01]  /*1340*/  IMAD.X R10, RZ, RZ, UR9, P0 ;  /* 0x00000009ff0a7e24 */ /* 0x000fe200080e06ff */
[----:B-1----:R-:W-:-:S04]  /*1350*/  LEA R4, P0, R5, UR12, 0x2 ;  /* 0x0000000c05047c11 */ /* 0x002fc8000f8010ff */
[----:B------:R-:W-:-:S05]  /*1360*/  LEA.HI.X R5, R5, UR13, R10, 0x2, P0 ;  /* 0x0000000d05057c11 */ /* 0x000fca00080f140a */
        /* <DEDUP_REMOVED lines=15> */
[----:B------:R1:W5:Y:S01]  /*1460*/  LDG.E R21, desc[UR14][R4.64+0x3c00] ;  /* 0x003c000e04157981 */ /* 0x000362000c1e1900 */
[----:B------:R-:W-:-:S02]  /*1470*/  USHF.R.S32.HI UR11, URZ, 0x1f, UR5 ;  /* 0x0000001fff0b7899 */ /* 0x000fc40008011405 */
[----:B------:R-:W-:-:S04]  /*1480*/  UIADD3 UR6, UP0, UPT, UR5, UR10, URZ ;  /* 0x0000000a05067290 */ /* 0x000fc8000ff1e0ff */
[----:B------:R-:W-:Y:S01]  /*1490*/  UIADD3.X UR7, UPT, UPT, UR11, UR7, URZ, UP0, !UPT ;  /* 0x000000070b077290 */ /* 0x000fe200087fe4ff */
[----:B--2---:R-:W-:Y:S02]  /*14a0*/  IADD3 R22, PT, PT, R22, R23, R8 ;  /* 0x0000001716167210 */ /* 0x004fe40007ffe008 */
[----:B0-----:R-:W-:-:S04]  /*14b0*/  IADD3 R8, P1, PT, R2, -UR8, RZ ;  /* 0x8000000802087c10 */ /* 0x001fc8000ff3e0ff */
[----:B------:R-:W-:Y:S02]  /*14c0*/  ISETP.GE.U32.AND P0, PT, R8, UR5, PT ;  /* 0x0000000508007c0c */ /* 0x000fe4000bf06070 */
[----:B---3--:R-:W-:Y:S02]  /*14d0*/  IADD3 R22, PT, PT, R25, R24, R22 ;  /* 0x0000001819167210 */ /* 0x008fe40007ffe016 */
[----:B-1----:R-:W-:-:S04]  /*14e0*/  IADD3.X R4, PT, PT, R3, ~UR9, RZ, P1, !PT ;  /* 0x8000000903047c10 */ /* 0x002fc80008ffe4ff */
[----:B------:R-:W-:Y:S02]  /*14f0*/  ISETP.GE.U32.AND.EX P0, PT, R4, UR11, PT, P0 ;  /* 0x0000000b04007c0c */ /* 0x000fe4000bf06100 */
[----:B----4-:R-:W-:-:S04]  /*1500*/  IADD3 R22, PT, PT, R27, R26, R22 ;  /* 0x0000001a1b167210 */ /* 0x010fc80007ffe016 */
[----:B-----5:R-:W-:-:S04]  /*1510*/  IADD3 R18, PT, PT, R19, R18, R22 ;  /* 0x0000001213127210 */ /* 0x020fc80007ffe016 */
[----:B------:R-:W-:-:S04]  /*1520*/  IADD3 R10, PT, PT, R10, R15, R18 ;  /* 0x0000000f0a0a7210 */ /* 0x000fc80007ffe012 */
[----:B------:R-:W-:-:S04]  /*1530*/  IADD3 R10, PT, PT, R16, R17, R10 ;  /* 0x00000011100a7210 */ /* 0x000fc80007ffe00a */
[----:B------:R-:W-:-:S04]  /*1540*/  IADD3 R10, PT, PT, R13, R14, R10 ;  /* 0x0000000e0d0a7210 */ /* 0x000fc80007ffe00a */
[----:B------:R-:W-:Y:S01]  /*1550*/  IADD3 R8, PT, PT, R21, R12, R10 ;  /* 0x0000000c15087210 */ /* 0x000fe20007ffe00a */
[----:B------:R-:W-:Y:S06]  /*1560*/  @!P0 BRA `(.L_x_75) ;  /* 0x00000008000c8947 */ /* 0x000fec0003800000 */
[----:B------:R-:W-:Y:S02]  /*1570*/  UIADD3 UR8, UP0, UPT, UR5, UR8, URZ ;  /* 0x0000000805087290 */ /* 0x000fe4000ff1e0ff */
[----:B------:R-:W-:Y:S01]  /*1580*/  IMAD.U32 R5, RZ, RZ, UR5 ;  /* 0x00000005ff057e24 */ /* 0x000fe2000f8e00ff */
[----:B------:R-:W-:Y:S01]  /*1590*/  UIADD3 UR4, UPT, UPT, UR4, 0x1, URZ ;  /* 0x0000000104047890 */ /* 0x000fe2000fffe0ff */
[----:B------:R-:W-:Y:S01]  /*15a0*/  IMAD.MOV.U32 R10, RZ, RZ, R6 ;  /* 0x000000ffff0a7224 */ /* 0x000fe200078e0006 */
[----:B------:R-:W-:Y:S01]  /*15b0*/  UIADD3.X UR9, UPT, UPT, UR11, UR9, URZ, UP0, !UPT ;  /* 0x000000090b097290 */ /* 0x000fe200087fe4ff */
[----:B------:R-:W-:Y:S01]  /*15c0*/  VIADD R7, R7, -UR5 ;  /* 0x8000000507077c36 */ /* 0x000fe20008000000 */
[----:B------:R-:W-:Y:S01]  /*15d0*/  ISETP.LT.U32.AND P0, PT, R20, UR8, PT ;  /* 0x0000000814007c0c */ /* 0x000fe2000bf01070 */
[----:B------:R-:W-:Y:S01]  /*15e0*/  IMAD.WIDE R10, R5, 0x4, R10 ;  /* 0x00000004050a7825 */ /* 0x000fe200078e020a */
[----:B------:R-:W-:-:S03]  /*15f0*/  UMOV UR10, UR6 ;  /* 0x00000006000a7c82 */ /* 0x000fc60008000000 */
[----:B------:R-:W-:Y:S02]  /*1600*/  IMAD.U32 R4, RZ, RZ, UR9 ;  /* 0x00000009ff047e24 */ /* 0x000fe4000f8e00ff */
[----:B------:R-:W-:-:S03]  /*1610*/  IMAD.MOV.U32 R6, RZ, RZ, R10 ;  /* 0x000000ffff067224 */ /* 0x000fc600078e000a */
[----:B------:R-:W-:-:S13]  /*1620*/  ISETP.GT.U32.AND.EX P0, PT, R4, R9, PT, P0 ;  /* 0x000000090400720c */ /* 0x000fda0003f04100 */
[----:B------:R-:W-:Y:S05]  /*1630*/  @!P0 BRA `(.L_x_77) ;  /* 0xfffffffc003c8947 */ /* 0x000fea000383ffff */
[----:B------:R-:W-:-:S05]  /*1640*/  UMOV UR6, UR5 ;  /* 0x0000000500067c82 */ /* 0x000fca0008000000 */
.L_x_76:
[C---:B------:R-:W-:Y:S01]  /*1650*/  VIADD R5, R2.reuse, -UR8 ;  /* 0x8000000802057c36 */ /* 0x040fe20008000000 */
[----:B------:R-:W-:Y:S01]  /*1660*/  ISETP.LE.U32.AND P1, PT, R2, UR8, PT ;  /* 0x0000000802007c0c */ /* 0x000fe2000bf23070 */
[----:B------:R-:W-:Y:S01]  /*1670*/  IMAD.U32 R4, RZ, RZ, UR9 ;  /* 0x00000009ff047e24 */ /* 0x000fe2000f8e00ff */
[----:B------:R-:W-:Y:S02]  /*1680*/  BSSY.RECONVERGENT B1, `(.L_x_75) ;  /* 0x0000071000017945 */ /* 0x000fe40003800200 */
[----:B------:R-:W-:-:S04]  /*1690*/  ISETP.GE.AND P0, PT, R0, R5, PT ;  /* 0x000000050000720c */ /* 0x000fc80003f06270 */
[----:B------:R-:W-:-:S13]  /*16a0*/  ISETP.GE.U32.OR.EX P0, PT, R4, R3, P0, P1 ;  /* 0x000000030400720c */ /* 0x000fda0000706510 */
[----:B------:R-:W-:Y:S05]  /*16b0*/  @P0 BRA `(.L_x_78) ;  /* 0x0000000400b40947 */ /* 0x000fea0003800000 */
[----:B------:R-:W0:Y:S01]  /*16c0*/  LDC R4, c[0x0][0x3c0] ;  /* 0x0000f000ff047b82 */ /* 0x000e220000000800 */
[----:B------:R-:W-:Y:S01]  /*16d0*/  USHF.L.U32 UR5, UR16, 0xc, URZ ;  /* 0x0000000c10057899 */ /* 0x000fe200080006ff */
[----:B------:R-:W-:Y:S01]  /*16e0*/  LOP3.LUT R3, RZ, R0, RZ, 0x33, !PT ;  /* 0x00000000ff037212 */ /* 0x000fe200078e33ff */
[----:B------:R-:W-:Y:S02]  /*16f0*/  BSSY.RECONVERGENT B2, `(.L_x_79) ;  /* 0x000002e000027945 */ /* 0x000fe40003800200 */
[----:B------:R-:W-:-:S06]  /*1700*/  UIADD3 UR5, UPT, UPT, UR5, UR6, URZ ;  /* 0x0000000605057290 */ /* 0x000fcc000fffe0ff */
[----:B------:R-:W-:Y:S01]  /*1710*/  IADD3 R2, PT, PT, R2, -UR5, R3 ;  /* 0x8000000502027c10 */ /* 0x000fe2000fffe003 */
[----:B0-----:R-:W-:-:S04]  /*1720*/  IMAD R3, R4, UR4, RZ ;  /* 0x0000000404037c24 */ /* 0x001fc8000f8e02ff */
[----:B------:R-:W-:-:S05]  /*1730*/  IMAD R2, R3, -0x1000, R2 ;  /* 0xfffff00003027824 */ /* 0x000fca00078e0202 */
[C---:B------:R-:W-:Y:S02]  /*1740*/  ISETP.GE.U32.AND P0, PT, R2.reuse, 0xf00, PT ;  /* 0x00000f000200780c */ /* 0x040fe40003f06070 */
[----:B------:R-:W-:Y:S01]  /*1750*/  LEA.HI R20, R2, 0x1, RZ, 0x18 ;  /* 0x0000000102147811 */ /* 0x000fe200078fc0ff */
[----:B------:R-:W-:-:S03]  /*1760*/  IMAD.MOV.U32 R2, RZ, RZ, R0 ;  /* 0x000000ffff027224 */ /* 0x000fc600078e0000 */
[----:B------:R-:W-:-:S04]  /*1770*/  LOP3.LUT R21, R20, 0xf, RZ, 0xc0, !PT ;  /* 0x0000000f14157812 */ /* 0x000fc800078ec0ff */
[----:B------:R-:W-:-:S03]  /*1780*/  ISETP.NE.AND P1, PT, R21, RZ, PT ;  /* 0x000000ff1500720c */ /* 0x000fc60003f25270 */
[----:B------:R-:W-:Y:S10]  /*1790*/  @!P0 BRA `(.L_x_80) ;  /* 0x00000000008c8947 */ /* 0x000ff40003800000 */
[----:B------:R-:W-:-:S04]  /*17a0*/  LEA.HI R2, R7, 0x1, RZ, 0x18 ;  /* 0x0000000107027811 */ /* 0x000fc800078fc0ff */
[----:B------:R-:W-:Y:S01]  /*17b0*/  LOP3.LUT R3, R2, 0x1fffff0, RZ, 0xc0, !PT ;  /* 0x01fffff002037812 */ /* 0x000fe200078ec0ff */
[----:B------:R-:W-:-:S04]  /*17c0*/  IMAD.MOV.U32 R2, RZ, RZ, R0 ;  /* 0x000000ffff027224 */ /* 0x000fc800078e0000 */
[----:B------:R-:W-:-:S07]  /*17d0*/  IMAD.MOV R3, RZ, RZ, -R3 ;  /* 0x000000ffff037224 */ /* 0x000fce00078e0a03 */
.L_x_81:
[----:B------:R-:W-:-:S05]  /*17e0*/  IMAD.MOV.U32 R10, RZ, RZ, R6 ;  /* 0x000000ffff0a7224 */ /* 0x000fca00078e0006 */
        /* <DEDUP_REMOVED lines=16> */
[----:B------:R-:W-:-:S02]  /*18f0*/  VIADD R3, R3, 0x10 ;  /* 0x0000001003037836 */ /* 0x000fc40000000000 */
[----:B------:R-:W-:-:S03]  /*1900*/  VIADD R2, R2, 0x1000 ;  /* 0x0000100002027836 */ /* 0x000fc60000000000 */
[----:B------:R-:W-:Y:S02]  /*1910*/  ISETP.NE.AND P0, PT, R3, RZ, PT ;  /* 0x000000ff0300720c */ /* 0x000fe40003f05270 */
[----:B--2---:R-:W-:-:S04]  /*1920*/  IADD3 R14, PT, PT, R14, R15, R8 ;  /* 0x0000000f0e0e7210 */ /* 0x004fc80007ffe008 */
[----:B---3--:R-:W-:-:S04]  /*1930*/  IADD3 R14, PT, PT, R16, R17, R14 ;  /* 0x00000011100e7210 */ /* 0x008fc80007ffe00e */
[----:B----4-:R-:W-:-:S04]  /*1940*/  IADD3 R14, PT, PT, R18, R19, R14 ;  /* 0x00000013120e7210 */ /* 0x010fc80007ffe00e */
[----:B-----5:R-:W-:-:S04]  /*1950*/  IADD3 R14, PT, PT, R22, R23, R14 ;  /* 0x00000017160e7210 */ /* 0x020fc80007ffe00e */
[----:B------:R-:W-:-:S04]  /*1960*/  IADD3 R14, PT, PT, R24, R25, R14 ;  /* 0x00000019180e7210 */ /* 0x000fc80007ffe00e */
[----:B------:R-:W-:Y:S02]  /*1970*/  IADD3 R13, PT, PT, R6, R13, R14 ;  /* 0x0000000d060d7210 */ /* 0x000fe40007ffe00e */
[----:B------:R-:W-:-:S05]  /*1980*/  IADD3 R6, P2, PT, R10, 0x4000, RZ ;  /* 0x000040000a067810 */ /* 0x000fca0007f5e0ff */
[----:B0-----:R-:W-:Y:S01]  /*1990*/  IMAD.X R11, RZ, RZ, R11, P2 ;  /* 0x000000ffff0b7224 */ /* 0x001fe200010e060b */
[----:B------:R-:W-:-:S04]  /*19a0*/  IADD3 R9, PT, PT, R12, R9, R13 ;  /* 0x000000090c097210 */ /* 0x000fc80007ffe00d */
[----:B------:R-:W-:Y:S01]  /*19b0*/  IADD3 R8, PT, PT, R5, R4, R9 ;  /* 0x0000000405087210 */ /* 0x000fe20007ffe009 */
[----:B------:R-:W-:Y:S06]  /*19c0*/  @P0 BRA `(.L_x_81) ;  /* 0xfffffffc00840947 */ /* 0x000fec000383ffff */
.L_x_80:
[----:B------:R-:W-:Y:S05]  /*19d0*/  BSYNC.RECONVERGENT B2 ;  /* 0x0000000000027941 */ /* 0x000fea0003800200 */
.L_x_79:
[----:B------:R-:W-:Y:S05]  /*19e0*/  @!P1 BRA `(.L_x_78) ;  /* 0x0000000000e89947 */ /* 0x000fea0003800000 */
[----:B------:R-:W-:Y:S01]  /*19f0*/  ISETP.GE.U32.AND P0, PT, R21, 0x8, PT ;  /* 0x000000081500780c */ /* 0x000fe20003f06070 */
[----:B------:R-:W-:Y:S01]  /*1a00*/  BSSY.RECONVERGENT B2, `(.L_x_82) ;  /* 0x0000015000027945 */ /* 0x000fe20003800200 */
[----:B------:R-:W-:-:S04]  /*1a10*/  LOP3.LUT R15, R20, 0x7, RZ, 0xc0, !PT ;  /* 0x00000007140f7812 */ /* 0x000fc800078ec0ff */
[----:B------:R-:W-:-:S07]  /*1a20*/  ISETP.NE.AND P1, PT, R15, RZ, PT ;  /* 0x000000ff0f00720c */ /* 0x000fce0003f25270 */
[----:B------:R-:W-:Y:S06]  /*1a30*/  @!P0 BRA `(.L_x_83) ;  /* 0x0000000000448947 */ /* 0x000fec0003800000 */
[----:B------:R-:W-:-:S05]  /*1a40*/  IADD3 R3, P0, PT, R2, UR8, RZ ;  /* 0x0000000802037c10 */ /* 0x000fca000ff1e0ff */
[----:B------:R-:W-:Y:S01]  /*1a50*/  IMAD.X R6, RZ, RZ, UR9, P0 ;  /* 0x00000009ff067e24 */ /* 0x000fe200080e06ff */
[----:B------:R-:W-:-:S04]  /*1a60*/  LEA R4, P0, R3, UR12, 0x2 ;  /* 0x0000000c03047c11 */ /* 0x000fc8000f8010ff */
        /* <DEDUP_REMOVED lines=8> */
[----:B------:R-:W5:Y:S01]  /*1af0*/  LDG.E R13, desc[UR14][R4.64+0x1c00] ;  /* 0x001c000e040d7981 */ /* 0x000f62000c1e1900 */
[----:B------:R-:W-:Y:S01]  /*1b00*/  VIADD R2, R2, 0x800 ;  /* 0x0000080002027836 */ /* 0x000fe20000000000 */
[----:B--2---:R-:W-:-:S04]  /*1b10*/  IADD3 R3, PT, PT, R6, R3, R8 ;  /* 0x0000000306037210 */ /* 0x004fc80007ffe008 */
[----:B---3--:R-:W-:-:S04]  /*1b20*/  IADD3 R3, PT, PT, R9, R10, R3 ;  /* 0x0000000a09037210 */ /* 0x008fc80007ffe003 */
[----:B----4-:R-:W-:-:S04]  /*1b30*/  IADD3 R3, PT, PT, R11, R12, R3 ;  /* 0x0000000c0b037210 */ /* 0x010fc80007ffe003 */
[----:B-----5:R-:W-:-:S07]  /*1b40*/  IADD3 R8, PT, PT, R13, R14, R3 ;  /* 0x0000000e0d087210 */ /* 0x020fce0007ffe003 */
.L_x_83:
[----:B------:R-:W-:Y:S05]  /*1b50*/  BSYNC.RECONVERGENT B2 ;  /* 0x0000000000027941 */ /* 0x000fea0003800200 */
.L_x_82:
[----:B------:R-:W-:Y:S05]  /*1b60*/  @!P1 BRA `(.L_x_78) ;  /* 0x0000000000889947 */ /* 0x000fea0003800000 */
[----:B------:R-:W-:Y:S01]  /*1b70*/  ISETP.GE.U32.AND P0, PT, R15, 0x4, PT ;  /* 0x000000040f00780c */ /* 0x000fe20003f06070 */
[----:B------:R-:W-:Y:S01]  /*1b80*/  BSSY.RECONVERGENT B2, `(.L_x_84) ;  /* 0x000000e000027945 */ /* 0x000fe20003800200 */
[----:B------:R-:W-:-:S11]  /*1b90*/  LOP3.LUT P1, RZ, R20, 0x3, RZ, 0xc0, !PT ;  /* 0x0000000314ff7812 */ /* 0x000fd6000782c0ff */
[----:B------:R-:W-:Y:S05]  /*1ba0*/  @!P0 BRA `(.L_x_85) ;  /* 0x00000000002c8947 */ /* 0x000fea0003800000 */
[----:B------:R-:W-:-:S05]  /*1bb0*/  IADD3 R3, P0, PT, R2, UR8, RZ ;  /* 0x0000000802037c10 */ /* 0x000fca000ff1e0ff */
[----:B------:R-:W-:Y:S01]  /*1bc0*/  IMAD.X R6, RZ, RZ, UR9, P0 ;  /* 0x00000009ff067e24 */ /* 0x000fe200080e06ff */
[----:B------:R-:W-:-:S04]  /*1bd0*/  LEA R4, P0, R3, UR12, 0x2 ;  /* 0x0000000c03047c11 */ /* 0x000fc8000f8010ff */
[----:B------:R-:W-:-:S05]  /*1be0*/  LEA.HI.X R5, R3, UR13, R6, 0x2, P0 ;  /* 0x0000000d03057c11 */ /* 0x000fca00080f1406 */
[----:B------:R-:W2:Y:S04]  /*1bf0*/  LDG.E R3, desc[UR14][R4.64] ;  /* 0x0000000e04037981 */ /* 0x000ea8000c1e1900 */
[----:B------:R-:W2:Y:S04]  /*1c00*/  LDG.E R6, desc[UR14][R4.64+0x400] ;  /* 0x0004000e04067981 */ /* 0x000ea8000c1e1900 */
[----:B------:R-:W3:Y:S04]  /*1c10*/  LDG.E R10, desc[UR14][R4.64+0x800] ;  /* 0x0008000e040a7981 */ /* 0x000ee8000c1e1900 */
[----:B------:R-:W3:Y:S01]  /*1c20*/  LDG.E R9, desc[UR14][R4.64+0xc00] ;  /* 0x000c000e04097981 */ /* 0x000ee2000c1e1900 */
[----:B------:R-:W-:Y:S01]  /*1c30*/  VIADD R2, R2, 0x400 ;  /* 0x0000040002027836 */ /* 0x000fe20000000000 */
[----:B--2---:R-:W-:-:S04]  /*1c40*/  IADD3 R3, PT, PT, R6, R3, R8 ;  /* 0x0000000306037210 */ /* 0x004fc80007ffe008 */
[----:B---3--:R-:W-:-:S07]  /*1c50*/  IADD3 R8, PT, PT, R9, R10, R3 ;  /* 0x0000000a09087210 */ /* 0x008fce0007ffe003 */
.L_x_85:
[----:B------:R-:W-:Y:S05]  /*1c60*/  BSYNC.RECONVERGENT B2 ;  /* 0x0000000000027941 */ /* 0x000fea0003800200 */
.L_x_84:
[----:B------:R-:W-:Y:S05]  /*1c70*/  @!P1 BRA `(.L_x_78) ;  /* 0x0000000000449947 */ /* 0x000fea0003800000 */
[----:B------:R-:W-:Y:S02]  /*1c80*/  LOP3.LUT R7, R7, 0xffff, RZ, 0xc0, !PT ;  /* 0x0000ffff07077812 */ /* 0x000fe400078ec0ff */
[----:B------:R-:W-:Y:S02]  /*1c90*/  IADD3 R6, P0, PT, R2, UR10, RZ ;  /* 0x0000000a02067c10 */ /* 0x000fe4000ff1e0ff */
[----:B------:R-:W-:Y:S02]  /*1ca0*/  LEA.HI R2, R7, 0x1, RZ, 0x18 ;  /* 0x0000000107027811 */ /* 0x000fe400078fc0ff */
[----:B------:R-:W-:Y:S01]  /*1cb0*/  LEA R5, P1, R6, UR12, 0x2 ;  /* 0x0000000c06057c11 */ /* 0x000fe2000f8210ff */
[----:B------:R-:W-:Y:S01]  /*1cc0*/  IMAD.X R3, RZ, RZ, UR7, P0 ;  /* 0x00000007ff037e24 */ /* 0x000fe200080e06ff */
[----:B------:R-:W-:-:S04]  /*1cd0*/  LOP3.LUT R2, R2, 0x3, RZ, 0xc0, !PT ;  /* 0x0000000302027812 */ /* 0x000fc800078ec0ff */
[----:B------:R-:W-:Y:S01]  /*1ce0*/  LEA.HI.X R6, R6, UR13, R3, 0x2, P1 ;  /* 0x0000000d06067c11 */ /* 0x000fe200088f1403 */
[----:B------:R-:W-:-:S07]  /*1cf0*/  IMAD.MOV R4, RZ, RZ, -R2 ;  /* 0x000000ffff047224 */ /* 0x000fce00078e0a02 */
.L_x_86:
[----:B------:R-:W-:Y:S02]  /*1d00*/  IMAD.MOV.U32 R3, RZ, RZ, R6 ;  /* 0x000000ffff037224 */ /* 0x000fe400078e0006 */
[----:B------:R-:W-:-:S05]  /*1d10*/  IMAD.MOV.U32 R2, RZ, RZ, R5 ;  /* 0x000000ffff027224 */ /* 0x000fca00078e0005 */
[----:B------:R-:W2:Y:S01]  /*1d20*/  LDG.E R3, desc[UR14][R2.64] ;  /* 0x0000000e02037981 */ /* 0x000ea2000c1e1900 */
[----:B------:R-:W-:Y:S01]  /*1d30*/  VIADD R4, R4, 0x1 ;  /* 0x0000000104047836 */ /* 0x000fe20000000000 */
[----:B------:R-:W-:-:S04]  /*1d40*/  IADD3 R5, P1, PT, R5, 0x400, RZ ;  /* 0x0000040005057810 */ /* 0x000fc80007f3e0ff */
[----:B------:R-:W-:Y:S01]  /*1d50*/  ISETP.NE.AND P0, PT, R4, RZ, PT ;  /* 0x000000ff0400720c */ /* 0x000fe20003f05270 */
[----:B------:R-:W-:Y:S02]  /*1d60*/  IMAD.X R6, RZ, RZ, R6, P1 ;  /* 0x000000ffff067224 */ /* 0x000fe400008e0606 */
[----:B--2---:R-:W-:-:S10]  /*1d70*/  IMAD.IADD R8, R3, 0x1, R8 ;  /* 0x0000000103087824 */ /* 0x004fd400078e0208 */
[----:B------:R-:W-:Y:S05]  /*1d80*/  @P0 BRA `(.L_x_86) ;  /* 0xfffffffc00dc0947 */ /* 0x000fea000383ffff */
.L_x_78:
[----:B------:R-:W-:Y:S05]  /*1d90*/  BSYNC.RECONVERGENT B1 ;  /* 0x0000000000017941 */ /* 0x000fea0003800200 */
.L_x_75:
        /* <DEDUP_REMOVED lines=37> */
[----:B0-----:R-:W0:Y:S01]  /*1ff0*/  LDS.64 R2, [UR4+0x20] ;  /* 0x00002004ff027984 */ /* 0x001e220008000a00 */
[----:B-1----:R-:W-:-:S04]  /*2000*/  IADD3 R0, PT, PT, R4, R0, R9 ;  /* 0x0000000004007210 */ /* 0x002fc80007ffe009 */
[----:B------:R-:W-:-:S04]  /*2010*/  IADD3 R0, PT, PT, R6, R0, R5 ;  /* 0x0000000006007210 */ /* 0x000fc80007ffe005 */
[----:B0-----:R-:W-:-:S05]  /*2020*/  IADD3 R0, PT, PT, R2, R0, R7 ;  /* 0x0000000002007210 */ /* 0x001fca0007ffe007 */
[----:B------:R-:W-:-:S07]  /*2030*/  IMAD.IADD R9, R0, 0x1, R3 ;  /* 0x0000000100097824 */ /* 0x000fce00078e0203 */
.L_x_74:
[----:B------:R-:W-:Y:S05]  /*2040*/  BSYNC.RECONVERGENT B0 ;  /* 0x0000000000007941 */ /* 0x000fea0003800200 */
.L_x_59:
[----:B------:R-:W-:Y:S05]  /*2050*/  @P0 EXIT ;  /* 0x000000000000094d */ /* 0x000fea0003800000 */
[----:B------:R-:W3:Y:S02]  /*2060*/  LDCU.64 UR4, c[0x0][0x388] ;  /* 0x00007100ff0477ac */ /* 0x000ee40008000a00 */
[----:B---3--:R-:W-:-:S06]  /*2070*/  UIMAD.WIDE.U32 UR4, UR16, 0x4, UR4 ;  /* 0x00000004100478a5 */ /* 0x008fcc000f8e0004 */
[----:B0-----:R-:W-:Y:S02]  /*2080*/  IMAD.U32 R2, RZ, RZ, UR4 ;  /* 0x00000004ff027e24 */ /* 0x001fe4000f8e00ff */
[----:B------:R-:W-:-:S05]  /*2090*/  IMAD.U32 R3, RZ, RZ, UR5 ;  /* 0x00000005ff037e24 */ /* 0x000fca000f8e00ff */
[----:B------:R-:W-:Y:S01]  /*20a0*/  STG.E desc[UR14][R2.64], R9 ;  /* 0x0000000902007986 */ /* 0x000fe2000c10190e */
[----:B------:R-:W-:Y:S05]  /*20b0*/  EXIT ;  /* 0x000000000000794d */ /* 0x000fea0003800000 */
.L_x_87:
        /* <DEDUP_REMOVED lines=12> */
.L_x_241:


//--------------------- .text._ZN3cub18CUB_300001_SM_10006detail6reduce28DeviceReduceSingleTileKernelINS2_10policy_hubIiyN4cuda3std3__44plusIiEEE10Policy1000EN6thrust24THRUST_300001_SM_1000_NS6detail15normal_iteratorINSD_10device_ptrIiEEEEPiyS9_iiNS7_10__identityEEEvT0_T1_T2_T3_T4_T6_ --------------------------
	.section	.text._ZN3cub18CUB_300001_SM_10006detail6reduce28DeviceReduceSingleTileKernelINS2_10policy_hubIiyN4cuda3std3__44plusIiEEE10Policy1000EN6thrust24THRUST_300001_SM_1000_NS6detail15normal_iteratorINSD_10device_ptrIiEEEEPiyS9_iiNS7_10__identityEEEvT0_T1_T2_T3_T4_T6_,"ax",@progbits
	.align	128
        .global         _ZN3cub18CUB_300001_SM_10006detail6reduce28DeviceReduceSingleTileKernelINS2_10policy_hubIiyN4cuda3std3__44plusIiEEE10Policy1000EN6thrust24THRUST_300001_SM_1000_NS6detail15normal_iteratorINSD_10device_ptrIiEEEEPiyS9_iiNS7_10__identityEEEvT0_T1_T2_T3_T4_T6_
        .type           _ZN3cub18CUB_300001_SM_10006detail6reduce28DeviceReduceSingleTileKernelINS2_10policy_hubIiyN4cuda3std3__44plusIiEEE10Policy1000EN6thrust24THRUST_300001_SM_1000_NS6detail15normal_iteratorINSD_10device_ptrIiEEEEPiyS9_iiNS7_10__identityEEEvT0_T1_T2_T3_T4_T6_,@function
        .size           _ZN3cub18CUB_300001_SM_10006detail6reduce28DeviceReduceSingleTileKernelINS2_10policy_hubIiyN4cuda3std3__44plusIiEEE10Policy1000EN6thrust24THRUST_300001_SM_1000_NS6detail15normal_iteratorINSD_10device_ptrIiEEEEPiyS9_iiNS7_10__identityEEEvT0_T1_T2_T3_T4_T6_,(.L_x_242 - _ZN3cub18CUB_300001_SM_10006detail6reduce28DeviceReduceSingleTileKernelINS2_10policy_hubIiyN4cuda3std3__44plusIiEEE10Policy1000EN6thrust24THRUST_300001_SM_1000_NS6detail15normal_iteratorINSD_10device_ptrIiEEEEPiyS9_iiNS7_10__identityEEEvT0_T1_T2_T3_T4_T6_)
        .other          _ZN3cub18CUB_300001_SM_10006detail6reduce28DeviceReduceSingleTileKernelINS2_10policy_hubIiyN4cuda3std3__44plusIiEEE10Policy1000EN6thrust24THRUST_300001_SM_1000_NS6detail15normal_iteratorINSD_10device_ptrIiEEEEPiyS9_iiNS7_10__identityEEEvT0_T1_T2_T3_T4_T6_,@"STO_CUDA_ENTRY STV_DEFAULT"
_ZN3cub18CUB_300001_SM_10006detail6reduce28DeviceReduceSingleTileKernelINS2_10policy_hubIiyN4cuda3std3__44plusIiEEE10Policy1000EN6thrust24THRUST_300001_SM_1000_NS6detail15normal_iteratorINSD_10device_ptrIiEEEEPiyS9_iiNS7_10__identityEEEvT0_T1_T2_T3_T4_T6_:
.text._ZN3cub18CUB_300001_SM_10006detail6reduce28DeviceReduceSingleTileKernelINS2_10policy_hubIiyN4cuda3std3__44plusIiEEE10Policy1000EN6thrust24THRUST_300001_SM_1000_NS6detail15normal_iteratorINSD_10device_ptrIiEEEEPiyS9_iiNS7_10__identityEEEvT0_T1_T2_T3_T4_T6_:
[----:B------:R-:W-:Y:S01]  /*0000*/  LDC R1, c[0x0][0x37c] ;  /* 0x0000df00ff017b82 */ /* 0x000fe20000000800 */
[----:B------:R-:W0:Y:S01]  /*0010*/  LDCU.64 UR4, c[0x0][0x390] ;  /* 0x00007200ff0477ac */ /* 0x000e220008000a00 */
[----:B------:R-:W1:Y:S01]  /*0020*/  LDCU.64 UR6, c[0x0][0x358] ;  /* 0x00006b00ff0677ac */ /* 0x000e620008000a00 */
[----:B0-----:R-:W-:Y:S02]  /*0030*/  IMAD.U32 R4, RZ, RZ, UR4 ;  /* 0x00000004ff047e24 */ /* 0x001fe4000f8e00ff */
[----:B------:R-:W-:-:S03]  /*0040*/  IMAD.U32 R0, RZ, RZ, UR5 ;  /* 0x00000005ff007e24 */ /* 0x000fc6000f8e00ff */
[----:B------:R-:W-:-:S04]  /*0050*/  ISETP.NE.U32.AND P0, PT, R4, RZ, PT ;  /* 0x000000ff0400720c */ /* 0x000fc80003f05070 */
[----:B------:R-:W-:-:S13]  /*0060*/  ISETP.NE.AND.EX P0, PT, R0, RZ, PT, P0 ;  /* 0x000000ff0000720c */ /* 0x000fda0003f05300 */
        /* <DEDUP_REMOVED lines=8> */
.L_x_88:
[----:B------:R-:W-:Y:S01]  /*00f0*/  ISETP.GT.U32.AND P0, PT, R4, 0xfff, PT ;  /* 0x00000fff0400780c */ /* 0x000fe20003f04070 */
[----:B------:R-:W-:Y:S03]  /*0100*/  BSSY.RECONVERGENT B0, `(.L_x_89) ;  /* 0x00001d1000007945 */ /* 0x000fe60003800200 */
[----:B------:R-:W-:-:S13]  /*0110*/  ISETP.GT.U32.AND.EX P0, PT, R0, RZ, PT, P0 ;  /* 0x000000ff0000720c */ /* 0x000fda0003f04100 */
[----:B------:R-:W-:Y:S05]  /*0120*/  @P0 BRA `(.L_x_90) ;  /* 0x0000000c00940947 */ /* 0x000fea0003800000 */
[----:B------:R-:W0:Y:S01]  /*0130*/  S2R R5, SR_TID.X ;  /* 0x0000000000057919 */ /* 0x000e220000002100 */
[----:B------:R-:W-:Y:S01]  /*0140*/  BSSY.RECONVERGENT B1, `(.L_x_91) ;  /* 0x0000009000017945 */ /* 0x000fe20003800200 */
[----:B------:R-:W-:Y:S01]  /*0150*/  IMAD.MOV.U32 R6, RZ, RZ, RZ ;  /* 0x000000ffff067224 */ /* 0x000fe200078e00ff */
[----:B0-----:R-:W-:Y:S01]  /*0160*/  ISETP.GE.U32.AND P0, PT, R5, R4, PT ;  /* 0x000000040500720c */ /* 0x001fe20003f06070 */
[----:B------:R-:W-:-:S12]  /*0170*/  IMAD.MOV.U32 R7, RZ, RZ, R5 ;  /* 0x000000ffff077224 */ /* 0x000fd800078e0005 */
[----:B------:R-:W-:Y:S05]  /*0180*/  @P0 BRA `(.L_x_92) ;  /* 0x0000000000100947 */ /* 0x000fea0003800000 */
[----:B------:R-:W0:Y:S02]  /*0190*/  LDC.64 R2, c[0x0][0x380] ;  /* 0x0000e000ff027b82 */ /* 0x000e240000000a00 */
[----:B0-----:R-:W-:-:S05]  /*01a0*/  IMAD.WIDE.U32 R2, R5, 0x4, R2 ;  /* 0x0000000405027825 */ /* 0x001fca00078e0002 */
[----:B------:R0:W5:Y:S01]  /*01b0*/  LDG.E R6, desc[UR6][R2.64] ;  /* 0x0000000602067981 */ /* 0x000162000c1e1900 */
[----:B------:R-:W-:-:S07]  /*01c0*/  VIADD R7, R5, 0x100 ;  /* 0x0000010005077836 */ /* 0x000fce0000000000 */
.L_x_92:
[----:B------:R-:W-:Y:S05]  /*01d0*/  BSYNC.RECONVERGENT B1 ;  /* 0x0000000000017941 */ /* 0x000fea0003800200 */
.L_x_91:
[----:B------:R-:W-:Y:S01]  /*01e0*/  ISETP.GE.U32.AND P0, PT, R7, R4, PT ;  /* 0x000000040700720c */ /* 0x000fe20003f06070 */
[----:B------:R-:W-:-:S12]  /*01f0*/  BSSY.RECONVERGENT B1, `(.L_x_93) ;  /* 0x0000060000017945 */ /* 0x000fd80003800200 */
[----:B------:R-:W-:Y:S05]  /*0200*/  @P0 BRA `(.L_x_94) ;  /* 0x0000000400780947 */ /* 0x000fea0003800000 */
[----:B0-----:R-:W-:Y:S01]  /*0210*/  LOP3.LUT R3, RZ, R7, RZ, 0x33, !PT ;  /* 0x00000007ff037212 */ /* 0x001fe200078e33ff */
[----:B------:R-:W-:Y:S04]  /*0220*/  BSSY.RECONVERGENT B2, `(.L_x_95) ;  /* 0x000002c000027945 */ /* 0x000fe80003800200 */
[----:B------:R-:W-:-:S05]  /*0230*/  IMAD.IADD R3, R3, 0x1, R4 ;  /* 0x0000000103037824 */ /* 0x000fca00078e0204 */
[C---:B------:R-:W-:Y:S02]  /*0240*/  ISETP.GE.U32.AND P0, PT, R3.reuse, 0xf00, PT ;  /* 0x00000f000300780c */ /* 0x040fe40003f06070 */
[----:B------:R-:W-:-:S04]  /*0250*/  LEA.HI R8, R3, 0x1, RZ, 0x18 ;  /* 0x0000000103087811 */ /* 0x000fc800078fc0ff */
[----:B------:R-:W-:-:S04]  /*0260*/  LOP3.LUT R22, R8, 0xf, RZ, 0xc0, !PT ;  /* 0x0000000f08167812 */ /* 0x000fc800078ec0ff */
[----:B------:R-:W-:-:S03]  /*0270*/  ISETP.NE.AND P1, PT, R22, RZ, PT ;  /* 0x000000ff1600720c */ /* 0x000fc60003f25270 */
[----:B------:R-:W-:Y:S10]  /*0280*/  @!P0 BRA `(.L_x_96) ;  /* 0x0000000000948947 */ /* 0x000ff40003800000 */
[----:B------:R-:W0:Y:S01]  /*0290*/  LDC.64 R2, c[0x0][0x380] ;  /* 0x0000e000ff027b82 */ /* 0x000e220000000a00 */
[----:B------:R-:W-:-:S05]  /*02a0*/  LOP3.LUT R9, R8, 0x1fffff0, RZ, 0xc0, !PT ;  /* 0x01fffff008097812 */ /* 0x000fca00078ec0ff */
[----:B------:R-:W-:Y:S02]  /*02b0*/  IMAD.MOV R9, RZ, RZ, -R9 ;  /* 0x000000ffff097224 */ /* 0x000fe400078e0a09 */
[----:B0-----:R-:W-:-:S03]  /*02c0*/  IMAD.WIDE.U32 R2, R7, 0x4, R2 ;  /* 0x0000000407027825 */ /* 0x001fc600078e0002 */
[----:B------:R-:W-:-:S05]  /*02d0*/  IADD3 R15, P0, PT, R2, 0x2000, RZ ;  /* 0x00002000020f7810 */ /* 0x000fca0007f1e0ff */
[----:B------:R-:W-:-:S08]  /*02e0*/  IMAD.X R3, RZ, RZ, R3, P0 ;  /* 0x000000ffff037224 */ /* 0x000fd000000e0603 */
.L_x_97:
        /* <DEDUP_REMOVED lines=31> */
.L_x_96:
[----:B------:R-:W-:Y:S05]  /*04e0*/  BSYNC.RECONVERGENT B2 ;  /* 0x0000000000027941 */ /* 0x000fea0003800200 */
.L_x_95:
[----:B------:R-:W-:Y:S05]  /*04f0*/  @!P1 BRA `(.L_x_94) ;  /* 0x0000000000bc9947 */ /* 0x000fea0003800000 */
[----:B------:R-:W-:Y:S01]  /*0500*/  ISETP.GE.U32.AND P0, PT, R22, 0x8, PT ;  /* 0x000000081600780c */ /* 0x000fe20003f06070 */
[----:B------:R-:W-:Y:S01]  /*0510*/  BSSY.RECONVERGENT B2, `(.L_x_98) ;  /* 0x0000013000027945 */ /* 0x000fe20003800200 */
[----:B------:R-:W-:-:S04]  /*0520*/  LOP3.LUT R17, R8, 0x7, RZ, 0xc0, !PT ;  /* 0x0000000708117812 */ /* 0x000fc800078ec0ff */
[----:B------:R-:W-:-:S07]  /*0530*/  ISETP.NE.AND P1, PT, R17, RZ, PT ;  /* 0x000000ff1100720c */ /* 0x000fce0003f25270 */
[----:B------:R-:W-:Y:S06]  /*0540*/  @!P0 BRA `(.L_x_99) ;  /* 0x00000000003c8947 */ /* 0x000fec0003800000 */
[----:B------:R-:W0:Y:S02]  /*0550*/  LDC.64 R2, c[0x0][0x380] ;  /* 0x0000e000ff027b82 */ /* 0x000e240000000a00 */
[----:B0-----:R-:W-:-:S05]  /*0560*/  IMAD.WIDE R2, R7, 0x4, R2 ;  /* 0x0000000407027825 */ /* 0x001fca00078e0202 */
        /* <DEDUP_REMOVED lines=13> */
.L_x_99:
[----:B------:R-:W-:Y:S05]  /*0640*/  BSYNC.RECONVERGENT B2 ;  /* 0x0000000000027941 */ /* 0x000fea0003800200 */
.L_x_98:
        /* <DEDUP_REMOVED lines=11> */
[----:B------:R-:W3:Y:S01]  /*0700*/  LDG.E R12, desc[UR6][R2.64+0xc00] ;  /* 0x000c0006020c7981 */ /* 0x000ee2000c1e1900 */
[----:B------:R-:W-:Y:S01]  /*0710*/  VIADD R7, R7, 0x400 ;  /* 0x0000040007077836 */ /* 0x000fe20000000000 */
[----:B--2--5:R-:W-:-:S04]  /*0720*/  IADD3 R6, PT, PT, R8, R9, R6 ;  /* 0x0000000908067210 */ /* 0x024fc80007ffe006 */
[----:B---3--:R-:W-:-:S07]  /*0730*/  IADD3 R6, PT, PT, R12, R11, R6 ;  /* 0x0000000b0c067210 */ /* 0x008fce0007ffe006 */
.L_x_101:
[----:B------:R-:W-:Y:S05]  /*0740*/  BSYNC.RECONVERGENT B2 ;  /* 0x0000000000027941 */ /* 0x000fea0003800200 */
.L_x_100:
[----:B------:R-:W-:Y:S05]  /*0750*/  @!P1 BRA `(.L_x_94) ;  /* 0x0000000000249947 */ /* 0x000fea0003800000 */
[----:B------:R-:W0:Y:S01]  /*0760*/  LDC.64 R8, c[0x0][0x380] ;  /* 0x0000e000ff087b82 */ /* 0x000e220000000a00 */
[----:B------:R-:W-:-:S07]  /*0770*/  IMAD.MOV R10, RZ, RZ, -R10 ;  /* 0x000000ffff0a7224 */ /* 0x000fce00078e0a0a */
.L_x_102:
[----:B0-----:R-:W-:-:S06]  /*0780*/  IMAD.WIDE R2, R7, 0x4, R8 ;  /* 0x0000000407027825 */ /* 0x001fcc00078e0208 */
[----:B------:R-:W2:Y:S01]  /*0790*/  LDG.E R3, desc[UR6][R2.64] ;  /* 0x0000000602037981 */ /* 0x000ea2000c1e1900 */
[----:B------:R-:W-:Y:S02]  /*07a0*/  VIADD R10, R10, 0x1 ;  /* 0x000000010a0a7836 */ /* 0x000fe40000000000 */
[----:B------:R-:W-:-:S03]  /*07b0*/  VIADD R7, R7, 0x100 ;  /* 0x0000010007077836 */ /* 0x000fc60000000000 */
[----:B------:R-:W-:Y:S01]  /*07c0*/  ISETP.NE.AND P0, PT, R10, RZ, PT ;  /* 0x000000ff0a00720c */ /* 0x000fe20003f05270 */
[----:B--2--5:R-:W-:-:S12]  /*07d0*/  IMAD.IADD R6, R3, 0x1, R6 ;  /* 0x0000000103067824 */ /* 0x024fd800078e0206 */
[----:B------:R-:W-:Y:S05]  /*07e0*/  @P0 BRA `(.L_x_102) ;  /* 0xfffffffc00e40947 */ /* 0x000fea000383ffff */
.L_x_94:
[----:B------:R-:W-:Y:S05]  /*07f0*/  BSYNC.RECONVERGENT B1 ;  /* 0x0000000000017941 */ /* 0x000fea0003800200 */
.L_x_93:
[----:B------:R-:W-:-:S04]  /*0800*/  ISETP.GE.U32.AND P0, PT, R4, 0x100, PT ;  /* 0x000001000400780c */ /* 0x000fc80003f06070 */
[----:B------:R-:W-:-:S13]  /*0810*/  ISETP.GE.U32.AND.EX P0, PT, R0, RZ, PT, P0 ;  /* 0x000000ff0000720c */ /* 0x000fda0003f06100 */
[----:B------:R-:W-:Y:S05]  /*0820*/  @!P0 BRA `(.L_x_103) ;  /* 0x0000000000ac8947 */ /* 0x000fea0003800000 */
[----:B------:R-:W1:Y:S01]  /*0830*/  S2R R8, SR_LANEID ;  /* 0x0000000000087919 */ /* 0x000e620000000000 */
[----:B------:R-:W-:Y:S01]  /*0840*/  ISETP.NE.AND P5, PT, R5, RZ, PT ;  /* 0x000000ff0500720c */ /* 0x000fe20003fa5270 */
[----:B-----5:R-:W0:Y:S01]  /*0850*/  SHFL.DOWN PT, R0, R6, 0x1, 0x1f ;  /* 0x08201f0006007f89 */ /* 0x020e2200000e0000 */
[C---:B-1----:R-:W-:Y:S02]  /*0860*/  ISETP.GT.AND P0, PT, R8.reuse, 0x1e, PT ;  /* 0x0000001e0800780c */ /* 0x042fe40003f04270 */
[----:B------:R-:W-:Y:S02]  /*0870*/  ISETP.NE.AND P1, PT, R8, RZ, PT ;  /* 0x000000ff0800720c */ /* 0x000fe40003f25270 */
[----:B0-----:R-:W-:Y:S02]  /*0880*/  SEL R3, R0, RZ, !P0 ;  /* 0x000000ff00037207 */ /* 0x001fe40004000000 */
        /* <DEDUP_REMOVED lines=21> */
[----:B0-----:R-:W-:-:S05]  /*09e0*/  SEL R3, R3, RZ, !P0 ;  /* 0x000000ff03037207 */ /* 0x001fca0004000000 */
[----:B------:R-:W-:-:S05]  /*09f0*/  IMAD.IADD R7, R2, 0x1, R3 ;  /* 0x0000000102077824 */ /* 0x000fca00078e0203 */
[----:B------:R1:W-:Y:S01]  /*0a00*/  @!P1 STS [R0+0x8], R7 ;  /* 0x0000080700009388 */ /* 0x0003e20000000800 */
[----:B------:R-:W-:Y:S06]  /*0a10*/  BAR.SYNC.DEFER_BLOCKING 0x0 ;  /* 0x0000000000007b1d */ /* 0x000fec0000010000 */
[----:B------:R-:W-:Y:S05]  /*0a20*/  @P5 BRA `(.L_x_104) ;  /* 0x0000001000f85947 */ /* 0x000fea0003800000 */
[----:B------:R-:W0:Y:S01]  /*0a30*/  S2UR UR5, SR_CgaCtaId ;  /* 0x00000000000579c3 */ /* 0x000e220000008800 */
[----:B------:R-:W-:Y:S02]  /*0a40*/  UMOV UR4, 0x400 ;  /* 0x0000040000047882 */ /* 0x000fe40000000000 */
[----:B0-----:R-:W-:-:S09]  /*0a50*/  ULEA UR4, UR5, UR4, 0x18 ;  /* 0x0000000405047291 */ /* 0x001fd2000f8ec0ff */
[----:B-1----:R-:W-:Y:S04]  /*0a60*/  LDS R0, [UR4+0xc] ;  /* 0x00000c04ff007984 */ /* 0x002fe80008000800 */
[----:B------:R-:W0:Y:S04]  /*0a70*/  LDS.128 R8, [UR4+0x10] ;  /* 0x00001004ff087984 */ /* 0x000e280008000c00 */
[----:B------:R-:W1:Y:S01]  /*0a80*/  LDS.64 R2, [UR4+0x20] ;  /* 0x00002004ff027984 */ /* 0x000e620008000a00 */
[----:B0-----:R-:W-:-:S04]  /*0a90*/  IADD3 R0, PT, PT, R8, R0, R7 ;  /* 0x0000000008007210 */ /* 0x001fc80007ffe007 */
[----:B------:R-:W-:-:S04]  /*0aa0*/  IADD3 R0, PT, PT, R10, R0, R9 ;  /* 0x000000000a007210 */ /* 0x000fc80007ffe009 */
[----:B-1----:R-:W-:-:S05]  /*0ab0*/  IADD3 R0, PT, PT, R2, R0, R11 ;  /* 0x0000000002007210 */ /* 0x002fca0007ffe00b */
[----:B------:R-:W-:Y:S01]  /*0ac0*/  IMAD.IADD R7, R0, 0x1, R3 ;  /* 0x0000000100077824 */ /* 0x000fe200078e0203 */
[----:B------:R-:W-:Y:S06]  /*0ad0*/  BRA `(.L_x_104) ;  /* 0x0000001000cc7947 */ /* 0x000fec0003800000 */
.L_x_103:
[C---:B0-----:R-:W-:Y:S01]  /*0ae0*/  LOP3.LUT R2, R5.reuse, 0x3e0, RZ, 0xc0, !PT ;  /* 0x000003e005027812 */ /* 0x041fe200078ec0ff */
[----:B------:R-:W0:Y:S01]  /*0af0*/  S2R R12, SR_LANEID ;  /* 0x00000000000c7919 */ /* 0x000e220000000000 */
[----:B------:R-:W-:Y:S02]  /*0b00*/  ISETP.NE.AND P5, PT, R5, RZ, PT ;  /* 0x000000ff0500720c */ /* 0x000fe40003fa5270 */
[----:B------:R-:W-:Y:S01]  /*0b10*/  LOP3.LUT R7, RZ, R2, RZ, 0x33, !PT ;  /* 0x00000002ff077212 */ /* 0x000fe200078e33ff */
[----:B------:R-:W-:-:S04]  /*0b20*/  VIADD R3, R2, 0x20 ;  /* 0x0000002002037836 */ /* 0x000fc80000000000 */
[----:B------:R-:W-:Y:S01]  /*0b30*/  IMAD.IADD R7, R7, 0x1, R4 ;  /* 0x0000000107077824 */ /* 0x000fe200078e0204 */
[----:B------:R-:W-:-:S04]  /*0b40*/  ISETP.GT.U32.AND P0, PT, R3, R4, PT ;  /* 0x000000040300720c */ /* 0x000fc80003f04070 */
        /* <DEDUP_REMOVED lines=10> */
[----:B------:R-:W-:Y:S01]  /*0bf0*/  @!P1 SHF.R.U32.HI R9, RZ, 0x3, R5 ;  /* 0x00000003ff099819 */ /* 0x000fe20000011605 */
[----:B------:R-:W1:Y:S03]  /*0c00*/  SHFL.DOWN PT, R7, R2, 0x2, R3 ;  /* 0x0840000002077989 */ /* 0x000e6600000e0003 */
[----:B------:R-:W-:Y:S02]  /*0c10*/  @!P1 LOP3.LUT R9, R9, 0x7c, RZ, 0xc0, !PT ;  /* 0x0000007c09099812 */ /* 0x000fe400078ec0ff */
[----:B-1----:R-:W-:Y:S02]  /*0c20*/  SEL R7, R7, RZ, !P0 ;  /* 0x000000ff07077207 */ /* 0x002fe40004000000 */
[----:B------:R-:W-:Y:S02]  /*0c30*/  ISETP.GT.AND P0, PT, R10, R3, PT ;  /* 0x000000030a00720c */ /* 0x000fe40003f04270 */
[----:B------:R-:W-:Y:S01]  /*0c40*/  @!P1 MOV R10, 0x400 ;  /* 0x00000400000a9802 */ /* 0x000fe20000000f00 */
[----:B------:R-:W-:-:S02]  /*0c50*/  IMAD.IADD R8, R2, 0x1, R7 ;  /* 0x0000000102087824 */ /* 0x000fc400078e0207 */
[----:B------:R-:W-:Y:S01]  /*0c60*/  VIADD R2, R12, 0x8 ;  /* 0x000000080c027836 */ /* 0x000fe20000000000 */
[----:B0-----:R-:W-:Y:S02]  /*0c70*/  @!P1 LEA R10, R11, R10, 0x18 ;  /* 0x0000000a0b0a9211 */ /* 0x001fe400078ec0ff */
        /* <DEDUP_REMOVED lines=11> */
[----:B0-----:R-:W-:-:S05]  /*0d30*/  SEL R7, R7, RZ, !P0 ;  /* 0x000000ff07077207 */ /* 0x001fca0004000000 */
[----:B------:R-:W-:-:S05]  /*0d40*/  IMAD.IADD R7, R2, 0x1, R7 ;  /* 0x0000000102077824 */ /* 0x000fca00078e0207 */
[----:B------:R0:W-:Y:S01]  /*0d50*/  @!P1 STS [R10+0x8], R7 ;  /* 0x000008070a009388 */ /* 0x0001e20000000800 */
[----:B------:R-:W-:Y:S06]  /*0d60*/  BAR.SYNC.DEFER_BLOCKING 0x0 ;  /* 0x0000000000007b1d */ /* 0x000fec0000010000 */
[----:B------:R-:W-:Y:S05]  /*0d70*/  @P5 BRA `(.L_x_104) ;  /* 0x0000001000245947 */ /* 0x000fea0003800000 */
[----:B------:R-:W1:Y:S01]  /*0d80*/  S2UR UR5, SR_CgaCtaId ;  /* 0x00000000000579c3 */ /* 0x000e620000008800 */
[----:B------:R-:W-:Y:S01]  /*0d90*/  UMOV UR4, 0x400 ;  /* 0x0000040000047882 */ /* 0x000fe20000000000 */
[C---:B------:R-:W-:Y:S02]  /*0da0*/  ISETP.GT.U32.AND P0, PT, R4.reuse, 0x40, PT ;  /* 0x000000400400780c */ /* 0x040fe40003f04070 */
[C---:B------:R-:W-:Y:S02]  /*0db0*/  ISETP.GT.U32.AND P6, PT, R4.reuse, 0x20, PT ;  /* 0x000000200400780c */ /* 0x040fe40003fc4070 */
[C---:B------:R-:W-:Y:S02]  /*0dc0*/  ISETP.GT.U32.AND P4, PT, R4.reuse, 0x60, PT ;  /* 0x000000600400780c */ /* 0x040fe40003f84070 */
[----:B------:R-:W-:Y:S02]  /*0dd0*/  ISETP.GT.U32.AND P2, PT, R4, 0x80, PT ;  /* 0x000000800400780c */ /* 0x000fe40003f44070 */
[----:B------:R-:W-:-:S02]  /*0de0*/  ISETP.GT.U32.AND.EX P0, PT, R0, RZ, PT, P0 ;  /* 0x000000ff0000720c */ /* 0x000fc40003f04100 */
[----:B------:R-:W-:Y:S02]  /*0df0*/  ISETP.GT.U32.AND.EX P6, PT, R0, RZ, PT, P6 ;  /* 0x000000ff0000720c */ /* 0x000fe40003fc4160 */
[C---:B------:R-:W-:Y:S02]  /*0e00*/  ISETP.GT.U32.AND P3, PT, R4.reuse, 0xa0, PT ;  /* 0x000000a00400780c */ /* 0x040fe40003f64070 */
[----:B------:R-:W-:Y:S02]  /*0e10*/  ISETP.GT.U32.AND P1, PT, R4, 0xc0, PT ;  /* 0x000000c00400780c */ /* 0x000fe40003f24070 */
[C---:B------:R-:W-:Y:S02]  /*0e20*/  ISETP.GT.U32.AND.EX P4, PT, R0.reuse, RZ, PT, P4 ;  /* 0x000000ff0000720c */ /* 0x040fe40003f84140 */
[C---:B------:R-:W-:Y:S02]  /*0e30*/  ISETP.GT.U32.AND.EX P2, PT, R0.reuse, RZ, PT, P2 ;  /* 0x000000ff0000720c */ /* 0x040fe40003f44120 */
[C---:B------:R-:W-:Y:S01]  /*0e40*/  ISETP.GT.U32.AND.EX P3, PT, R0.reuse, RZ, PT, P3 ;  /* 0x000000ff0000720c */ /* 0x040fe20003f64130 */
[----:B-1----:R-:W-:Y:S01]  /*0e50*/  ULEA UR4, UR5, UR4, 0x18 ;  /* 0x0000000405047291 */ /* 0x002fe2000f8ec0ff */
[----:B------:R-:W-:-:S08]  /*0e60*/  ISETP.GT.U32.AND.EX P1, PT, R0, RZ, PT, P1 ;  /* 0x000000ff0000720c */ /* 0x000fd00003f24110 */
[----:B0-----:R-:W0:Y:S04]  /*0e70*/  LDS.128 R8, [UR4+0x10] ;  /* 0x00001004ff087984 */ /* 0x001e280008000c00 */
[----:B------:R-:W1:Y:S04]  /*0e80*/  LDS R5, [UR4+0xc] ;  /* 0x00000c04ff057984 */ /* 0x000e680008000800 */
[----:B------:R-:W2:Y:S01]  /*0e90*/  LDS.64 R2, [UR4+0x20] ;  /* 0x00002004ff027984 */ /* 0x000ea20008000a00 */
[----:B0-----:R-:W-:Y:S02]  /*0ea0*/  SEL R8, R8, RZ, P0 ;  /* 0x000000ff08087207 */ /* 0x001fe40000000000 */
[----:B------:R-:W-:-:S02]  /*0eb0*/  ISETP.GT.U32.AND P0, PT, R4, 0xe0, PT ;  /* 0x000000e00400780c */ /* 0x000fc40003f04070 */
[----:B-1----:R-:W-:Y:S02]  /*0ec0*/  SEL R6, R5, RZ, P6 ;  /* 0x000000ff05067207 */ /* 0x002fe40003000000 */
[----:B------:R-:W-:Y:S02]  /*0ed0*/  SEL R9, R9, RZ, P4 ;  /* 0x000000ff09097207 */ /* 0x000fe40002000000 */
[----:B------:R-:W-:Y:S02]  /*0ee0*/  IADD3 R6, PT, PT, R8, R6, R7 ;  /* 0x0000000608067210 */ /* 0x000fe40007ffe007 */
[----:B------:R-:W-:Y:S02]  /*0ef0*/  SEL R10, R10, RZ, P2 ;  /* 0x000000ff0a0a7207 */ /* 0x000fe40001000000 */
[----:B------:R-:W-:Y:S02]  /*0f00*/  ISETP.GT.U32.AND.EX P0, PT, R0, RZ, PT, P0 ;  /* 0x000000ff0000720c */ /* 0x000fe40003f04100 */
[----:B------:R-:W-:-:S02]  /*0f10*/  SEL R11, R11, RZ, P3 ;  /* 0x000000ff0b0b7207 */ /* 0x000fc40001800000 */
[----:B------:R-:W-:Y:S02]  /*0f20*/  IADD3 R6, PT, PT, R10, R6, R9 ;  /* 0x000000060a067210 */ /* 0x000fe40007ffe009 */
[----:B--2---:R-:W-:Y:S02]  /*0f30*/  SEL R2, R2, RZ, P1 ;  /* 0x000000ff02027207 */ /* 0x004fe40000800000 */
[----:B------:R-:W-:Y:S02]  /*0f40*/  SEL R3, R3, RZ, P0 ;  /* 0x000000ff03037207 */ /* 0x000fe40000000000 */
[----:B------:R-:W-:-:S05]  /*0f50*/  IADD3 R2, PT, PT, R2, R6, R11 ;  /* 0x0000000602027210 */ /* 0x000fca0007ffe00b */
[----:B------:R-:W-:Y:S01]  /*0f60*/  IMAD.IADD R7, R2, 0x1, R3 ;  /* 0x0000000102077824 */ /* 0x000fe200078e0203 */
[----:B------:R-:W-:Y:S06]  /*0f70*/  BRA `(.L_x_104) ;  /* 0x0000000c00a47947 */ /* 0x000fec0003800000 */
.L_x_90:
[----:B------:R-:W0:Y:S01]  /*0f80*/  S2R R8, SR_TID.X ;  /* 0x0000000000087919 */ /* 0x000e220000002100 */
[----:B------:R-:W0:Y:S02]  /*0f90*/  LDC.64 R2, c[0x0][0x380] ;  /* 0x0000e000ff027b82 */ /* 0x000e240000000a00 */
[----:B0-----:R-:W-:-:S05]  /*0fa0*/  IMAD.WIDE.U32 R2, R8, 0x4, R2 ;  /* 0x0000000408027825 */ /* 0x001fca00078e0002 */
        /* <DEDUP_REMOVED lines=16> */
[----:B--2---:R-:W-:-:S04]  /*10b0*/  IADD3 R5, PT, PT, R7, R6, R5 ;  /* 0x0000000607057210 */ /* 0x004fc80007ffe005 */
[----:B---3--:R-:W-:Y:S01]  /*10c0*/  IADD3 R5, PT, PT, R12, R9, R5 ;  /* 0x000000090c057210 */ /* 0x008fe20007ffe005 */
[----:B------:R-:W-:Y:S01]  /*10d0*/  IMAD.MOV.U32 R9, RZ, RZ, 0x1000 ;  /* 0x00001000ff097424 */ /* 0x000fe200078e00ff */
[----:B------:R-:W-:-:S04]  /*10e0*/  IADD3 R12, P1, PT, R4, -0x1000, RZ ;  /* 0xfffff000040c7810 */ /* 0x000fc80007f3e0ff */
[----:B------:R-:W-:Y:S02]  /*10f0*/  ISETP.GE.U32.AND P0, PT, R12, 0x1000, PT ;  /* 0x000010000c00780c */ /* 0x000fe40003f06070 */
[----:B----4-:R-:W-:Y:S01]  /*1100*/  IADD3 R5, PT, PT, R14, R11, R5 ;  /* 0x0000000b0e057210 */ /* 0x010fe20007ffe005 */
[----:B------:R-:W-:Y:S01]  /*1110*/  IMAD.MOV.U32 R11, RZ, RZ, RZ ;  /* 0x000000ffff0b7224 */ /* 0x000fe200078e00ff */
[----:B------:R-:W-:-:S04]  /*1120*/  IADD3.X R14, PT, PT, R0, -0x1, RZ, P1, !PT ;  /* 0xffffffff000e7810 */ /* 0x000fc80000ffe4ff */
[----:B------:R-:W-:Y:S02]  /*1130*/  ISETP.GE.U32.AND.EX P0, PT, R14, RZ, PT, P0 ;  /* 0x000000ff0e00720c */ /* 0x000fe40003f06100 */
[----:B-----5:R-:W-:-:S04]  /*1140*/  IADD3 R5, PT, PT, R16, R13, R5 ;  /* 0x0000000d10057210 */ /* 0x020fc80007ffe005 */
[----:B------:R-:W-:-:S04]  /*1150*/  IADD3 R5, PT, PT, R18, R15, R5 ;  /* 0x0000000f12057210 */ /* 0x000fc80007ffe005 */
[----:B------:R-:W-:-:S04]  /*1160*/  IADD3 R5, PT, PT, R20, R17, R5 ;  /* 0x0000001114057210 */ /* 0x000fc80007ffe005 */
[----:B------:R-:W-:-:S05]  /*1170*/  IADD3 R5, PT, PT, R22, R19, R5 ;  /* 0x0000001316057210 */ /* 0x000fca0007ffe005 */
[----:B------:R-:W-:Y:S01]  /*1180*/  IMAD.IADD R10, R10, 0x1, R5 ;  /* 0x000000010a0a7824 */ /* 0x000fe200078e0205 */
[----:B------:R-:W-:Y:S06]  /*1190*/  @!P0 BRA `(.L_x_105) ;  /* 0x0000000000a08947 */ /* 0x000fec0003800000 */
[----:B------:R-:W0:Y:S01]  /*11a0*/  LDC.64 R4, c[0x0][0x390] ;  /* 0x0000e400ff047b82 */ /* 0x000e220000000a00 */
[----:B------:R-:W-:Y:S02]  /*11b0*/  IMAD.MOV.U32 R9, RZ, RZ, 0x1000 ;  /* 0x00001000ff097424 */ /* 0x000fe400078e00ff */
[----:B------:R-:W-:-:S07]  /*11c0*/  IMAD.MOV.U32 R11, RZ, RZ, RZ ;  /* 0x000000ffff0b7224 */ /* 0x000fce00078e00ff */
.L_x_107:
[----:B------:R-:W-:-:S04]  /*11d0*/  LEA R6, P0, R9, R2, 0x2 ;  /* 0x0000000209067211 */ /* 0x000fc800078010ff */
[----:B------:R-:W-:-:S05]  /*11e0*/  LEA.HI.X R7, R9, R3, R11, 0x2, P0 ;  /* 0x0000000309077211 */ /* 0x000fca00000f140b */
        /* <DEDUP_REMOVED lines=16> */
[----:B--2---:R-:W-:-:S02]  /*12f0*/  IADD3 R25, PT, PT, R26, R25, R10 ;  /* 0x000000191a197210 */ /* 0x004fc40007ffe00a */
[----:B0-----:R-:W-:-:S04]  /*1300*/  IADD3 R10, P1, PT, -R9, R4, RZ ;  /* 0x00000004090a7210 */ /* 0x001fc80007f3e1ff */
[----:B------:R-:W-:Y:S02]  /*1310*/  ISETP.GE.U32.AND P0, PT, R10, 0x1000, PT ;  /* 0x000010000a00780c */ /* 0x000fe40003f06070 */
[----:B---3--:R-:W-:-:S04]  /*1320*/  IADD3 R25, PT, PT, R28, R27, R25 ;  /* 0x0000001b1c197210 */ /* 0x008fc80007ffe019 */
[----:B----4-:R-:W-:-:S04]  /*1330*/  IADD3 R23, PT, PT, R23, R24, R25 ;  /* 0x0000001817177210 */ /* 0x010fc80007ffe019 */
[----:B-----5:R-:W-:Y:S01]  /*1340*/  IADD3 R21, PT, PT, R21, R0, R23 ;  /* 0x0000000015157210 */ /* 0x020fe20007ffe017 */
[----:B------:R-:W-:-:S04]  /*1350*/  IMAD.MOV.U32 R0, RZ, RZ, R5 ;  /* 0x000000ffff007224 */ /* 0x000fc800078e0005 */
[----:B------:R-:W-:Y:S01]  /*1360*/  IMAD.X R10, R0, 0x1, ~R11, P1 ;  /* 0x00000001000a7824 */ /* 0x000fe200008e0e0b */
[----:B------:R-:W-:-:S04]  /*1370*/  IADD3 R13, PT, PT, R16, R13, R21 ;  /* 0x0000000d100d7210 */ /* 0x000fc80007ffe015 */
[----:B------:R-:W-:Y:S02]  /*1380*/  ISETP.GE.U32.AND.EX P0, PT, R10, RZ, PT, P0 ;  /* 0x000000ff0a00720c */ /* 0x000fe40003f06100 */
[----:B------:R-:W-:-:S04]  /*1390*/  IADD3 R13, PT, PT, R18, R15, R13 ;  /* 0x0000000f120d7210 */ /* 0x000fc80007ffe00d */
[----:B------:R-:W-:-:S04]  /*13a0*/  IADD3 R13, PT, PT, R20, R17, R13 ;  /* 0x00000011140d7210 */ /* 0x000fc80007ffe00d */
[----:B------:R-:W-:-:S03]  /*13b0*/  IADD3 R10, PT, PT, R22, R19, R13 ;  /* 0x00000013160a7210 */ /* 0x000fc60007ffe00d */
[----:B------:R-:W-:Y:S05]  /*13c0*/  @!P0 BRA `(.L_x_106) ;  /* 0x0000000400e88947 */ /* 0x000fea0003800000 */
[----:B------:R-:W-:-:S05]  /*13d0*/  IADD3 R9, P0, PT, R9, 0x1000, RZ ;  /* 0x0000100009097810 */ /* 0x000fca0007f1e0ff */
[----:B------:R-:W-:Y:S01]  /*13e0*/  IMAD.X R11, RZ, RZ, R11, P0 ;  /* 0x000000ffff0b7224 */ /* 0x000fe200000e060b */
[----:B------:R-:W-:-:S04]  /*13f0*/  ISETP.GT.U32.AND P0, PT, R9, R12, PT ;  /* 0x0000000c0900720c */ /* 0x000fc80003f04070 */
[----:B------:R-:W-:-:S13]  /*1400*/  ISETP.GT.U32.AND.EX P0, PT, R11, R14, PT, P0 ;  /* 0x0000000e0b00720c */ /* 0x000fda0003f04100 */
[----:B------:R-:W-:Y:S05]  /*1410*/  @!P0 BRA `(.L_x_107) ;  /* 0xfffffffc006c8947 */ /* 0x000fea000383ffff */
.L_x_105:
[----:B------:R-:W-:Y:S01]  /*1420*/  IMAD.IADD R3, R4, 0x1, -R9 ;  /* 0x0000000104037824 */ /* 0x000fe200078e0a09 */
[----:B------:R-:W-:Y:S01]  /*1430*/  ISETP.GE.U32.AND P1, PT, R9, R4, PT ;  /* 0x000000040900720c */ /* 0x000fe20003f26070 */
[----:B------:R-:W-:Y:S03]  /*1440*/  BSSY.RECONVERGENT B1, `(.L_x_106) ;  /* 0x0000072000017945 */ /* 0x000fe60003800200 */
[----:B------:R-:W-:-:S04]  /*1450*/  ISETP.GE.AND P0, PT, R8, R3, PT ;  /* 0x000000030800720c */ /* 0x000fc80003f06270 */
[----:B------:R-:W-:-:S13]  /*1460*/  ISETP.GE.U32.OR.EX P0, PT, R11, R0, P0, P1 ;  /* 0x000000000b00720c */ /* 0x000fda0000706510 */
[----:B------:R-:W-:Y:S05]  /*1470*/  @P0 BRA `(.L_x_108) ;  /* 0x0000000400b80947 */ /* 0x000fea0003800000 */
[----:B------:R-:W-:Y:S01]  /*1480*/  LOP3.LUT R0, RZ, R8, RZ, 0x33, !PT ;  /* 0x00000008ff007212 */ /* 0x000fe200078e33ff */
[----:B------:R-:W-:Y:S03]  /*1490*/  BSSY.RECONVERGENT B2, `(.L_x_109) ;  /* 0x0000031000027945 */ /* 0x000fe60003800200 */
[----:B------:R-:W-:-:S04]  /*14a0*/  IADD3 R0, PT, PT, -R9, R4, R0 ;  /* 0x0000000409007210 */ /* 0x000fc80007ffe100 */
[C---:B------:R-:W-:Y:S02]  /*14b0*/  ISETP.GE.U32.AND P0, PT, R0.reuse, 0xf00, PT ;  /* 0x00000f000000780c */ /* 0x040fe40003f06070 */
[----:B------:R-:W-:Y:S01]  /*14c0*/  LEA.HI R4, R0, 0x1, RZ, 0x18 ;  /* 0x0000000100047811 */ /* 0x000fe200078fc0ff */
[----:B------:R-:W-:-:S03]  /*14d0*/  IMAD.MOV.U32 R0, RZ, RZ, R8 ;  /* 0x000000ffff007224 */ /* 0x000fc600078e0008 */
[----:B------:R-:W-:-:S04]  /*14e0*/  LOP3.LUT R24, R4, 0xf, RZ, 0xc0, !PT ;  /* 0x0000000f04187812 */ /* 0x000fc800078ec0ff */
[----:B------:R-:W-:-:S03]  /*14f0*/  ISETP.NE.AND P1, PT, R24, RZ, PT ;  /* 0x000000ff1800720c */ /* 0x000fc60003f25270 */
[----:B------:R-:W-:Y:S10]  /*1500*/  @!P0 BRA `(.L_x_110) ;  /* 0x0000000000a48947 */ /* 0x000ff40003800000 */
[----:B------:R-:W0:Y:S01]  /*1510*/  LDCU.64 UR4, c[0x0][0x380] ;  /* 0x00007000ff0477ac */ /* 0x000e220008000a00 */
[----:B------:R-:W-:Y:S02]  /*1520*/  IADD3 R3, P0, PT, R8, R9, RZ ;  /* 0x0000000908037210 */ /* 0x000fe40007f1e0ff */
[----:B------:R-:W-:-:S03]  /*1530*/  LOP3.LUT R6, R4, 0x1fffff0, RZ, 0xc0, !PT ;  /* 0x01fffff004067812 */ /* 0x000fc600078ec0ff */
[----:B------:R-:W-:Y:S02]  /*1540*/  IMAD.X R0, RZ, RZ, R11, P0 ;  /* 0x000000ffff007224 */ /* 0x000fe400000e060b */
[----:B------:R-:W-:Y:S01]  /*1550*/  IMAD.MOV R6, RZ, RZ, -R6 ;  /* 0x000000ffff067224 */ /* 0x000fe200078e0a06 */
[----:B0-----:R-:W-:-:S04]  /*1560*/  LEA R15, P2, R3, UR4, 0x2 ;  /* 0x00000004030f7c11 */ /* 0x001fc8000f8410ff */
[----:B------:R-:W-:Y:S02]  /*1570*/  IADD3 R15, P0, PT, R15, 0x2000, RZ ;  /* 0x000020000f0f7810 */ /* 0x000fe40007f1e0ff */
[----:B------:R-:W-:Y:S01]  /*1580*/  LEA.HI.X R3, R3, UR5, R0, 0x2, P2 ;  /* 0x0000000503037c11 */ /* 0x000fe200090f1400 */
[----:B------:R-:W-:-:S04]  /*1590*/  IMAD.MOV.U32 R0, RZ, RZ, R8 ;  /* 0x000000ffff007224 */ /* 0x000fc800078e0008 */
[----:B------:R-:W-:-:S07]  /*15a0*/  IMAD.X R3, RZ, RZ, R3, P0 ;  /* 0x000000ffff037224 */ /* 0x000fce00000e0603 */
.L_x_111:
        /* <DEDUP_REMOVED lines=31> */
.L_x_110:
[----:B------:R-:W-:Y:S05]  /*17a0*/  BSYNC.RECONVERGENT B2 ;  /* 0x0000000000027941 */ /* 0x000fea0003800200 */
.L_x_109:
[----:B------:R-:W-:Y:S05]  /*17b0*/  @!P1 BRA `(.L_x_108) ;  /* 0x0000000000e89947 */ /* 0x000fea0003800000 */
[----:B------:R-:W-:Y:S01]  /*17c0*/  ISETP.GE.U32.AND P0, PT, R24, 0x8, PT ;  /* 0x000000081800780c */ /* 0x000fe20003f06070 */
[----:B------:R-:W-:Y:S01]  /*17d0*/  BSSY.RECONVERGENT B2, `(.L_x_112) ;  /* 0x0000016000027945 */ /* 0x000fe20003800200 */
[----:B------:R-:W-:-:S04]  /*17e0*/  LOP3.LUT R17, R4, 0x7, RZ, 0xc0, !PT ;  /* 0x0000000704117812 */ /* 0x000fc800078ec0ff */
[----:B------:R-:W-:-:S07]  /*17f0*/  ISETP.NE.AND P1, PT, R17, RZ, PT ;  /* 0x000000ff1100720c */ /* 0x000fce0003f25270 */
[----:B------:R-:W-:Y:S06]  /*1800*/  @!P0 BRA `(.L_x_113) ;  /* 0x0000000000488947 */ /* 0x000fec0003800000 */
[----:B------:R-:W0:Y:S01]  /*1810*/  LDCU.64 UR4, c[0x0][0x380] ;  /* 0x00007000ff0477ac */ /* 0x000e220008000a00 */
[----:B------:R-:W-:-:S05]  /*1820*/  IADD3 R3, P0, PT, R0, R9, RZ ;  /* 0x0000000900037210 */ /* 0x000fca0007f1e0ff */
[----:B------:R-:W-:Y:S01]  /*1830*/  IMAD.X R6, RZ, RZ, R11, P0 ;  /* 0x000000ffff067224 */ /* 0x000fe200000e060b */
        /* <DEDUP_REMOVED lines=15> */
.L_x_113:
[----:B------:R-:W-:Y:S05]  /*1930*/  BSYNC.RECONVERGENT B2 ;  /* 0x0000000000027941 */ /* 0x000fea0003800200 */
.L_x_112:
        /* <DEDUP_REMOVED lines=18> */
.L_x_115:
[----:B------:R-:W-:Y:S05]  /*1a60*/  BSYNC.RECONVERGENT B2 ;  /* 0x0000000000027941 */ /* 0x000fea0003800200 */
.L_x_114:
[----:B------:R-:W-:Y:S05]  /*1a70*/  @!P1 BRA `(.L_x_108) ;  /* 0x0000000000389947 */ /* 0x000fea0003800000 */
[----:B------:R-:W0:Y:S01]  /*1a80*/  LDCU.64 UR4, c[0x0][0x380] ;  /* 0x00007000ff0477ac */ /* 0x000e220008000a00 */
[----:B------:R-:W-:Y:S01]  /*1a90*/  IADD3 R5, P0, PT, R0, R9, RZ ;  /* 0x0000000900057210 */ /* 0x000fe20007f1e0ff */
[----:B------:R-:W-:-:S04]  /*1aa0*/  IMAD.MOV R0, RZ, RZ, -R6 ;  /* 0x000000ffff007224 */ /* 0x000fc800078e0a06 */
[----:B------:R-:W-:Y:S01]  /*1ab0*/  IMAD.X R4, RZ, RZ, R11, P0 ;  /* 0x000000ffff047224 */ /* 0x000fe200000e060b */
[----:B0-----:R-:W-:-:S04]  /*1ac0*/  LEA R2, P1, R5, UR4, 0x2 ;  /* 0x0000000405027c11 */ /* 0x001fc8000f8210ff */
[----:B------:R-:W-:-:S09]  /*1ad0*/  LEA.HI.X R5, R5, UR5, R4, 0x2, P1 ;  /* 0x0000000505057c11 */ /* 0x000fd200088f1404 */
.L_x_116:
[----:B------:R-:W-:-:S06]  /*1ae0*/  IMAD.MOV.U32 R3, RZ, RZ, R5 ;  /* 0x000000ffff037224 */ /* 0x000fcc00078e0005 */
[----:B------:R0:W2:Y:S01]  /*1af0*/  LDG.E R3, desc[UR6][R2.64] ;  /* 0x0000000602037981 */ /* 0x0000a2000c1e1900 */
[----:B------:R-:W-:-:S05]  /*1b00*/  VIADD R0, R0, 0x1 ;  /* 0x0000000100007836 */ /* 0x000fca0000000000 */
[----:B------:R-:W-:Y:S02]  /*1b10*/  ISETP.NE.AND P0, PT, R0, RZ, PT ;  /* 0x000000ff0000720c */ /* 0x000fe40003f05270 */
[----:B0-----:R-:W-:-:S05]  /*1b20*/  IADD3 R2, P1, PT, R2, 0x400, RZ ;  /* 0x0000040002027810 */ /* 0x001fca0007f3e0ff */
[----:B------:R-:W-:Y:S02]  /*1b30*/  IMAD.X R5, RZ, RZ, R5, P1 ;  /* 0x000000ffff057224 */ /* 0x000fe400008e0605 */
[----:B--2---:R-:W-:-:S04]  /*1b40*/  IMAD.IADD R10, R3, 0x1, R10 ;  /* 0x00000001030a7824 */ /* 0x004fc800078e020a */
[----:B------:R-:W-:Y:S05]  /*1b50*/  @P0 BRA `(.L_x_116) ;  /* 0xfffffffc00e00947 */ /* 0x000fea000383ffff */
.L_x_108:
[----:B------:R-:W-:Y:S05]  /*1b60*/  BSYNC.RECONVERGENT B1 ;  /* 0x0000000000017941 */ /* 0x000fea0003800200 */
.L_x_106:
[----:B------:R-:W0:Y:S01]  /*1b70*/  S2R R6, SR_LANEID ;  /* 0x0000000000067919 */ /* 0x000e220000000000 */
[----:B------:R-:W-:Y:S01]  /*1b80*/  ISETP.NE.AND P5, PT, R8, RZ, PT ;  /* 0x000000ff0800720c */ /* 0x000fe20003fa5270 */
        /* <DEDUP_REMOVED lines=39> */
[----:B------:R-:W-:-:S07]  /*1e00*/  IMAD.IADD R7, R0, 0x1, R3 ;  /* 0x0000000100077824 */ /* 0x000fce00078e0203 */
.L_x_104:
[----:B------:R-:W-:Y:S05]  /*1e10*/  BSYNC.RECONVERGENT B0 ;  /* 0x0000000000007941 */ /* 0x000fea0003800200 */
.L_x_89:
[----:B------:R-:W-:Y:S05]  /*1e20*/  @P5 EXIT ;  /* 0x000000000000594d */ /* 0x000fea0003800000 */
[----:B------:R-:W3:Y:S01]  /*1e30*/  LDC.64 R2, c[0x0][0x388] ;  /* 0x0000e200ff027b82 */ /* 0x000ee20000000a00 */
[----:B------:R-:W0:Y:S02]  /*1e40*/  LDCU UR4, c[0x0][0x39c] ;  /* 0x00007380ff0477ac */ /* 0x000e240008000800 */
[----:B012---:R-:W-:-:S05]  /*1e50*/  VIADD R7, R7, UR4 ;  /* 0x0000000407077c36 */ /* 0x007fca0008000000 */
[----:B---3--:R-:W-:Y:S01]  /*1e60*/  STG.E desc[UR6][R2.64], R7 ;  /* 0x0000000702007986 */ /* 0x008fe2000c101906 */
[----:B------:R-:W-:Y:S05]  /*1e70*/  EXIT ;  /* 0x000000000000794d */ /* 0x000fea0003800000 */
.L_x_117:
        /* <DEDUP_REMOVED lines=16> */
.L_x_242:


//--------------------- .text._ZN3cub18CUB_300001_SM_10006detail6reduce28DeviceReduceSingleTileKernelINS2_10policy_hubIijN4cuda3std3__44plusIiEEE10Policy1000EPiSC_iS9_iiNS7_10__identityEEEvT0_T1_T2_T3_T4_T6_ --------------------------
	.section	.text._ZN3cub18CUB_300001_SM_10006detail6reduce28DeviceReduceSingleTileKernelINS2_10policy_hubIijN4cuda3std3__44plusIiEEE10Policy1000EPiSC_iS9_iiNS7_10__identityEEEvT0_T1_T2_T3_T4_T6_,"ax",@progbits
	.align	128
        .global         _ZN3cub18CUB_300001_SM_10006detail6reduce28DeviceReduceSingleTileKernelINS2_10policy_hubIijN4cuda3std3__44plusIiEEE10Policy1000EPiSC_iS9_iiNS7_10__identityEEEvT0_T1_T2_T3_T4_T6_
        .type           _ZN3cub18CUB_300001_SM_10006detail6reduce28DeviceReduceSingleTileKernelINS2_10policy_hubIijN4cuda3std3__44plusIiEEE10Policy1000EPiSC_iS9_iiNS7_10__identityEEEvT0_T1_T2_T3_T4_T6_,@function
        .size           _ZN3cub18CUB_300001_SM_10006detail6reduce28DeviceReduceSingleTileKernelINS2_10policy_hubIijN4cuda3std3__44plusIiEEE10Policy1000EPiSC_iS9_iiNS7_10__identityEEEvT0_T1_T2_T3_T4_T6_,(.L_x_243 - _ZN3cub18CUB_300001_SM_10006detail6reduce28DeviceReduceSingleTileKernelINS2_10policy_hubIijN4cuda3std3__44plusIiEEE10Policy1000EPiSC_iS9_iiNS7_10__identityEEEvT0_T1_T2_T3_T4_T6_)
        .other          _ZN3cub18CUB_300001_SM_10006detail6reduce28DeviceReduceSingleTileKernelINS2_10policy_hubIijN4cuda3std3__44plusIiEEE10Policy1000EPiSC_iS9_iiNS7_10__identityEEEvT0_T1_T2_T3_T4_T6_,@"STO_CUDA_ENTRY STV_DEFAULT"
_ZN3cub18CUB_300001_SM_10006detail6reduce28DeviceReduceSingleTileKernelINS2_10policy_hubIijN4cuda3std3__44plusIiEEE10Policy1000EPiSC_iS9_iiNS7_10__identityEEEvT0_T1_T2_T3_T4_T6_:
.text._ZN3cub18CUB_300001_SM_10006detail6reduce28DeviceReduceSingleTileKernelINS2_10policy_hubIijN4cuda3std3__44plusIiEEE10Policy1000EPiSC_iS9_iiNS7_10__identityEEEvT0_T1_T2_T3_T4_T6_:
        /* <DEDUP_REMOVED lines=13> */
.L_x_118:
        /* <DEDUP_REMOVED lines=16> */
.L_x_123:
[----:B------:R-:W-:Y:S05]  /*01d0*/  BSYNC.RECONVERGENT B1 ;  /* 0x0000000000017941 */ /* 0x000fea0003800200 */
.L_x_122:
        /* <DEDUP_REMOVED lines=16> */
.L_x_128:
        /* <DEDUP_REMOVED lines=9> */
.L_x_127:
[----:B------:R-:W-:Y:S05]  /*0370*/  BSYNC.RECONVERGENT B2 ;  /* 0x0000000000027941 */ /* 0x000fea0003800200 */
.L_x_126:
        /* <DEDUP_REMOVED lines=8> */
.L_x_131:
        /* <DEDUP_REMOVED lines=35> */
.L_x_130:
[----:B------:R-:W-:Y:S05]  /*0630*/  BSYNC.RECONVERGENT B2 ;  /* 0x0000000000027941 */ /* 0x000fea0003800200 */
.L_x_129:
        /* <DEDUP_REMOVED lines=22> */
.L_x_133:
[----:B------:R-:W-:Y:S05]  /*07a0*/  BSYNC.RECONVERGENT B2 ;  /* 0x0000000000027941 */ /* 0x000fea0003800200 */
.L_x_132:
        /* <DEDUP_REMOVED lines=10> */
.L_x_125:
[----:B------:R-:W-:Y:S05]  /*0850*/  BSYNC.RECONVERGENT B1 ;  /* 0x0000000000017941 */ /* 0x000fea0003800200 */
.L_x_124:
        /* <DEDUP_REMOVED lines=45> */
.L_x_134:
        /* <DEDUP_REMOVED lines=67> */
.L_x_121:
        /* <DEDUP_REMOVED lines=22> */
.L_x_138:
        /* <DEDUP_REMOVED lines=20> */
.L_x_136:
        /* <DEDUP_REMOVED lines=20> */
.L_x_142:
        /* <DEDUP_REMOVED lines=8> */
.L_x_141:
[----:B------:R-:W-:Y:S05]  /*13c0*/  BSYNC.RECONVERGENT B2 ;  /* 0x0000000000027941 */ /* 0x000fea0003800200 */
.L_x_140:
        /* <DEDUP_REMOVED lines=16> */
.L_x_145:
        /* <DEDUP_REMOVED lines=39> */
.L_x_144:
[----:B------:R-:W-:Y:S05]  /*1740*/  BSYNC.RECONVERGENT B2 ;  /* 0x0000000000027941 */ /* 0x000fea0003800200 */
.L_x_143:
        /* <DEDUP_REMOVED lines=27> */
.L_x_147:
[----:B------:R-:W-:Y:S05]  /*1900*/  BSYNC.RECONVERGENT B2 ;  /* 0x0000000000027941 */ /* 0x000fea0003800200 */
.L_x_146:
        /* <DEDUP_REMOVED lines=10> */
.L_x_139:
[----:B------:R-:W-:Y:S05]  /*19b0*/  BSYNC.RECONVERGENT B1 ;  /* 0x0000000000017941 */ /* 0x000fea0003800200 */
.L_x_137:
        /* <DEDUP_REMOVED lines=43> */
.L_x_120:
        /* <DEDUP_REMOVED lines=12> */
.L_x_150:
[----:B------:R-:W-:Y:S05]  /*1d30*/  BSYNC.RECONVERGENT B1 ;  /* 0x0000000000017941 */ /* 0x000fea0003800200 */
.L_x_149:
        /* <DEDUP_REMOVED lines=16> */
.L_x_155:
        /* <DEDUP_REMOVED lines=9> */
.L_x_154:
[----:B------:R-:W-:Y:S05]  /*1ed0*/  BSYNC.RECONVERGENT B2 ;  /* 0x0000000000027941 */ /* 0x000fea0003800200 */
.L_x_153:
        /* <DEDUP_REMOVED lines=8> */
.L_x_158:
        /* <DEDUP_REMOVED lines=35> */
.L_x_157:
[----:B------:R-:W-:Y:S05]  /*2190*/  BSYNC.RECONVERGENT B2 ;  /* 0x0000000000027941 */ /* 0x000fea0003800200 */
.L_x_156:
        /* <DEDUP_REMOVED lines=22> */
.L_x_160:
[----:B------:R-:W-:Y:S05]  /*2300*/  BSYNC.RECONVERGENT B2 ;  /* 0x0000000000027941 */ /* 0x000fea0003800200 */
.L_x_159:
        /* <DEDUP_REMOVED lines=10> */
.L_x_152:
[----:B------:R-:W-:Y:S05]  /*23b0*/  BSYNC.RECONVERGENT B1 ;  /* 0x0000000000017941 */ /* 0x000fea0003800200 */
.L_x_151:
        /* <DEDUP_REMOVED lines=45> */
.L_x_161:
        /* <DEDUP_REMOVED lines=67> */
.L_x_148:
        /* <DEDUP_REMOVED lines=33> */
.L_x_164:
        /* <DEDUP_REMOVED lines=32> */
.L_x_162:
        /* <DEDUP_REMOVED lines=20> */
.L_x_168:
        /* <DEDUP_REMOVED lines=8> */
.L_x_167:
[----:B------:R-:W-:Y:S05]  /*3090*/  BSYNC.RECONVERGENT B2 ;  /* 0x0000000000027941 */ /* 0x000fea0003800200 */
.L_x_166:
        /* <DEDUP_REMOVED lines=16> */
.L_x_171:
        /* <DEDUP_REMOVED lines=39> */
.L_x_170:
[----:B------:R-:W-:Y:S05]  /*3410*/  BSYNC.RECONVERGENT B2 ;  /* 0x0000000000027941 */ /* 0x000fea0003800200 */
.L_x_169:
        /* <DEDUP_REMOVED lines=27> */
.L_x_173:
[----:B------:R-:W-:Y:S05]  /*35d0*/  BSYNC.RECONVERGENT B2 ;  /* 0x0000000000027941 */ /* 0x000fea0003800200 */
.L_x_172:
        /* <DEDUP_REMOVED lines=10> */
.L_x_165:
[----:B------:R-:W-:Y:S05]  /*3680*/  BSYNC.RECONVERGENT B1 ;  /* 0x0000000000017941 */ /* 0x000fea0003800200 */
.L_x_163:
        /* <DEDUP_REMOVED lines=42> */
.L_x_135:
[----:B------:R-:W-:Y:S05]  /*3930*/  BSYNC.RECONVERGENT B0 ;  /* 0x0000000000007941 */ /* 0x000fea0003800200 */
.L_x_119:
[----:B------:R-:W-:Y:S05]  /*3940*/  @P0 EXIT ;  /* 0x000000000000094d */ /* 0x000fea0003800000 */
[----:B-1----:R-:W1:Y:S01]  /*3950*/  LDC.64 R4, c[0x0][0x388] ;  /* 0x0000e200ff047b82 */ /* 0x002e620000000a00 */
[----:B------:R-:W0:Y:S02]  /*3960*/  LDCU UR4, c[0x0][0x398] ;  /* 0x00007300ff0477ac */ /* 0x000e240008000800 */
[----:B0-234-:R-:W-:-:S05]  /*3970*/  VIADD R3, R3, UR4 ;  /* 0x0000000403037c36 */ /* 0x01dfca0008000000 */
[----:B-1----:R-:W-:Y:S01]  /*3980*/  STG.E desc[UR6][R4.64], R3 ;  /* 0x0000000304007986 */ /* 0x002fe2000c101906 */
[----:B------:R-:W-:Y:S05]  /*3990*/  EXIT ;  /* 0x000000000000794d */ /* 0x000fea0003800000 */
.L_x_174:
        /* <DEDUP_REMOVED lines=14> */
.L_x_243:


//--------------------- .text._ZN3cub18CUB_300001_SM_10006detail6reduce18DeviceReduceKernelINS2_10policy_hubIijN4cuda3std3__44plusIiEEE10Policy1000EN6thrust24THRUST_300001_SM_1000_NS6detail15normal_iteratorINSD_10device_ptrIiEEEEjS9_iNS7_10__identityEEEvT0_PT3_T1_NS0_13GridEvenShareISN_EET2_T4_ --------------------------
	.section	.text._ZN3cub18CUB_300001_SM_10006detail6reduce18DeviceReduceKernelINS2_10policy_hubIijN4cuda3std3__44plusIiEEE10Policy1000EN6thrust24THRUST_300001_SM_1000_NS6detail15normal_iteratorINSD_10device_ptrIiEEEEjS9_iNS7_10__identityEEEvT0_PT3_T1_NS0_13GridEvenShareISN_EET2_T4_,"ax",@progbits
	.align	128
        .global         _ZN3cub18CUB_300001_SM_10006detail6reduce18DeviceReduceKernelINS2_10policy_hubIijN4cuda3std3__44plusIiEEE10Policy1000EN6thrust24THRUST_300001_SM_1000_NS6detail15normal_iteratorINSD_10device_ptrIiEEEEjS9_iNS7_10__identityEEEvT0_PT3_T1_NS0_13GridEvenShareISN_EET2_T4_
        .type           _ZN3cub18CUB_300001_SM_10006detail6reduce18DeviceReduceKernelINS2_10policy_hubIijN4cuda3std3__44plusIiEEE10Policy1000EN6thrust24THRUST_300001_SM_1000_NS6detail15normal_iteratorINSD_10device_ptrIiEEEEjS9_iNS7_10__identityEEEvT0_PT3_T1_NS0_13GridEvenShareISN_EET2_T4_,@function
        .size           _ZN3cub18CUB_300001_SM_10006detail6reduce18DeviceReduceKernelINS2_10policy_hubIijN4cuda3std3__44plusIiEEE10Policy1000EN6thrust24THRUST_300001_SM_1000_NS6detail15normal_iteratorINSD_10device_ptrIiEEEEjS9_iNS7_10__identityEEEvT0_PT3_T1_NS0_13GridEvenShareISN_EET2_T4_,(.L_x_244 - _ZN3cub18CUB_300001_SM_10006detail6reduce18DeviceReduceKernelINS2_10policy_hubIijN4cuda3std3__44plusIiEEE10Policy1000EN6thrust24THRUST_300001_SM_1000_NS6detail15normal_iteratorINSD_10device_ptrIiEEEEjS9_iNS7_10__identityEEEvT0_PT3_T1_NS0_13GridEvenShareISN_EET2_T4_)
        .other          _ZN3cub18CUB_300001_SM_10006detail6reduce18DeviceReduceKernelINS2_10policy_hubIijN4cuda3std3__44plusIiEEE10Policy1000EN6thrust24THRUST_300001_SM_1000_NS6detail15normal_iteratorINSD_10device_ptrIiEEEEjS9_iNS7_10__identityEEEvT0_PT3_T1_NS0_13GridEvenShareISN_EET2_T4_,@"STO_CUDA_ENTRY STV_DEFAULT"
_ZN3cub18CUB_300001_SM_10006detail6reduce18DeviceReduceKernelINS2_10policy_hubIijN4cuda3std3__44plusIiEEE10Policy1000EN6thrust24THRUST_300001_SM_1000_NS6detail15normal_iteratorINSD_10device_ptrIiEEEEjS9_iNS7_10__identityEEEvT0_PT3_T1_NS0_13GridEvenShareISN_EET2_T4_:
.text._ZN3cub18CUB_300001_SM_10006detail6reduce18DeviceReduceKernelINS2_10policy_hubIijN4cuda3std3__44plusIiEEE10Policy1000EN6thrust24THRUST_300001_SM_1000_NS6detail15normal_iteratorINSD_10device_ptrIiEEEEjS9_iNS7_10__identityEEEvT0_PT3_T1_NS0_13GridEvenShareISN_EET2_T4_:
[----:B------:R-:W-:Y:S01]  /*0000*/  LDC R1, c[0x0][0x37c] ;  /* 0x0000df00ff017b82 */ /* 0x000fe20000000800 */
[----:B------:R-:W0:Y:S07]  /*0010*/  S2R R3, SR_CTAID.X ;  /* 0x0000000000037919 */ /* 0x000e2e0000002500 */
[----:B------:R-:W1:Y:S01]  /*0020*/  LDC.64 R8, c[0x0][0x3a8] ;  /* 0x0000ea00ff087b82 */ /* 0x000e620000000a00 */
[----:B------:R-:W2:Y:S01]  /*0030*/  LDCU.64 UR6, c[0x0][0x358] ;  /* 0x00006b00ff0677ac */ /* 0x000ea20008000a00 */
[----:B------:R-:W-:Y:S01]  /*0040*/  BSSY.RECONVERGENT B0, `(.L_x_175) ;  /* 0x0000236000007945 */ /* 0x000fe20003800200 */
[----:B-1----:R-:W-:-:S02]  /*0050*/  IMAD.SHL.U32 R13, R9, 0x1000, RZ ;  /* 0x00001000090d7824 */ /* 0x002fc400078e00ff */
[----:B0-----:R-:W-:-:S05]  /*0060*/  IMAD R0, R3, -0x1000, R8 ;  /* 0xfffff00003007824 */ /* 0x001fca00078e0208 */
[----:B------:R-:W-:-:S13]  /*0070*/  ISETP.GT.U32.AND P0, PT, R0, 0xfff, PT ;  /* 0x00000fff0000780c */ /* 0x000fda0003f04070 */
[----:B--2---:R-:W-:Y:S05]  /*0080*/  @P0 BRA `(.L_x_176) ;  /* 0x0000001000540947 */ /* 0x004fea0003800000 */
[----:B------:R-:W0:Y:S01]  /*0090*/  S2R R2, SR_TID.X ;  /* 0x0000000000027919 */ /* 0x000e220000002100 */
[----:B------:R-:W-:Y:S01]  /*00a0*/  BSSY.RECONVERGENT B1, `(.L_x_177) ;  /* 0x000000a000017945 */ /* 0x000fe20003800200 */
[----:B------:R-:W-:Y:S01]  /*00b0*/  IMAD.MOV.U32 R14, RZ, RZ, RZ ;  /* 0x000000ffff0e7224 */ /* 0x000fe200078e00ff */
[----:B0-----:R-:W-:Y:S01]  /*00c0*/  ISETP.GE.U32.AND P0, PT, R2, R0, PT ;  /* 0x000000000200720c */ /* 0x001fe20003f06070 */
[----:B------:R-:W-:-:S12]  /*00d0*/  IMAD.MOV.U32 R4, RZ, RZ, R2 ;  /* 0x000000ffff047224 */ /* 0x000fd800078e0002 */
[----:B------:R-:W-:Y:S05]  /*00e0*/  @P0 BRA `(.L_x_178) ;  /* 0x0000000000140947 */ /* 0x000fea0003800000 */
[----:B------:R-:W0:Y:S01]  /*00f0*/  LDC.64 R14, c[0x0][0x380] ;  /* 0x0000e000ff0e7b82 */ /* 0x000e220000000a00 */
[----:B------:R-:W-:-:S04]  /*0100*/  IMAD R5, R3, 0x1000, R2 ;  /* 0x0000100003057824 */ /* 0x000fc800078e0202 */
[----:B0-----:R-:W-:-:S06]  /*0110*/  IMAD.WIDE.U32 R14, R5, 0x4, R14 ;  /* 0x00000004050e7825 */ /* 0x001fcc00078e000e */
[----:B------:R0:W5:Y:S01]  /*0120*/  LDG.E R14, desc[UR6][R14.64] ;  /* 0x000000060e0e7981 */ /* 0x000162000c1e1900 */
[----:B------:R-:W-:-:S07]  /*0130*/  VIADD R4, R2, 0x100 ;  /* 0x0000010002047836 */ /* 0x000fce0000000000 */
.L_x_178:
[----:B------:R-:W-:Y:S05]  /*0140*/  BSYNC.RECONVERGENT B1 ;  /* 0x0000000000017941 */ /* 0x000fea0003800200 */
.L_x_177:
[----:B------:R-:W-:Y:S01]  /*0150*/  ISETP.GE.U32.AND P0, PT, R4, R0, PT ;  /* 0x000000000400720c */ /* 0x000fe20003f06070 */
[----:B------:R-:W-:-:S12]  /*0160*/  BSSY.RECONVERGENT B1, `(.L_x_179) ;  /* 0x0000097000017945 */ /* 0x000fd80003800200 */
[----:B------:R-:W-:Y:S05]  /*0170*/  @P0 BRA `(.L_x_180) ;  /* 0x0000000800540947 */ /* 0x000fea0003800000 */
[----:B------:R-:W-:Y:S01]  /*0180*/  LOP3.LUT R5, RZ, R4, RZ, 0x33, !PT ;  /* 0x00000004ff057212 */ /* 0x000fe200078e33ff */
[----:B------:R-:W-:Y:S04]  /*0190*/  BSSY.RECONVERGENT B2, `(.L_x_181) ;  /* 0x000004b000027945 */ /* 0x000fe80003800200 */
[----:B------:R-:W-:-:S04]  /*01a0*/  IMAD.IADD R8, R5, 0x1, R8 ;  /* 0x0000000105087824 */ /* 0x000fc800078e0208 */
[----:B------:R-:W-:-:S05]  /*01b0*/  IMAD R8, R3, -0x1000, R8 ;  /* 0xfffff00003087824 */ /* 0x000fca00078e0208 */
[C---:B------:R-:W-:Y:S02]  /*01c0*/  ISETP.GE.U32.AND P0, PT, R8.reuse, 0xf00, PT ;  /* 0x00000f000800780c */ /* 0x040fe40003f06070 */
[----:B------:R-:W-:-:S04]  /*01d0*/  LEA.HI R5, R8, 0x1, RZ, 0x18 ;  /* 0x0000000108057811 */ /* 0x000fc800078fc0ff */
[----:B------:R-:W-:-:S07]  /*01e0*/  LOP3.LUT R6, R5, 0xf, RZ, 0xc0, !PT ;  /* 0x0000000f05067812 */ /* 0x000fce00078ec0ff */
[----:B------:R-:W-:Y:S05]  /*01f0*/  @!P0 BRA `(.L_x_182) ;  /* 0x0000000400108947 */ /* 0x000fea0003800000 */
[----:B------:R-:W-:Y:S01]  /*0200*/  LOP3.LUT R8, R5, 0x1fffff0, RZ, 0xc0, !PT ;  /* 0x01fffff005087812 */ /* 0x000fe200078ec0ff */
[----:B------:R-:W-:Y:S01]  /*0210*/  BSSY.RECONVERGENT B3, `(.L_x_183) ;  /* 0x0000041000037945 */ /* 0x000fe20003800200 */
[----:B------:R-:W-:Y:S01]  /*0220*/  LOP3.LUT R7, R4, 0x800, RZ, 0xfc, !PT ;  /* 0x0000080004077812 */ /* 0x000fe200078efcff */
[----:B------:R-:W-:Y:S01]  /*0230*/  IMAD R4, R3, 0x1000, R4 ;  /* 0x0000100003047824 */ /* 0x000fe200078e0204 */
[----:B------:R-:W-:-:S07]  /*0240*/  IADD3 R8, PT, PT, -R8, RZ, RZ ;  /* 0x000000ff08087210 */ /* 0x000fce0007ffe1ff */
.L_x_184:
[----:B------:R-:W1:Y:S01]  /*0250*/  LDC.64 R12, c[0x0][0x380] ;  /* 0x0000e000ff0c7b82 */ /* 0x000e620000000a00 */
[----:B------:R-:W-:-:S04]  /*0260*/  VIADD R21, R4, 0x100 ;  /* 0x0000010004157836 */ /* 0x000fc80000000000 */
[----:B-1----:R-:W-:-:S04]  /*0270*/  IMAD.WIDE.U32 R20, R21, 0x4, R12 ;  /* 0x0000000415147825 */ /* 0x002fc800078e000c */
[C---:B------:R-:W-:Y:S01]  /*0280*/  IMAD.WIDE.U32 R16, R4.reuse, 0x4, R12 ;  /* 0x0000000404107825 */ /* 0x040fe200078e000c */
[----:B0-----:R-:W2:Y:S04]  /*0290*/  LDG.E R15, desc[UR6][R20.64] ;  /* 0x00000006140f7981 */ /* 0x001ea8000c1e1900 */
[----:B------:R0:W2:Y:S01]  /*02a0*/  LDG.E R9, desc[UR6][R16.64] ;  /* 0x0000000610097981 */ /* 0x0000a2000c1e1900 */
[C---:B------:R-:W-:Y:S02]  /*02b0*/  VIADD R29, R4.reuse, 0x600 ;  /* 0x00000600041d7836 */ /* 0x040fe40000000000 */
[C---:B------:R-:W-:Y:S01]  /*02c0*/  VIADD R27, R4.reuse, 0x300 ;  /* 0x00000300041b7836 */ /* 0x040fe20000000000 */
[C---:B------:R-:W-:Y:S01]  /*02d0*/  IADD3 R28, PT, PT, R4.reuse, 0x800, RZ ;  /* 0x00000800041c7810 */ /* 0x040fe20007ffe0ff */
[----:B------:R-:W-:-:S02]  /*02e0*/  VIADD R11, R4, 0x200 ;  /* 0x00000200040b7836 */ /* 0x000fc40000000000 */
[----:B------:R-:W-:-:S04]  /*02f0*/  IMAD.WIDE.U32 R26, R27, 0x4, R12 ;  /* 0x000000041b1a7825 */ /* 0x000fc800078e000c */
[--C-:B0-----:R-:W-:Y:S02]  /*0300*/  IMAD.WIDE.U32 R16, R29, 0x4, R12.reuse ;  /* 0x000000041d107825 */ /* 0x101fe400078e000c */
[----:B------:R-:W3:Y:S02]  /*0310*/  LDG.E R26, desc[UR6][R26.64] ;  /* 0x000000061a1a7981 */ /* 0x000ee4000c1e1900 */
[C---:B------:R-:W-:Y:S02]  /*0320*/  VIADD R19, R4.reuse, 0x400 ;  /* 0x0000040004137836 */ /* 0x040fe40000000000 */
[C---:B------:R-:W-:Y:S01]  /*0330*/  VIADD R23, R4.reuse, 0x500 ;  /* 0x0000050004177836 */ /* 0x040fe20000000000 */
[----:B------:R0:W4:Y:S01]  /*0340*/  LDG.E R22, desc[UR6][R16.64] ;  /* 0x0000000610167981 */ /* 0x000122000c1e1900 */
[----:B------:R-:W-:Y:S02]  /*0350*/  VIADD R29, R4, 0x700 ;  /* 0x00000700041d7836 */ /* 0x000fe40000000000 */
[----:B------:R-:W-:-:S04]  /*0360*/  IMAD.WIDE.U32 R10, R11, 0x4, R12 ;  /* 0x000000040b0a7825 */ /* 0x000fc800078e000c */
[--C-:B------:R-:W-:Y:S01]  /*0370*/  IMAD.WIDE.U32 R18, R19, 0x4, R12.reuse ;  /* 0x0000000413127825 */ /* 0x100fe200078e000c */
[----:B------:R1:W3:Y:S03]  /*0380*/  LDG.E R25, desc[UR6][R10.64] ;  /* 0x000000060a197981 */ /* 0x0002e6000c1e1900 */
[--C-:B------:R-:W-:Y:S01]  /*0390*/  IMAD.WIDE.U32 R20, R23, 0x4, R12.reuse ;  /* 0x0000000417147825 */ /* 0x100fe200078e000c */
[----:B------:R-:W4:Y:S03]  /*03a0*/  LDG.E R24, desc[UR6][R18.64] ;  /* 0x0000000612187981 */ /* 0x000f26000c1e1900 */
[--C-:B0-----:R-:W-:Y:S01]  /*03b0*/  IMAD.WIDE.U32 R16, R29, 0x4, R12.reuse ;  /* 0x000000041d107825 */ /* 0x101fe200078e000c */
[----:B------:R0:W4:Y:S03]  /*03c0*/  LDG.E R23, desc[UR6][R20.64] ;  /* 0x0000000614177981 */ /* 0x000126000c1e1900 */
[----:B------:R-:W-:Y:S01]  /*03d0*/  IMAD.WIDE.U32 R28, R28, 0x4, R12 ;  /* 0x000000041c1c7825 */ /* 0x000fe200078e000c */
[----:B------:R-:W4:Y:S03]  /*03e0*/  LDG.E R19, desc[UR6][R16.64] ;  /* 0x0000000610137981 */ /* 0x000f26000c1e1900 */
[----:B------:R-:W-:-:S02]  /*03f0*/  VIADD R27, R4, 0xa00 ;  /* 0x00000a00041b7836 */ /* 0x000fc40000000000 */
[----:B-1----:R-:W-:Y:S01]  /*0400*/  VIADD R11, R4, 0x900 ;  /* 0x00000900040b7836 */ /* 0x002fe20000000000 */
[----:B------:R1:W4:Y:S01]  /*0410*/  LDG.E R18, desc[UR6][R28.64] ;  /* 0x000000061c127981 */ /* 0x000322000c1e1900 */
[----:B0-----:R-:W-:-:S04]  /*0420*/  IMAD.WIDE.U32 R20, R27, 0x4, R12 ;  /* 0x000000041b147825 */ /* 0x001fc800078e000c */
[----:B------:R-:W-:Y:S02]  /*0430*/  VIADD R27, R4, 0xb00 ;  /* 0x00000b00041b7836 */ /* 0x000fe40000000000 */
[----:B------:R-:W-:-:S04]  /*0440*/  IMAD.WIDE.U32 R10, R11, 0x4, R12 ;  /* 0x000000040b0a7825 */ /* 0x000fc800078e000c */
[----:B-1----:R-:W-:Y:S02]  /*0450*/  VIADD R29, R4, 0xc00 ;  /* 0x00000c00041d7836 */ /* 0x002fe40000000000 */
[----:B------:R-:W4:Y:S02]  /*0460*/  LDG.E R11, desc[UR6][R10.64] ;  /* 0x000000060a0b7981 */ /* 0x000f24000c1e1900 */
[----:B------:R-:W-:-:S06]  /*0470*/  IMAD.WIDE.U32 R16, R29, 0x4, R12 ;  /* 0x000000041d107825 */ /* 0x000fcc00078e000c */
[----:B------:R0:W4:Y:S04]  /*0480*/  LDG.E R16, desc[UR6][R16.64] ;  /* 0x0000000610107981 */ /* 0x000128000c1e1900 */
[----:B------:R1:W4:Y:S01]  /*0490*/  LDG.E R10, desc[UR6][R20.64] ;  /* 0x00000006140a7981 */ /* 0x000322000c1e1900 */
[----:B0-----:R-:W-:Y:S01]  /*04a0*/  VIADD R17, R4, 0xf00 ;  /* 0x00000f0004117836 */ /* 0x001fe20000000000 */
[----:B--2--5:R-:W-:Y:S01]  /*04b0*/  IADD3 R9, PT, PT, R15, R9, R14 ;  /* 0x000000090f097210 */ /* 0x024fe20007ffe00e */
[----:B------:R-:W-:-:S04]  /*04c0*/  IMAD.WIDE.U32 R14, R27, 0x4, R12 ;  /* 0x000000041b0e7825 */ /* 0x000fc800078e000c */
[----:B------:R-:W-:Y:S02]  /*04d0*/  VIADD R27, R4, 0xd00 ;  /* 0x00000d00041b7836 */ /* 0x000fe40000000000 */
[----:B------:R-:W2:Y:S02]  /*04e0*/  LDG.E R15, desc[UR6][R14.64] ;  /* 0x000000060e0f7981 */ /* 0x000ea4000c1e1900 */
[----:B------:R-:W-:-:S04]  /*04f0*/  IMAD.WIDE.U32 R28, R27, 0x4, R12 ;  /* 0x000000041b1c7825 */ /* 0x000fc800078e000c */
[----:B------:R-:W-:Y:S02]  /*0500*/  VIADD R27, R4, 0xe00 ;  /* 0x00000e00041b7836 */ /* 0x000fe40000000000 */
[----:B------:R-:W2:Y:S02]  /*0510*/  LDG.E R29, desc[UR6][R28.64] ;  /* 0x000000061c1d7981 */ /* 0x000ea4000c1e1900 */
[----:B-1----:R-:W-:-:S04]  /*0520*/  IMAD.WIDE.U32 R20, R27, 0x4, R12 ;  /* 0x000000041b147825 */ /* 0x002fc800078e000c */
[----:B------:R-:W-:Y:S02]  /*0530*/  IMAD.WIDE.U32 R12, R17, 0x4, R12 ;  /* 0x00000004110c7825 */ /* 0x000fe400078e000c */
[----:B------:R-:W2:Y:S04]  /*0540*/  LDG.E R20, desc[UR6][R20.64] ;  /* 0x0000000614147981 */ /* 0x000ea8000c1e1900 */
[----:B------:R-:W2:Y:S01]  /*0550*/  LDG.E R12, desc[UR6][R12.64] ;  /* 0x000000060c0c7981 */ /* 0x000ea2000c1e1900 */
[----:B---3--:R-:W-:Y:S02]  /*0560*/  IADD3 R9, PT, PT, R26, R25, R9 ;  /* 0x000000191a097210 */ /* 0x008fe40007ffe009 */
[----:B------:R-:W-:Y:S02]  /*0570*/  IADD3 R8, PT, PT, R8, 0x10, RZ ;  /* 0x0000001008087810 */ /* 0x000fe40007ffe0ff */
[----:B----4-:R-:W-:-:S02]  /*0580*/  IADD3 R9, PT, PT, R23, R24, R9 ;  /* 0x0000001817097210 */ /* 0x010fc40007ffe009 */
[----:B------:R-:W-:Y:S02]  /*0590*/  ISETP.NE.AND P0, PT, R8, RZ, PT ;  /* 0x000000ff0800720c */ /* 0x000fe40003f05270 */
[----:B------:R-:W-:Y:S01]  /*05a0*/  IADD3 R9, PT, PT, R19, R22, R9 ;  /* 0x0000001613097210 */ /* 0x000fe20007ffe009 */
[----:B------:R-:W-:Y:S02]  /*05b0*/  VIADD R7, R7, 0x1000 ;  /* 0x0000100007077836 */ /* 0x000fe40000000000 */
[----:B------:R-:W-:Y:S01]  /*05c0*/  VIADD R4, R4, 0x1000 ;  /* 0x0000100004047836 */ /* 0x000fe20000000000 */
[----:B------:R-:W-:-:S04]  /*05d0*/  IADD3 R9, PT, PT, R11, R18, R9 ;  /* 0x000000120b097210 */ /* 0x000fc80007ffe009 */
[----:B--2---:R-:W-:-:S04]  /*05e0*/  IADD3 R9, PT, PT, R15, R10, R9 ;  /* 0x0000000a0f097210 */ /* 0x004fc80007ffe009 */
[----:B------:R-:W-:-:S04]  /*05f0*/  IADD3 R9, PT, PT, R29, R16, R9 ;  /* 0x000000101d097210 */ /* 0x000fc80007ffe009 */
[----:B------:R-:W-:Y:S01]  /*0600*/  IADD3 R14, PT, PT, R12, R20, R9 ;  /* 0x000000140c0e7210 */ /* 0x000fe20007ffe009 */
[----:B------:R-:W-:Y:S06]  /*0610*/  @P0 BRA `(.L_x_184) ;  /* 0xfffffffc000c0947 */ /* 0x000fec000383ffff */
[----:B------:R-:W-:Y:S05]  /*0620*/  BSYNC.RECONVERGENT B3 ;  /* 0x0000000000037941 */ /* 0x000fea0003800200 */
.L_x_183:
[----:B------:R-:W-:-:S07]  /*0630*/  VIADD R4, R7, 0xfffff800 ;  /* 0xfffff80007047836 */ /* 0x000fce0000000000 */
.L_x_182:
[----:B------:R-:W-:Y:S05]  /*0640*/  BSYNC.RECONVERGENT B2 ;  /* 0x0000000000027941 */ /* 0x000fea0003800200 */
.L_x_181:
[----:B------:R-:W-:-:S13]  /*0650*/  ISETP.NE.AND P0, PT, R6, RZ, PT ;  /* 0x000000ff0600720c */ /* 0x000fda0003f05270 */
[----:B------:R-:W-:Y:S05]  /*0660*/  @!P0 BRA `(.L_x_180) ;  /* 0x0000000400188947 */ /* 0x000fea0003800000 */
[----:B------:R-:W-:Y:S01]  /*0670*/  ISETP.GE.U32.AND P0, PT, R6, 0x8, PT ;  /* 0x000000080600780c */ /* 0x000fe20003f06070 */
[----:B------:R-:W-:Y:S01]  /*0680*/  BSSY.RECONVERGENT B2, `(.L_x_185) ;  /* 0x0000022000027945 */ /* 0x000fe20003800200 */
[----:B------:R-:W-:-:S04]  /*0690*/  LOP3.LUT R24, R5, 0x7, RZ, 0xc0, !PT ;  /* 0x0000000705187812 */ /* 0x000fc800078ec0ff */
[----:B------:R-:W-:-:S07]  /*06a0*/  ISETP.NE.AND P1, PT, R24, RZ, PT ;  /* 0x000000ff1800720c */ /* 0x000fce0003f25270 */
[----:B------:R-:W-:Y:S06]  /*06b0*/  @!P0 BRA `(.L_x_186) ;  /* 0x0000000000788947 */ /* 0x000fec0003800000 */
[----:B------:R-:W1:Y:S01]  /*06c0*/  LDC.64 R10, c[0x0][0x380] ;  /* 0x0000e000ff0a7b82 */ /* 0x000e620000000a00 */
[----:B------:R-:W-:-:S04]  /*06d0*/  IMAD R27, R3, 0x1000, R4 ;  /* 0x00001000031b7824 */ /* 0x000fc800078e0204 */
[C---:B------:R-:W-:Y:S02]  /*06e0*/  VIADD R21, R27.reuse, 0x100 ;  /* 0x000001001b157836 */ /* 0x040fe40000000000 */
[C---:B------:R-:W-:Y:S02]  /*06f0*/  VIADD R17, R27.reuse, 0x300 ;  /* 0x000003001b117836 */ /* 0x040fe40000000000 */
[C---:B------:R-:W-:Y:S01]  /*0700*/  VIADD R23, R27.reuse, 0x200 ;  /* 0x000002001b177836 */ /* 0x040fe20000000000 */
[C---:B------:R-:W-:Y:S01]  /*0710*/  IADD3 R7, PT, PT, R27.reuse, 0x400, RZ ;  /* 0x000004001b077810 */ /* 0x040fe20007ffe0ff */
[C---:B------:R-:W-:Y:S02]  /*0720*/  VIADD R9, R27.reuse, 0x500 ;  /* 0x000005001b097836 */ /* 0x040fe40000000000 */
[C---:B------:R-:W-:Y:S02]  /*0730*/  VIADD R25, R27.reuse, 0x600 ;  /* 0x000006001b197836 */ /* 0x040fe40000000000 */
[----:B-1----:R-:W-:-:S04]  /*0740*/  IMAD.WIDE.U32 R12, R27, 0x4, R10 ;  /* 0x000000041b0c7825 */ /* 0x002fc800078e000a */
[--C-:B------:R-:W-:Y:S01]  /*0750*/  IMAD.WIDE.U32 R20, R21, 0x4, R10.reuse ;  /* 0x0000000415147825 */ /* 0x100fe200078e000a */
[----:B0-----:R0:W2:Y:S03]  /*0760*/  LDG.E R15, desc[UR6][R12.64] ;  /* 0x000000060c0f7981 */ /* 0x0010a6000c1e1900 */
[--C-:B------:R-:W-:Y:S01]  /*0770*/  IMAD.WIDE.U32 R16, R17, 0x4, R10.reuse ;  /* 0x0000000411107825 */ /* 0x100fe200078e000a */
[----:B------:R-:W2:Y:S03]  /*0780*/  LDG.E R18, desc[UR6][R20.64] ;  /* 0x0000000614127981 */ /* 0x000ea6000c1e1900 */
[----:B------:R-:W-:Y:S02]  /*0790*/  IMAD.WIDE.U32 R22, R23, 0x4, R10 ;  /* 0x0000000417167825 */ /* 0x000fe400078e000a */
[----:B------:R-:W3:Y:S02]  /*07a0*/  LDG.E R16, desc[UR6][R16.64] ;  /* 0x0000000610107981 */ /* 0x000ee4000c1e1900 */
[----:B------:R-:W-:-:S02]  /*07b0*/  VIADD R27, R27, 0x700 ;  /* 0x000007001b1b7836 */ /* 0x000fc40000000000 */
[--C-:B------:R-:W-:Y:S01]  /*07c0*/  IMAD.WIDE.U32 R6, R7, 0x4, R10.reuse ;  /* 0x0000000407067825 */ /* 0x100fe200078e000a */
[----:B------:R-:W3:Y:S03]  /*07d0*/  LDG.E R19, desc[UR6][R22.64] ;  /* 0x0000000616137981 */ /* 0x000ee6000c1e1900 */
[--C-:B------:R-:W-:Y:S02]  /*07e0*/  IMAD.WIDE.U32 R8, R9, 0x4, R10.reuse ;  /* 0x0000000409087825 */ /* 0x100fe400078e000a */
[----:B------:R-:W4:Y:S02]  /*07f0*/  LDG.E R7, desc[UR6][R6.64] ;  /* 0x0000000606077981 */ /* 0x000f24000c1e1900 */
[--C-:B0-----:R-:W-:Y:S02]  /*0800*/  IMAD.WIDE.U32 R12, R25, 0x4, R10.reuse ;  /* 0x00000004190c7825 */ /* 0x101fe400078e000a */
[----:B------:R-:W4:Y:S02]  /*0810*/  LDG.E R8, desc[UR6][R8.64] ;  /* 0x0000000608087981 */ /* 0x000f24000c1e1900 */
[----:B------:R-:W-:-:S02]  /*0820*/  IMAD.WIDE.U32 R10, R27, 0x4, R10 ;  /* 0x000000041b0a7825 */ /* 0x000fc400078e000a */
[----:B------:R-:W4:Y:S04]  /*0830*/  LDG.E R13, desc[UR6][R12.64] ;  /* 0x000000060c0d7981 */ /* 0x000f28000c1e1900 */
[----:B------:R-:W4:Y:S01]  /*0840*/  LDG.E R10, desc[UR6][R10.64] ;  /* 0x000000060a0a7981 */ /* 0x000f22000c1e1900 */
[----:B------:R-:W-:Y:S01]  /*0850*/  VIADD R4, R4, 0x800 ;  /* 0x0000080004047836 */ /* 0x000fe20000000000 */
[----:B--2--5:R-:W-:-:S04]  /*0860*/  IADD3 R18, PT, PT, R18, R15, R14 ;  /* 0x0000000f12127210 */ /* 0x024fc80007ffe00e */
[----:B---3--:R-:W-:-:S04]  /*0870*/  IADD3 R18, PT, PT, R16, R19, R18 ;  /* 0x0000001310127210 */ /* 0x008fc80007ffe012 */
[----:B----4-:R-:W-:-:S04]  /*0880*/  IADD3 R18, PT, PT, R8, R7, R18 ;  /* 0x0000000708127210 */ /* 0x010fc80007ffe012 */
[----:B------:R-:W-:-:S07]  /*0890*/  IADD3 R14, PT, PT, R10, R13, R18 ;  /* 0x0000000d0a0e7210 */ /* 0x000fce0007ffe012 */
.L_x_186:
[----:B------:R-:W-:Y:S05]  /*08a0*/  BSYNC.RECONVERGENT B2 ;  /* 0x0000000000027941 */ /* 0x000fea0003800200 */
.L_x_185:
        /* <DEDUP_REMOVED lines=8> */
[C---:B------:R-:W-:Y:S01]  /*0930*/  VIADD R13, R11.reuse, 0x100 ;  /* 0x000001000b0d7836 */ /* 0x040fe20000000000 */
[C---:B------:R-:W-:Y:S01]  /*0940*/  IADD3 R17, PT, PT, R11.reuse, 0x300, RZ ;  /* 0x000003000b117810 */ /* 0x040fe20007ffe0ff */
[C---:B0-----:R-:W-:Y:S02]  /*0950*/  VIADD R15, R11.reuse, 0x200 ;  /* 0x000002000b0f7836 */ /* 0x041fe40000000000 */
[----:B-1----:R-:W-:-:S04]  /*0960*/  IMAD.WIDE.U32 R8, R11, 0x4, R6 ;  /* 0x000000040b087825 */ /* 0x002fc800078e0006 */
[--C-:B------:R-:W-:Y:S02]  /*0970*/  IMAD.WIDE.U32 R10, R13, 0x4, R6.reuse ;  /* 0x000000040d0a7825 */ /* 0x100fe400078e0006 */
[----:B------:R-:W2:Y:S02]  /*0980*/  LDG.E R9, desc[UR6][R8.64] ;  /* 0x0000000608097981 */ /* 0x000ea4000c1e1900 */
[--C-:B------:R-:W-:Y:S02]  /*0990*/  IMAD.WIDE.U32 R12, R15, 0x4, R6.reuse ;  /* 0x000000040f0c7825 */ /* 0x100fe400078e0006 */
[----:B------:R-:W2:Y:S02]  /*09a0*/  LDG.E R10, desc[UR6][R10.64] ;  /* 0x000000060a0a7981 */ /* 0x000ea4000c1e1900 */
[----:B------:R-:W-:Y:S02]  /*09b0*/  IMAD.WIDE.U32 R6, R17, 0x4, R6 ;  /* 0x0000000411067825 */ /* 0x000fe400078e0006 */
[----:B------:R-:W3:Y:S04]  /*09c0*/  LDG.E R13, desc[UR6][R12.64] ;  /* 0x000000060c0d7981 */ /* 0x000ee8000c1e1900 */
[----:B------:R-:W3:Y:S01]  /*09d0*/  LDG.E R6, desc[UR6][R6.64] ;  /* 0x0000000606067981 */ /* 0x000ee2000c1e1900 */
[----:B------:R-:W-:Y:S01]  /*09e0*/  VIADD R4, R4, 0x400 ;  /* 0x0000040004047836 */ /* 0x000fe20000000000 */
[----:B--2--5:R-:W-:-:S04]  /*09f0*/  IADD3 R14, PT, PT, R10, R9, R14 ;  /* 0x000000090a0e7210 */ /* 0x024fc80007ffe00e */
[----:B---3--:R-:W-:-:S07]  /*0a00*/  IADD3 R14, PT, PT, R6, R13, R14 ;  /* 0x0000000d060e7210 */ /* 0x008fce0007ffe00e */
.L_x_188:
[----:B------:R-:W-:Y:S05]  /*0a10*/  BSYNC.RECONVERGENT B2 ;  /* 0x0000000000027941 */ /* 0x000fea0003800200 */
.L_x_187:
[----:B------:R-:W-:Y:S05]  /*0a20*/  @!P1 BRA `(.L_x_180) ;  /* 0x0000000000289947 */ /* 0x000fea0003800000 */
[----:B------:R-:W1:Y:S01]  /*0a30*/  LDC.64 R6, c[0x0][0x380] ;  /* 0x0000e000ff067b82 */ /* 0x000e620000000a00 */
[----:B------:R-:W-:Y:S02]  /*0a40*/  IMAD R9, R3, 0x1000, R4 ;  /* 0x0000100003097824 */ /* 0x000fe400078e0204 */
[----:B------:R-:W-:-:S07]  /*0a50*/  IMAD.MOV R8, RZ, RZ, -R5 ;  /* 0x000000ffff087224 */ /* 0x000fce00078e0a05 */
.L_x_189:
[----:B-1----:R-:W-:-:S06]  /*0a60*/  IMAD.WIDE.U32 R4, R9, 0x4, R6 ;  /* 0x0000000409047825 */ /* 0x002fcc00078e0006 */
[----:B------:R-:W2:Y:S01]  /*0a70*/  LDG.E R5, desc[UR6][R4.64] ;  /* 0x0000000604057981 */ /* 0x000ea2000c1e1900 */
[----:B------:R-:W-:Y:S02]  /*0a80*/  VIADD R8, R8, 0x1 ;  /* 0x0000000108087836 */ /* 0x000fe40000000000 */
[----:B------:R-:W-:-:S03]  /*0a90*/  VIADD R9, R9, 0x100 ;  /* 0x0000010009097836 */ /* 0x000fc60000000000 */
[----:B------:R-:W-:Y:S01]  /*0aa0*/  ISETP.NE.AND P0, PT, R8, RZ, PT ;  /* 0x000000ff0800720c */ /* 0x000fe20003f05270 */
[----:B--2--5:R-:W-:-:S12]  /*0ab0*/  IMAD.IADD R14, R5, 0x1, R14 ;  /* 0x00000001050e7824 */ /* 0x024fd800078e020e */
[----:B------:R-:W-:Y:S05]  /*0ac0*/  @P0 BRA `(.L_x_189) ;  /* 0xfffffffc00e40947 */ /* 0x000fea000383ffff */
.L_x_180:
[----:B------:R-:W-:Y:S05]  /*0ad0*/  BSYNC.RECONVERGENT B1 ;  /* 0x0000000000017941 */ /* 0x000fea0003800200 */
.L_x_179:
[----:B------:R-:W-:-:S13]  /*0ae0*/  ISETP.GE.U32.AND P0, PT, R0, 0x100, PT ;  /* 0x000001000000780c */ /* 0x000fda0003f06070 */
[----:B------:R-:W-:Y:S05]  /*0af0*/  @!P0 BRA `(.L_x_190) ;  /* 0x0000000000ac8947 */ /* 0x000fea0003800000 */
[----:B------:R-:W1:Y:S01]  /*0b00*/  S2R R8, SR_LANEID ;  /* 0x0000000000087919 */ /* 0x000e620000000000 */
[----:B-----5:R-:W2:Y:S01]  /*0b10*/  SHFL.DOWN PT, R0, R14, 0x1, 0x1f ;  /* 0x08201f000e007f89 */ /* 0x020ea200000e0000 */
[C---:B-1----:R-:W-:Y:S02]  /*0b20*/  ISETP.GT.AND P0, PT, R8.reuse, 0x1e, PT ;  /* 0x0000001e0800780c */ /* 0x042fe40003f04270 */
[----:B------:R-:W-:Y:S02]  /*0b30*/  ISETP.NE.AND P1, PT, R8, RZ, PT ;  /* 0x000000ff0800720c */ /* 0x000fe40003f25270 */
[----:B--2---:R-:W-:Y:S02]  /*0b40*/  SEL R5, R0, RZ, !P0 ;  /* 0x000000ff00057207 */ /* 0x004fe40004000000 */
[----:B------:R-:W-:Y:S02]  /*0b50*/  ISETP.GT.AND P0, PT, R8, 0x1d, PT ;  /* 0x0000001d0800780c */ /* 0x000fe40003f04270 */
[----:B------:R-:W-:-:S05]  /*0b60*/  IADD3 R5, PT, PT, R5, R14, RZ ;  /* 0x0000000e05057210 */ /* 0x000fca0007ffe0ff */
[----:B------:R-:W1:Y:S02]  /*0b70*/  SHFL.DOWN PT, R0, R5, 0x2, 0x1f ;  /* 0x08401f0005007f89 */ /* 0x000e6400000e0000 */
[----:B------:R-:W-:Y:S01]  /*0b80*/  @!P1 MOV R6, 0x400 ;  /* 0x0000040000069802 */ /* 0x000fe20000000f00 */
[----:B------:R-:W2:Y:S01]  /*0b90*/  @!P1 S2R R9, SR_CgaCtaId ;  /* 0x0000000000099919 */ /* 0x000ea20000008800 */
[----:B-1----:R-:W-:Y:S02]  /*0ba0*/  SEL R0, R0, RZ, !P0 ;  /* 0x000000ff00007207 */ /* 0x002fe40004000000 */
[----:B------:R-:W-:-:S03]  /*0bb0*/  ISETP.GT.AND P0, PT, R8, 0x1b, PT ;  /* 0x0000001b0800780c */ /* 0x000fc60003f04270 */
[----:B------:R-:W-:-:S05]  /*0bc0*/  IMAD.IADD R0, R5, 0x1, R0 ;  /* 0x0000000105007824 */ /* 0x000fca00078e0200 */
[----:B------:R-:W1:Y:S01]  /*0bd0*/  SHFL.DOWN PT, R4, R0, 0x4, 0x1f ;  /* 0x08801f0000047f89 */ /* 0x000e6200000e0000 */
[----:B--2---:R-:W-:Y:S02]  /*0be0*/  @!P1 LEA R9, R9, R6, 0x18 ;  /* 0x0000000609099211 */ /* 0x004fe400078ec0ff */
[----:B-1----:R-:W-:Y:S02]  /*0bf0*/  SEL R7, R4, RZ, !P0 ;  /* 0x000000ff04077207 */ /* 0x002fe40004000000 */
[----:B------:R-:W-:-:S03]  /*0c00*/  ISETP.GT.AND P0, PT, R8, 0x17, PT ;  /* 0x000000170800780c */ /* 0x000fc60003f04270 */
[----:B------:R-:W-:Y:S01]  /*0c10*/  IMAD.IADD R7, R0, 0x1, R7 ;  /* 0x0000000100077824 */ /* 0x000fe200078e0207 */
[----:B------:R-:W-:-:S04]  /*0c20*/  @!P1 SHF.R.U32.HI R0, RZ, 0x3, R2 ;  /* 0x00000003ff009819 */ /* 0x000fc80000011602 */
[----:B------:R-:W1:Y:S01]  /*0c30*/  SHFL.DOWN PT, R4, R7, 0x8, 0x1f ;  /* 0x09001f0007047f89 */ /* 0x000e6200000e0000 */
[----:B------:R-:W-:-:S05]  /*0c40*/  @!P1 LOP3.LUT R0, R0, 0x7c, RZ, 0xc0, !PT ;  /* 0x0000007c00009812 */ /* 0x000fca00078ec0ff */
[----:B------:R-:W-:Y:S01]  /*0c50*/  @!P1 IMAD.IADD R0, R0, 0x1, R9 ;  /* 0x0000000100009824 */ /* 0x000fe200078e0209 */
[----:B-1----:R-:W-:Y:S02]  /*0c60*/  SEL R4, R4, RZ, !P0 ;  /* 0x000000ff04047207 */ /* 0x002fe40004000000 */
[----:B------:R-:W-:-:S03]  /*0c70*/  ISETP.GT.AND P0, PT, R8, 0xf, PT ;  /* 0x0000000f0800780c */ /* 0x000fc60003f04270 */
[----:B------:R-:W-:-:S05]  /*0c80*/  IMAD.IADD R4, R7, 0x1, R4 ;  /* 0x0000000107047824 */ /* 0x000fca00078e0204 */
[----:B------:R-:W1:Y:S02]  /*0c90*/  SHFL.DOWN PT, R5, R4, 0x10, 0x1f ;  /* 0x0a001f0004057f89 */ /* 0x000e6400000e0000 */
[----:B-1----:R-:W-:Y:S02]  /*0ca0*/  SEL R5, R5, RZ, !P0 ;  /* 0x000000ff05057207 */ /* 0x002fe40004000000 */
        /* <DEDUP_REMOVED lines=8> */
[----:B--2---:R-:W-:Y:S04]  /*0d30*/  LDS R0, [UR4+0xc] ;  /* 0x00000c04ff007984 */ /* 0x004fe80008000800 */
[----:B------:R-:W1:Y:S04]  /*0d40*/  LDS.128 R4, [UR4+0x10] ;  /* 0x00001004ff047984 */ /* 0x000e680008000c00 */
[----:B------:R-:W2:Y:S01]  /*0d50*/  LDS.64 R8, [UR4+0x20] ;  /* 0x00002004ff087984 */ /* 0x000ea20008000a00 */
[----:B-1----:R-:W-:-:S04]  /*0d60*/  IADD3 R0, PT, PT, R4, R0, R11 ;  /* 0x0000000004007210 */ /* 0x002fc80007ffe00b */
[----:B------:R-:W-:-:S04]  /*0d70*/  IADD3 R0, PT, PT, R6, R0, R5 ;  /* 0x0000000006007210 */ /* 0x000fc80007ffe005 */
[----:B--2---:R-:W-:-:S05]  /*0d80*/  IADD3 R0, PT, PT, R8, R0, R7 ;  /* 0x0000000008007210 */ /* 0x004fca0007ffe007 */
[----:B------:R-:W-:Y:S01]  /*0d90*/  IMAD.IADD R11, R0, 0x1, R9 ;  /* 0x00000001000b7824 */ /* 0x000fe200078e0209 */
[----:B------:R-:W-:Y:S06]  /*0da0*/  BRA `(.L_x_191) ;  /* 0x00000014007c7947 */ /* 0x000fec0003800000 */
.L_x_190:
[----:B------:R-:W-:Y:S01]  /*0db0*/  LOP3.LUT R4, R2, 0x3e0, RZ, 0xc0, !PT ;  /* 0x000003e002047812 */ /* 0x000fe200078ec0ff */
[----:B------:R-:W1:Y:S03]  /*0dc0*/  S2R R10, SR_LANEID ;  /* 0x00000000000a7919 */ /* 0x000e660000000000 */
[----:B------:R-:W-:Y:S02]  /*0dd0*/  LOP3.LUT R7, RZ, R4, RZ, 0x33, !PT ;  /* 0x00000004ff077212 */ /* 0x000fe400078e33ff */
[----:B------:R-:W-:-:S03]  /*0de0*/  IADD3 R5, PT, PT, R4, 0x20, RZ ;  /* 0x0000002004057810 */ /* 0x000fc60007ffe0ff */
[----:B------:R-:W-:Y:S01]  /*0df0*/  IMAD.IADD R7, R0, 0x1, R7 ;  /* 0x0000000100077824 */ /* 0x000fe200078e0207 */
[----:B------:R-:W-:-:S04]  /*0e00*/  ISETP.GT.U32.AND P0, PT, R5, R0, PT ;  /* 0x000000000500720c */ /* 0x000fc80003f04070 */
[----:B------:R-:W-:-:S05]  /*0e10*/  SEL R7, R7, 0x1f, P0 ;  /* 0x0000001f07077807 */ /* 0x000fca0000000000 */
[----:B-----5:R-:W2:Y:S01]  /*0e20*/  SHFL.DOWN PT, R4, R14, 0x1, R7 ;  /* 0x082000000e047989 */ /* 0x020ea200000e0007 */
[CC--:B-1----:R-:W-:Y:S01]  /*0e30*/  ISETP.GE.AND P0, PT, R10.reuse, R7.reuse, PT ;  /* 0x000000070a00720c */ /* 0x0c2fe20003f06270 */
[C---:B------:R-:W-:Y:S01]  /*0e40*/  VIADD R6, R10.reuse, 0x2 ;  /* 0x000000020a067836 */ /* 0x040fe20000000000 */
[C---:B------:R-:W-:Y:S01]  /*0e50*/  ISETP.NE.AND P1, PT, R10.reuse, RZ, PT ;  /* 0x000000ff0a00720c */ /* 0x040fe20003f25270 */
[----:B------:R-:W-:Y:S01]  /*0e60*/  VIADD R8, R10, 0x4 ;  /* 0x000000040a087836 */ /* 0x000fe20000000000 */
[----:B--2---:R-:W-:Y:S02]  /*0e70*/  SEL R5, R4, RZ, !P0 ;  /* 0x000000ff04057207 */ /* 0x004fe40004000000 */
[----:B------:R-:W-:-:S03]  /*0e80*/  ISETP.GT.AND P0, PT, R6, R7, PT ;  /* 0x000000070600720c */ /* 0x000fc60003f04270 */
[----:B------:R-:W-:-:S06]  /*0e90*/  IMAD.IADD R4, R5, 0x1, R14 ;  /* 0x0000000105047824 */ /* 0x000fcc00078e020e */
[----:B------:R-:W1:Y:S01]  /*0ea0*/  @!P1 S2R R11, SR_CgaCtaId ;  /* 0x00000000000b9919 */ /* 0x000e620000008800 */
[----:B------:R-:W-:Y:S01]  /*0eb0*/  @!P1 SHF.R.U32.HI R9, RZ, 0x3, R2 ;  /* 0x00000003ff099819 */ /* 0x000fe20000011602 */
[----:B------:R-:W2:Y:S03]  /*0ec0*/  SHFL.DOWN PT, R5, R4, 0x2, R7 ;  /* 0x0840000004057989 */ /* 0x000ea600000e0007 */
[----:B------:R-:W-:Y:S02]  /*0ed0*/  @!P1 LOP3.LUT R9, R9, 0x7c, RZ, 0xc0, !PT ;  /* 0x0000007c09099812 */ /* 0x000fe400078ec0ff */
[----:B--2---:R-:W-:Y:S02]  /*0ee0*/  SEL R5, R5, RZ, !P0 ;  /* 0x000000ff05057207 */ /* 0x004fe40004000000 */
[----:B------:R-:W-:-:S03]  /*0ef0*/  ISETP.GT.AND P0, PT, R8, R7, PT ;  /* 0x000000070800720c */ /* 0x000fc60003f04270 */
[----:B------:R-:W-:Y:S01]  /*0f00*/  IMAD.IADD R6, R4, 0x1, R5 ;  /* 0x0000000104067824 */ /* 0x000fe200078e0205 */
[----:B------:R-:W-:-:S04]  /*0f10*/  IADD3 R4, PT, PT, R10, 0x8, RZ ;  /* 0x000000080a047810 */ /* 0x000fc80007ffe0ff */
[----:B------:R-:W2:Y:S02]  /*0f20*/  SHFL.DOWN PT, R5, R6, 0x4, R7 ;  /* 0x0880000006057989 */ /* 0x000ea400000e0007 */
[----:B--2---:R-:W-:Y:S02]  /*0f30*/  SEL R5, R5, RZ, !P0 ;  /* 0x000000ff05057207 */ /* 0x004fe40004000000 */
[----:B------:R-:W-:-:S03]  /*0f40*/  ISETP.GT.AND P0, PT, R4, R7, PT ;  /* 0x000000070400720c */ /* 0x000fc60003f04270 */
[----:B------:R-:W-:Y:S02]  /*0f50*/  IMAD.IADD R8, R6, 0x1, R5 ;  /* 0x0000000106087824 */ /* 0x000fe400078e0205 */
[----:B------:R-:W-:Y:S01]  /*0f60*/  VIADD R6, R10, 0x10 ;  /* 0x000000100a067836 */ /* 0x000fe20000000000 */
[----:B------:R-:W-:Y:S02]  /*0f70*/  @!P1 MOV R10, 0x400 ;  /* 0x00000400000a9802 */ /* 0x000fe40000000f00 */
[----:B------:R-:W2:Y:S02]  /*0f80*/  SHFL.DOWN PT, R5, R8, 0x8, R7 ;  /* 0x0900000008057989 */ /* 0x000ea400000e0007 */
[----:B-1----:R-:W-:-:S05]  /*0f90*/  @!P1 LEA R10, R11, R10, 0x18 ;  /* 0x0000000a0b0a9211 */ /* 0x002fca00078ec0ff */
[----:B------:R-:W-:Y:S01]  /*0fa0*/  @!P1 IMAD.IADD R10, R9, 0x1, R10 ;  /* 0x00000001090a9824 */ /* 0x000fe200078e020a */
[----:B--2---:R-:W-:Y:S02]  /*0fb0*/  SEL R5, R5, RZ, !P0 ;  /* 0x000000ff05057207 */ /* 0x004fe40004000000 */
[----:B------:R-:W-:-:S03]  /*0fc0*/  ISETP.GT.AND P0, PT, R6, R7, PT ;  /* 0x000000070600720c */ /* 0x000fc60003f04270 */
[----:B------:R-:W-:-:S05]  /*0fd0*/  IMAD.IADD R4, R8, 0x1, R5 ;  /* 0x0000000108047824 */ /* 0x000fca00078e0205 */
[----:B------:R-:W1:Y:S02]  /*0fe0*/  SHFL.DOWN PT, R5, R4, 0x10, R7 ;  /* 0x0a00000004057989 */ /* 0x000e6400000e0007 */
[----:B-1----:R-:W-:Y:S02]  /*0ff0*/  SEL R5, R5, RZ, !P0 ;  /* 0x000000ff05057207 */ /* 0x002fe40004000000 */
[----:B------:R-:W-:-:S03]  /*1000*/  ISETP.NE.AND P0, PT, R2, RZ, PT ;  /* 0x000000ff0200720c */ /* 0x000fc60003f05270 */
[----:B------:R-:W-:-:S05]  /*1010*/  IMAD.IADD R11, R4, 0x1, R5 ;  /* 0x00000001040b7824 */ /* 0x000fca00078e0205 */
[----:B------:R1:W-:Y:S01]  /*1020*/  @!P1 STS [R10+0x8], R11 ;  /* 0x0000080b0a009388 */ /* 0x0003e20000000800 */
[----:B------:R-:W-:Y:S06]  /*1030*/  BAR.SYNC.DEFER_BLOCKING 0x0 ;  /* 0x0000000000007b1d */ /* 0x000fec0000010000 */
[----:B------:R-:W-:Y:S05]  /*1040*/  @P0 BRA `(.L_x_191) ;  /* 0x0000001000d40947 */ /* 0x000fea0003800000 */
[----:B------:R-:W2:Y:S01]  /*1050*/  S2UR UR5, SR_CgaCtaId ;  /* 0x00000000000579c3 */ /* 0x000ea20000008800 */
[----:B------:R-:W-:Y:S01]  /*1060*/  UMOV UR4, 0x400 ;  /* 0x0000040000047882 */ /* 0x000fe20000000000 */
[C---:B------:R-:W-:Y:S02]  /*1070*/  ISETP.GT.U32.AND P2, PT, R0.reuse, 0x40, PT ;  /* 0x000000400000780c */ /* 0x040fe40003f44070 */
[C---:B------:R-:W-:Y:S02]  /*1080*/  ISETP.GT.U32.AND P1, PT, R0.reuse, 0x20, PT ;  /* 0x000000200000780c */ /* 0x040fe40003f24070 */
[----:B------:R-:W-:Y:S01]  /*1090*/  ISETP.GT.U32.AND P3, PT, R0, 0x80, PT ;  /* 0x000000800000780c */ /* 0x000fe20003f64070 */
[----:B--2---:R-:W-:-:S09]  /*10a0*/  ULEA UR4, UR5, UR4, 0x18 ;  /* 0x0000000405047291 */ /* 0x004fd2000f8ec0ff */
[----:B------:R-:W2:Y:S04]  /*10b0*/  LDS.128 R4, [UR4+0x10] ;  /* 0x00001004ff047984 */ /* 0x000ea80008000c00 */
[----:B------:R-:W3:Y:S04]  /*10c0*/  LDS R2, [UR4+0xc] ;  /* 0x00000c04ff027984 */ /* 0x000ee80008000800 */
[----:B------:R-:W4:Y:S01]  /*10d0*/  LDS.64 R8, [UR4+0x20] ;  /* 0x00002004ff087984 */ /* 0x000f220008000a00 */
[----:B--2---:R-:W-:Y:S02]  /*10e0*/  SEL R4, R4, RZ, P2 ;  /* 0x000000ff04047207 */ /* 0x004fe40001000000 */
[----:B------:R-:W-:-:S02]  /*10f0*/  ISETP.GT.U32.AND P2, PT, R0, 0x60, PT ;  /* 0x000000600000780c */ /* 0x000fc40003f44070 */
[----:B---3--:R-:W-:Y:S02]  /*1100*/  SEL R2, R2, RZ, P1 ;  /* 0x000000ff02027207 */ /* 0x008fe40000800000 */
[----:B------:R-:W-:Y:S02]  /*1110*/  SEL R5, R5, RZ, P2 ;  /* 0x000000ff05057207 */ /* 0x000fe40001000000 */
[----:B------:R-:W-:Y:S02]  /*1120*/  IADD3 R2, PT, PT, R4, R2, R11 ;  /* 0x0000000204027210 */ /* 0x000fe40007ffe00b */
[----:B------:R-:W-:Y:S02]  /*1130*/  ISETP.GT.U32.AND P1, PT, R0, 0xa0, PT ;  /* 0x000000a00000780c */ /* 0x000fe40003f24070 */
[----:B------:R-:W-:Y:S02]  /*1140*/  SEL R6, R6, RZ, P3 ;  /* 0x000000ff06067207 */ /* 0x000fe40001800000 */
[----:B------:R-:W-:-:S02]  /*1150*/  ISETP.GT.U32.AND P2, PT, R0, 0xc0, PT ;  /* 0x000000c00000780c */ /* 0x000fc40003f44070 */
[----:B------:R-:W-:Y:S02]  /*1160*/  ISETP.GT.U32.AND P3, PT, R0, 0xe0, PT ;  /* 0x000000e00000780c */ /* 0x000fe40003f64070 */
[----:B------:R-:W-:Y:S02]  /*1170*/  SEL R7, R7, RZ, P1 ;  /* 0x000000ff07077207 */ /* 0x000fe40000800000 */
[----:B------:R-:W-:Y:S02]  /*1180*/  IADD3 R2, PT, PT, R6, R2, R5 ;  /* 0x0000000206027210 */ /* 0x000fe40007ffe005 */
[----:B----4-:R-:W-:Y:S02]  /*1190*/  SEL R8, R8, RZ, P2 ;  /* 0x000000ff08087207 */ /* 0x010fe40001000000 */
[----:B------:R-:W-:Y:S02]  /*11a0*/  SEL R9, R9, RZ, P3 ;  /* 0x000000ff09097207 */ /* 0x000fe40001800000 */
[----:B------:R-:W-:-:S05]  /*11b0*/  IADD3 R2, PT, PT, R8, R2, R7 ;  /* 0x0000000208027210 */ /* 0x000fca0007ffe007 */
[----:B-1----:R-:W-:Y:S01]  /*11c0*/  IMAD.IADD R11, R2, 0x1, R9 ;  /* 0x00000001020b7824 */ /* 0x002fe200078e0209 */
[----:B------:R-:W-:Y:S06]  /*11d0*/  BRA `(.L_x_191) ;  /* 0x0000001000707947 */ /* 0x000fec0003800000 */
.L_x_176:
[----:B------:R-:W0:Y:S01]  /*11e0*/  S2R R2, SR_TID.X ;  /* 0x0000000000027919 */ /* 0x000e220000002100 */
[----:B------:R-:W1:Y:S02]  /*11f0*/  LDCU.64 UR4, c[0x0][0x380] ;  /* 0x00007000ff0477ac */ /* 0x000e640008000a00 */
[----:B-1----:R-:W-:Y:S01]  /*1200*/  MOV R4, UR4 ;  /* 0x0000000400047c02 */ /* 0x002fe20008000f00 */
[----:B------:R-:W-:Y:S02]  /*1210*/  IMAD.U32 R5, RZ, RZ, UR5 ;  /* 0x00000005ff057e24 */ /* 0x000fe4000f8e00ff */
[----:B0-----:R-:W-:-:S04]  /*1220*/  IMAD R7, R3, 0x1000, R2 ;  /* 0x0000100003077824 */ /* 0x001fc800078e0202 */
[----:B------:R-:W-:-:S05]  /*1230*/  IMAD.WIDE.U32 R6, R7, 0x4, R4 ;  /* 0x0000000407067825 */ /* 0x000fca00078e0004 */
        /* <DEDUP_REMOVED lines=16> */
[----:B------:R-:W-:-:S02]  /*1340*/  ISETP.GE.U32.AND P0, PT, R0, R13, PT ;  /* 0x0000000d0000720c */ /* 0x000fc40003f06070 */
        /* <DEDUP_REMOVED lines=9> */
[----:B------:R-:W-:Y:S01]  /*13e0*/  IMAD R9, R3, 0x1000, R13 ;  /* 0x0000100003097824 */ /* 0x000fe200078e020d */
[----:B------:R-:W-:Y:S01]  /*13f0*/  LOP3.LUT R6, RZ, R2, RZ, 0x33, !PT ;  /* 0x00000002ff067212 */ /* 0x000fe200078e33ff */
[----:B------:R-:W-:Y:S01]  /*1400*/  VIADD R0, R8, 0xfffff000 ;  /* 0xfffff00008007836 */ /* 0x000fe20000000000 */
[----:B------:R-:W-:Y:S02]  /*1410*/  UMOV UR4, URZ ;  /* 0x000000ff00047c82 */ /* 0x000fe40008000000 */
[----:B------:R-:W-:Y:S02]  /*1420*/  IADD3 R6, PT, PT, -R13, R8, R6 ;  /* 0x000000080d067210 */ /* 0x000fe40007ffe106 */
[C---:B------:R-:W-:Y:S02]  /*1430*/  ISETP.GT.U32.AND P0, PT, R9.reuse, R0, PT ;  /* 0x000000000900720c */ /* 0x040fe40003f04070 */
[----:B------:R-:W-:Y:S01]  /*1440*/  IADD3 R7, PT, PT, R9, 0x800, R2 ;  /* 0x0000080009077810 */ /* 0x000fe20007ffe002 */
[----:B------:R-:W-:-:S02]  /*1450*/  IMAD.MOV.U32 R2, RZ, RZ, R9 ;  /* 0x000000ffff027224 */ /* 0x000fc400078e0009 */
[----:B------:R-:W-:-:S08]  /*1460*/  IMAD R6, R3, -0x1000, R6 ;  /* 0xfffff00003067824 */ /* 0x000fd000078e0206 */
[----:B------:R-:W-:Y:S05]  /*1470*/  @P0 BRA `(.L_x_193) ;  /* 0x00000000009c0947 */ /* 0x000fea0003800000 */
[----:B------:R-:W0:Y:S08]  /*1480*/  LDC R8, c[0x0][0x3a8] ;  /* 0x0000ea00ff087b82 */ /* 0x000e300000000800 */
[----:B------:R-:W1:Y:S02]  /*1490*/  LDC.64 R4, c[0x0][0x380] ;  /* 0x0000e000ff047b82 */ /* 0x000e640000000a00 */
.L_x_194:
[----:B------:R-:W2:Y:S02]  /*14a0*/  S2R R10, SR_TID.X ;  /* 0x00000000000a7919 */ /* 0x000ea40000002100 */
[----:B--2---:R-:W-:-:S04]  /*14b0*/  IMAD.IADD R11, R10, 0x1, R9 ;  /* 0x000000010a0b7824 */ /* 0x004fc800078e0209 */
[----:B-1----:R-:W-:-:S05]  /*14c0*/  IMAD.WIDE.U32 R10, R11, 0x4, R4 ;  /* 0x000000040b0a7825 */ /* 0x002fca00078e0004 */
        /* <DEDUP_REMOVED lines=10> */
[----:B------:R-:W5:Y:S01]  /*1570*/  LDG.E R21, desc[UR6][R10.64+0x2c00] ;  /* 0x002c00060a157981 */ /* 0x000f62000c1e1900 */
[----:B--2---:R-:W-:-:S03]  /*1580*/  IADD3 R20, PT, PT, R20, R18, R27 ;  /* 0x0000001214147210 */ /* 0x004fc60007ffe01b */
[----:B------:R-:W2:Y:S04]  /*1590*/  LDG.E R18, desc[UR6][R10.64+0x2800] ;  /* 0x002800060a127981 */ /* 0x000ea8000c1e1900 */
[----:B------:R-:W2:Y:S01]  /*15a0*/  LDG.E R27, desc[UR6][R10.64+0x3800] ;  /* 0x003800060a1b7981 */ /* 0x000ea2000c1e1900 */
[----:B---3--:R-:W-:-:S03]  /*15b0*/  IADD3 R24, PT, PT, R23, R22, R20 ;  /* 0x0000001617187210 */ /* 0x008fc60007ffe014 */
[----:B------:R-:W3:Y:S04]  /*15c0*/  LDG.E R23, desc[UR6][R10.64+0x3000] ;  /* 0x003000060a177981 */ /* 0x000ee8000c1e1900 */
[----:B------:R-:W3:Y:S04]  /*15d0*/  LDG.E R20, desc[UR6][R10.64+0x3400] ;  /* 0x003400060a147981 */ /* 0x000ee8000c1e1900 */
[----:B------:R-:W3:Y:S01]  /*15e0*/  LDG.E R22, desc[UR6][R10.64+0x3c00] ;  /* 0x003c00060a167981 */ /* 0x000ee2000c1e1900 */
[----:B----4-:R-:W-:-:S04]  /*15f0*/  IADD3 R14, PT, PT, R17, R14, R24 ;  /* 0x0000000e110e7210 */ /* 0x010fc80007ffe018 */
[----:B-----5:R-:W-:-:S04]  /*1600*/  IADD3 R14, PT, PT, R19, R16, R14 ;  /* 0x00000010130e7210 */ /* 0x020fc80007ffe00e */
[----:B------:R-:W-:Y:S02]  /*1610*/  IADD3 R12, PT, PT, R15, R12, R14 ;  /* 0x0000000c0f0c7210 */ /* 0x000fe40007ffe00e */
[----:B0-----:R-:W-:-:S04]  /*1620*/  IADD3 R14, PT, PT, -R9, R8, RZ ;  /* 0x00000008090e7210 */ /* 0x001fc80007ffe1ff */
[----:B------:R-:W-:Y:S02]  /*1630*/  ISETP.GE.U32.AND P0, PT, R14, R13, PT ;  /* 0x0000000d0e00720c */ /* 0x000fe40003f06070 */
[----:B--2---:R-:W-:-:S04]  /*1640*/  IADD3 R12, PT, PT, R21, R18, R12 ;  /* 0x00000012150c7210 */ /* 0x004fc80007ffe00c */
[----:B---3--:R-:W-:-:S04]  /*1650*/  IADD3 R12, PT, PT, R20, R23, R12 ;  /* 0x00000017140c7210 */ /* 0x008fc80007ffe00c */
[----:B------:R-:W-:-:S03]  /*1660*/  IADD3 R27, PT, PT, R22, R27, R12 ;  /* 0x0000001b161b7210 */ /* 0x000fc60007ffe00c */
[----:B------:R-:W-:Y:S05]  /*1670*/  @!P0 BRA `(.L_x_192) ;  /* 0x00000008009c8947 */ /* 0x000fea0003800000 */
[C---:B------:R-:W-:Y:S01]  /*1680*/  IMAD.IADD R9, R13.reuse, 0x1, R9 ;  /* 0x000000010d097824 */ /* 0x040fe200078e0209 */
[----:B------:R-:W-:Y:S01]  /*1690*/  UIADD3 UR4, UPT, UPT, UR4, 0x1, URZ ;  /* 0x0000000104047890 */ /* 0x000fe2000fffe0ff */
[----:B------:R-:W-:Y:S02]  /*16a0*/  IMAD.IADD R2, R13, 0x1, R2 ;  /* 0x000000010d027824 */ /* 0x000fe400078e0202 */
[----:B------:R-:W-:Y:S01]  /*16b0*/  IMAD.IADD R6, R6, 0x1, -R13 ;  /* 0x0000000106067824 */ /* 0x000fe200078e0a0d */
[----:B------:R-:W-:Y:S01]  /*16c0*/  ISETP.GT.U32.AND P0, PT, R9, R0, PT ;  /* 0x000000000900720c */ /* 0x000fe20003f04070 */
[----:B------:R-:W-:-:S12]  /*16d0*/  IMAD.IADD R7, R13, 0x1, R7 ;  /* 0x000000010d077824 */ /* 0x000fd800078e0207 */
[----:B------:R-:W-:Y:S05]  /*16e0*/  @!P0 BRA `(.L_x_194) ;  /* 0xfffffffc006c8947 */ /* 0x000fea000383ffff */
.L_x_193:
[----:B------:R-:W0:Y:S01]  /*16f0*/  S2R R13, SR_TID.X ;  /* 0x00000000000d7919 */ /* 0x000e220000002100 */
[----:B------:R-:W-:Y:S01]  /*1700*/  IMAD.IADD R0, R8, 0x1, -R9 ;  /* 0x0000000108007824 */ /* 0x000fe200078e0a09 */
[----:B------:R-:W-:Y:S04]  /*1710*/  BSSY.RECONVERGENT B1, `(.L_x_192) ;  /* 0x000009d000017945 */ /* 0x000fe80003800200 */
[----:B0-----:R-:W-:-:S04]  /*1720*/  ISETP.GE.AND P0, PT, R13, R0, PT ;  /* 0x000000000d00720c */ /* 0x001fc80003f06270 */
[----:B------:R-:W-:-:S13]  /*1730*/  ISETP.GE.U32.OR P0, PT, R9, R8, P0 ;  /* 0x000000080900720c */ /* 0x000fda0000706470 */
[----:B------:R-:W-:Y:S05]  /*1740*/  @P0 BRA `(.L_x_195) ;  /* 0x0000000800640947 */ /* 0x000fea0003800000 */
[----:B------:R-:W0:Y:S01]  /*1750*/  LDC R10, c[0x0][0x3ac] ;  /* 0x0000eb00ff0a7b82 */ /* 0x000e220000000800 */
[----:B------:R-:W-:Y:S01]  /*1760*/  LOP3.LUT R11, RZ, R13, RZ, 0x33, !PT ;  /* 0x0000000dff0b7212 */ /* 0x000fe200078e33ff */
[----:B------:R-:W-:Y:S06]  /*1770*/  BSSY.RECONVERGENT B2, `(.L_x_196) ;  /* 0x000004f000027945 */ /* 0x000fec0003800200 */
[----:B------:R-:W1:Y:S01]  /*1780*/  LDC R0, c[0x0][0x3ac] ;  /* 0x0000eb00ff007b82 */ /* 0x000e620000000800 */
[----:B0-----:R-:W-:-:S05]  /*1790*/  IMAD.SHL.U32 R10, R10, 0x1000, RZ ;  /* 0x000010000a0a7824 */ /* 0x001fca00078e00ff */
[----:B------:R-:W-:-:S04]  /*17a0*/  LEA R10, R3, R10, 0xc ;  /* 0x0000000a030a7211 */ /* 0x000fc800078e60ff */
[----:B------:R-:W-:Y:S01]  /*17b0*/  IADD3 R8, PT, PT, -R10, R8, R11 ;  /* 0x000000080a087210 */ /* 0x000fe20007ffe10b */
[----:B-1----:R-:W-:Y:S02]  /*17c0*/  IMAD R11, R0, UR4, RZ ;  /* 0x00000004000b7c24 */ /* 0x002fe4000f8e02ff */
[----:B------:R-:W-:Y:S02]  /*17d0*/  IMAD.MOV.U32 R0, RZ, RZ, R13 ;  /* 0x000000ffff007224 */ /* 0x000fe400078e000d */
[----:B------:R-:W-:-:S05]  /*17e0*/  IMAD R8, R11, -0x1000, R8 ;  /* 0xfffff0000b087824 */ /* 0x000fca00078e0208 */
[C---:B------:R-:W-:Y:S02]  /*17f0*/  ISETP.GE.U32.AND P0, PT, R8.reuse, 0xf00, PT ;  /* 0x00000f000800780c */ /* 0x040fe40003f06070 */
[----:B------:R-:W-:-:S04]  /*1800*/  LEA.HI R8, R8, 0x1, RZ, 0x18 ;  /* 0x0000000108087811 */ /* 0x000fc800078fc0ff */
[----:B------:R-:W-:-:S07]  /*1810*/  LOP3.LUT R10, R8, 0xf, RZ, 0xc0, !PT ;  /* 0x0000000f080a7812 */ /* 0x000fce00078ec0ff */
[----:B------:R-:W-:Y:S05]  /*1820*/  @!P0 BRA `(.L_x_197) ;  /* 0x00000004000c8947 */ /* 0x000fea0003800000 */
[----:B------:R-:W-:Y:S01]  /*1830*/  LEA.HI R0, R6, 0x1, RZ, 0x18 ;  /* 0x0000000106007811 */ /* 0x000fe200078fc0ff */
[----:B------:R-:W-:Y:S01]  /*1840*/  BSSY.RECONVERGENT B3, `(.L_x_198) ;  /* 0x0000040000037945 */ /* 0x000fe20003800200 */
[----:B------:R-:W-:Y:S02]  /*1850*/  LOP3.LUT R11, R13, 0x800, RZ, 0xfc, !PT ;  /* 0x000008000d0b7812 */ /* 0x000fe400078efcff */
[----:B------:R-:W-:-:S05]  /*1860*/  LOP3.LUT R0, R0, 0x1fffff0, RZ, 0xc0, !PT ;  /* 0x01fffff000007812 */ /* 0x000fca00078ec0ff */
[----:B------:R-:W-:-:S07]  /*1870*/  IMAD.MOV R0, RZ, RZ, -R0 ;  /* 0x000000ffff007224 */ /* 0x000fce00078e0a00 */
.L_x_199:
[C---:B------:R-:W-:Y:S02]  /*1880*/  VIADD R15, R7.reuse, 0xfffff800 ;  /* 0xfffff800070f7836 */ /* 0x040fe40000000000 */
[----:B------:R-:W-:Y:S02]  /*1890*/  VIADD R21, R7, 0xfffff900 ;  /* 0xfffff90007157836 */ /* 0x000fe40000000000 */
[----:B------:R-:W-:-:S04]  /*18a0*/  IMAD.WIDE.U32 R14, R15, 0x4, R4 ;  /* 0x000000040f0e7825 */ /* 0x000fc800078e0004 */
[--C-:B------:R-:W-:Y:S01]  /*18b0*/  IMAD.WIDE.U32 R20, R21, 0x4, R4.reuse ;  /* 0x0000000415147825 */ /* 0x100fe200078e0004 */
[----:B------:R0:W2:Y:S04]  /*18c0*/  LDG.E R28, desc[UR6][R14.64] ;  /* 0x000000060e1c7981 */ /* 0x0000a8000c1e1900 */
[----:B------:R-:W2:Y:S01]  /*18d0*/  LDG.E R29, desc[UR6][R20.64] ;  /* 0x00000006141d7981 */ /* 0x000ea2000c1e1900 */
[C---:B------:R-:W-:Y:S02]  /*18e0*/  VIADD R17, R7.reuse, 0xfffffa00 ;  /* 0xfffffa0007117836 */ /* 0x040fe40000000000 */
[----:B------:R-:W-:Y:S02]  /*18f0*/  VIADD R19, R7, 0xfffffb00 ;  /* 0xfffffb0007137836 */ /* 0x000fe40000000000 */
[----:B------:R-:W-:-:S04]  /*1900*/  IMAD.WIDE.U32 R16, R17, 0x4, R4 ;  /* 0x0000000411107825 */ /* 0x000fc800078e0004 */
[--C-:B------:R-:W-:Y:S01]  /*1910*/  IMAD.WIDE.U32 R18, R19, 0x4, R4.reuse ;  /* 0x0000000413127825 */ /* 0x100fe200078e0004 */
[----:B------:R1:W3:Y:S04]  /*1920*/  LDG.E R13, desc[UR6][R16.64] ;  /* 0x00000006100d7981 */ /* 0x0002e8000c1e1900 */
[----:B------:R4:W3:Y:S01]  /*1930*/  LDG.E R12, desc[UR6][R18.64] ;  /* 0x00000006120c7981 */ /* 0x0008e2000c1e1900 */
[C---:B------:R-:W-:Y:S01]  /*1940*/  VIADD R22, R7.reuse, 0xfffffd00 ;  /* 0xfffffd0007167836 */ /* 0x040fe20000000000 */
[C---:B------:R-:W-:Y:S01]  /*1950*/  IADD3 R23, PT, PT, R7.reuse, -0x400, RZ ;  /* 0xfffffc0007177810 */ /* 0x040fe20007ffe0ff */
[----:B------:R-:W-:Y:S02]  /*1960*/  VIADD R26, R7, 0xfffffe00 ;  /* 0xfffffe00071a7836 */ /* 0x000fe40000000000 */
[----:B0-----:R-:W-:-:S04]  /*1970*/  IMAD.WIDE.U32 R14, R22, 0x4, R4 ;  /* 0x00000004160e7825 */ /* 0x001fc800078e0004 */
[--C-:B-1----:R-:W-:Y:S02]  /*1980*/  IMAD.WIDE.U32 R16, R26, 0x4, R4.reuse ;  /* 0x000000041a107825 */ /* 0x102fe400078e0004 */
[----:B------:R0:W5:Y:S02]  /*1990*/  LDG.E R26, desc[UR6][R14.64] ;  /* 0x000000060e1a7981 */ /* 0x000164000c1e1900 */
[C-C-:B------:R-:W-:Y:S02]  /*19a0*/  IMAD.WIDE.U32 R24, R7.reuse, 0x4, R4.reuse ;  /* 0x0000000407187825 */ /* 0x140fe400078e0004 */
[----:B------:R-:W5:Y:S02]  /*19b0*/  LDG.E R16, desc[UR6][R16.64] ;  /* 0x0000000610107981 */ /* 0x000f64000c1e1900 */
[----:B----4-:R-:W-:Y:S02]  /*19c0*/  VIADD R19, R7, 0xffffff00 ;  /* 0xffffff0007137836 */ /* 0x010fe40000000000 */
[----:B------:R-:W-:Y:S01]  /*19d0*/  IMAD.WIDE.U32 R20, R23, 0x4, R4 ;  /* 0x0000000417147825 */ /* 0x000fe200078e0004 */
[----:B------:R-:W4:Y:S03]  /*19e0*/  LDG.E R24, desc[UR6][R24.64] ;  /* 0x0000000618187981 */ /* 0x000f26000c1e1900 */
[----:B0-----:R-:W-:-:S02]  /*19f0*/  VIADD R15, R7, 0x200 ;  /* 0x00000200070f7836 */ /* 0x001fc40000000000 */
[----:B------:R-:W-:Y:S02]  /*1a00*/  VIADD R23, R7, 0x100 ;  /* 0x0000010007177836 */ /* 0x000fe40000000000 */
[--C-:B------:R-:W-:Y:S01]  /*1a10*/  IMAD.WIDE.U32 R18, R19, 0x4, R4.reuse ;  /* 0x0000000413127825 */ /* 0x100fe200078e0004 */
[----:B------:R0:W5:Y:S03]  /*1a20*/  LDG.E R25, desc[UR6][R20.64] ;  /* 0x0000000614197981 */ /* 0x000166000c1e1900 */
[----:B------:R-:W-:Y:S02]  /*1a30*/  IMAD.WIDE.U32 R22, R23, 0x4, R4 ;  /* 0x0000000417167825 */ /* 0x000fe400078e0004 */
[----:B------:R-:W4:Y:S04]  /*1a40*/  LDG.E R19, desc[UR6][R18.64] ;  /* 0x0000000612137981 */ /* 0x000f28000c1e1900 */
[----:B------:R1:W4:Y:S01]  /*1a50*/  LDG.E R23, desc[UR6][R22.64] ;  /* 0x0000000616177981 */ /* 0x000322000c1e1900 */
[----:B0-----:R-:W-:-:S04]  /*1a60*/  VIADD R21, R7, 0x300 ;  /* 0x0000030007157836 */ /* 0x001fc80000000000 */
[----:B------:R-:W-:-:S04]  /*1a70*/  IMAD.WIDE.U32 R20, R21, 0x4, R4 ;  /* 0x0000000415147825 */ /* 0x000fc800078e0004 */
[----:B-1----:R-:W-:Y:S02]  /*1a80*/  VIADD R22, R7, 0x700 ;  /* 0x0000070007167836 */ /* 0x002fe40000000000 */
[----:B------:R-:W4:Y:S01]  /*1a90*/  LDG.E R21, desc[UR6][R20.64] ;  /* 0x0000000614157981 */ /* 0x000f22000c1e1900 */
[----:B--2---:R-:W-:Y:S01]  /*1aa0*/  IADD3 R27, PT, PT, R29, R28, R27 ;  /* 0x0000001c1d1b7210 */ /* 0x004fe20007ffe01b */
[----:B------:R-:W-:Y:S01]  /*1ab0*/  IMAD.WIDE.U32 R28, R15, 0x4, R4 ;  /* 0x000000040f1c7825 */ /* 0x000fe200078e0004 */
[----:B------:R-:W-:-:S05]  /*1ac0*/  IADD3 R15, PT, PT, R7, 0x400, RZ ;  /* 0x00000400070f7810 */ /* 0x000fca0007ffe0ff */
[----:B------:R0:W2:Y:S01]  /*1ad0*/  LDG.E R28, desc[UR6][R28.64] ;  /* 0x000000061c1c7981 */ /* 0x0000a2000c1e1900 */
[----:B------:R-:W-:-:S05]  /*1ae0*/  IMAD.WIDE.U32 R14, R15, 0x4, R4 ;  /* 0x000000040f0e7825 */ /* 0x000fca00078e0004 */
[----:B------:R1:W2:Y:S01]  /*1af0*/  LDG.E R17, desc[UR6][R14.64] ;  /* 0x000000060e117981 */ /* 0x0002a2000c1e1900 */
[----:B---3--:R-:W-:Y:S01]  /*1b00*/  IADD3 R27, PT, PT, R12, R13, R27 ;  /* 0x0000000d0c1b7210 */ /* 0x008fe20007ffe01b */
[----:B0-----:R-:W-:-:S04]  /*1b10*/  VIADD R29, R7, 0x500 ;  /* 0x00000500071d7836 */ /* 0x001fc80000000000 */
[----:B------:R-:W-:-:S04]  /*1b20*/  IMAD.WIDE.U32 R12, R29, 0x4, R4 ;  /* 0x000000041d0c7825 */ /* 0x000fc800078e0004 */
[----:B-1----:R-:W-:Y:S01]  /*1b30*/  VIADD R15, R7, 0x600 ;  /* 0x00000600070f7836 */ /* 0x002fe20000000000 */
[----:B------:R0:W3:Y:S03]  /*1b40*/  LDG.E R18, desc[UR6][R12.64] ;  /* 0x000000060c127981 */ /* 0x0000e6000c1e1900 */
[----:B------:R-:W-:-:S04]  /*1b50*/  IMAD.WIDE.U32 R14, R15, 0x4, R4 ;  /* 0x000000040f0e7825 */ /* 0x000fc800078e0004 */
[----:B0-----:R-:W-:Y:S02]  /*1b60*/  IMAD.WIDE.U32 R12, R22, 0x4, R4 ;  /* 0x00000004160c7825 */ /* 0x001fe400078e0004 */
[----:B------:R-:W3:Y:S04]  /*1b70*/  LDG.E R22, desc[UR6][R14.64] ;  /* 0x000000060e167981 */ /* 0x000ee8000c1e1900 */
[----:B------:R-:W3:Y:S01]  /*1b80*/  LDG.E R20, desc[UR6][R12.64] ;  /* 0x000000060c147981 */ /* 0x000ee2000c1e1900 */
[----:B------:R-:W-:Y:S01]  /*1b90*/  VIADD R0, R0, 0x10 ;  /* 0x0000001000007836 */ /* 0x000fe20000000000 */
[----:B-----5:R-:W-:-:S04]  /*1ba0*/  IADD3 R25, PT, PT, R26, R25, R27 ;  /* 0x000000191a197210 */ /* 0x020fc80007ffe01b */
[----:B----4-:R-:W-:Y:S02]  /*1bb0*/  IADD3 R16, PT, PT, R19, R16, R25 ;  /* 0x0000001013107210 */ /* 0x010fe40007ffe019 */
[----:B------:R-:W-:Y:S02]  /*1bc0*/  ISETP.NE.AND P0, PT, R0, RZ, PT ;  /* 0x000000ff0000720c */ /* 0x000fe40003f05270 */
[----:B------:R-:W-:Y:S01]  /*1bd0*/  IADD3 R16, PT, PT, R23, R24, R16 ;  /* 0x0000001817107210 */ /* 0x000fe20007ffe010 */
[----:B------:R-:W-:Y:S02]  /*1be0*/  VIADD R11, R11, 0x1000 ;  /* 0x000010000b0b7836 */ /* 0x000fe40000000000 */
[----:B------:R-:W-:Y:S01]  /*1bf0*/  VIADD R7, R7, 0x1000 ;  /* 0x0000100007077836 */ /* 0x000fe20000000000 */
[----:B--2---:R-:W-:-:S04]  /*1c00*/  IADD3 R16, PT, PT, R21, R28, R16 ;  /* 0x0000001c15107210 */ /* 0x004fc80007ffe010 */
[----:B---3--:R-:W-:-:S04]  /*1c10*/  IADD3 R17, PT, PT, R18, R17, R16 ;  /* 0x0000001112117210 */ /* 0x008fc80007ffe010 */
[----:B------:R-:W-:Y:S01]  /*1c20*/  IADD3 R27, PT, PT, R20, R22, R17 ;  /* 0x00000016141b7210 */ /* 0x000fe20007ffe011 */
[----:B------:R-:W-:Y:S06]  /*1c30*/  @P0 BRA `(.L_x_199) ;  /* 0xfffffffc00100947 */ /* 0x000fec000383ffff */
[----:B------:R-:W-:Y:S05]  /*1c40*/  BSYNC.RECONVERGENT B3 ;  /* 0x0000000000037941 */ /* 0x000fea0003800200 */
.L_x_198:
[----:B------:R-:W-:-:S07]  /*1c50*/  IADD3 R0, PT, PT, R11, -0x800, RZ ;  /* 0xfffff8000b007810 */ /* 0x000fce0007ffe0ff */
.L_x_197:
[----:B------:R-:W-:Y:S05]  /*1c60*/  BSYNC.RECONVERGENT B2 ;  /* 0x0000000000027941 */ /* 0x000fea0003800200 */
.L_x_196:
[----:B------:R-:W-:-:S13]  /*1c70*/  ISETP.NE.AND P0, PT, R10, RZ, PT ;  /* 0x000000ff0a00720c */ /* 0x000fda0003f05270 */
[----:B------:R-:W-:Y:S05]  /*1c80*/  @!P0 BRA `(.L_x_195) ;  /* 0x0000000400148947 */ /* 0x000fea0003800000 */
[----:B------:R-:W-:Y:S01]  /*1c90*/  ISETP.GE.U32.AND P0, PT, R10, 0x8, PT ;  /* 0x000000080a00780c */ /* 0x000fe20003f06070 */
[----:B------:R-:W-:Y:S01]  /*1ca0*/  BSSY.RECONVERGENT B2, `(.L_x_200) ;  /* 0x0000021000027945 */ /* 0x000fe20003800200 */
[----:B------:R-:W-:-:S04]  /*1cb0*/  LOP3.LUT R23, R8, 0x7, RZ, 0xc0, !PT ;  /* 0x0000000708177812 */ /* 0x000fc800078ec0ff */
[----:B------:R-:W-:-:S07]  /*1cc0*/  ISETP.NE.AND P1, PT, R23, RZ, PT ;  /* 0x000000ff1700720c */ /* 0x000fce0003f25270 */
[----:B------:R-:W-:Y:S06]  /*1cd0*/  @!P0 BRA `(.L_x_201) ;  /* 0x0000000000748947 */ /* 0x000fec0003800000 */
[----:B------:R-:W-:-:S04]  /*1ce0*/  IMAD.IADD R11, R0, 0x1, R9 ;  /* 0x00000001000b7824 */ /* 0x000fc800078e0209 */
[C---:B------:R-:W-:Y:S02]  /*1cf0*/  VIADD R19, R11.reuse, 0x100 ;  /* 0x000001000b137836 */ /* 0x040fe40000000000 */
[C---:B------:R-:W-:Y:S02]  /*1d00*/  VIADD R21, R11.reuse, 0x200 ;  /* 0x000002000b157836 */ /* 0x040fe40000000000 */
[C---:B------:R-:W-:Y:S02]  /*1d10*/  VIADD R13, R11.reuse, 0x300 ;  /* 0x000003000b0d7836 */ /* 0x040fe40000000000 */
[----:B------:R-:W-:-:S04]  /*1d20*/  IMAD.WIDE.U32 R16, R11, 0x4, R4 ;  /* 0x000000040b107825 */ /* 0x000fc800078e0004 */
[--C-:B------:R-:W-:Y:S01]  /*1d30*/  IMAD.WIDE.U32 R18, R19, 0x4, R4.reuse ;  /* 0x0000000413127825 */ /* 0x100fe200078e0004 */
[----:B------:R0:W2:Y:S03]  /*1d40*/  LDG.E R22, desc[UR6][R16.64] ;  /* 0x0000000610167981 */ /* 0x0000a6000c1e1900 */
[--C-:B------:R-:W-:Y:S01]  /*1d50*/  IMAD.WIDE.U32 R20, R21, 0x4, R4.reuse ;  /* 0x0000000415147825 */ /* 0x100fe200078e0004 */
[----:B------:R1:W2:Y:S03]  /*1d60*/  LDG.E R7, desc[UR6][R18.64] ;  /* 0x0000000612077981 */ /* 0x0002a6000c1e1900 */
[C---:B------:R-:W-:Y:S02]  /*1d70*/  VIADD R15, R11.reuse, 0x400 ;  /* 0x000004000b0f7836 */ /* 0x040fe40000000000 */
[C---:B------:R-:W-:Y:S01]  /*1d80*/  VIADD R25, R11.reuse, 0x500 ;  /* 0x000005000b197836 */ /* 0x040fe20000000000 */
[----:B------:R-:W-:Y:S01]  /*1d90*/  IADD3 R29, PT, PT, R11, 0x600, RZ ;  /* 0x000006000b1d7810 */ /* 0x000fe20007ffe0ff */
[----:B------:R-:W-:Y:S01]  /*1da0*/  IMAD.WIDE.U32 R12, R13, 0x4, R4 ;  /* 0x000000040d0c7825 */ /* 0x000fe200078e0004 */
[----:B------:R-:W3:Y:S03]  /*1db0*/  LDG.E R20, desc[UR6][R20.64] ;  /* 0x0000000614147981 */ /* 0x000ee6000c1e1900 */
[----:B------:R-:W-:-:S02]  /*1dc0*/  VIADD R24, R11, 0x700 ;  /* 0x000007000b187836 */ /* 0x000fc40000000000 */
[--C-:B------:R-:W-:Y:S01]  /*1dd0*/  IMAD.WIDE.U32 R14, R15, 0x4, R4.reuse ;  /* 0x000000040f0e7825 */ /* 0x100fe200078e0004 */
[----:B------:R-:W3:Y:S03]  /*1de0*/  LDG.E R12, desc[UR6][R12.64] ;  /* 0x000000060c0c7981 */ /* 0x000ee6000c1e1900 */
[--C-:B------:R-:W-:Y:S02]  /*1df0*/  IMAD.WIDE.U32 R10, R25, 0x4, R4.reuse ;  /* 0x00000004190a7825 */ /* 0x100fe400078e0004 */
[----:B------:R-:W4:Y:S02]  /*1e00*/  LDG.E R14, desc[UR6][R14.64] ;  /* 0x000000060e0e7981 */ /* 0x000f24000c1e1900 */
[--C-:B0-----:R-:W-:Y:S02]  /*1e10*/  IMAD.WIDE.U32 R16, R29, 0x4, R4.reuse ;  /* 0x000000041d107825 */ /* 0x101fe400078e0004 */
[----:B------:R-:W4:Y:S02]  /*1e20*/  LDG.E R10, desc[UR6][R10.64] ;  /* 0x000000060a0a7981 */ /* 0x000f24000c1e1900 */
[----:B-1----:R-:W-:-:S02]  /*1e30*/  IMAD.WIDE.U32 R18, R24, 0x4, R4 ;  /* 0x0000000418127825 */ /* 0x002fc400078e0004 */
[----:B------:R-:W5:Y:S04]  /*1e40*/  LDG.E R16, desc[UR6][R16.64] ;  /* 0x0000000610107981 */ /* 0x000f68000c1e1900 */
[----:B------:R-:W5:Y:S01]  /*1e50*/  LDG.E R18, desc[UR6][R18.64] ;  /* 0x0000000612127981 */ /* 0x000f62000c1e1900 */
[----:B------:R-:W-:Y:S01]  /*1e60*/  VIADD R0, R0, 0x800 ;  /* 0x0000080000007836 */ /* 0x000fe20000000000 */
[----:B--2---:R-:W-:-:S04]  /*1e70*/  IADD3 R7, PT, PT, R7, R22, R27 ;  /* 0x0000001607077210 */ /* 0x004fc80007ffe01b */
[----:B---3--:R-:W-:-:S04]  /*1e80*/  IADD3 R7, PT, PT, R12, R20, R7 ;  /* 0x000000140c077210 */ /* 0x008fc80007ffe007 */
[----:B----4-:R-:W-:-:S04]  /*1e90*/  IADD3 R7, PT, PT, R10, R14, R7 ;  /* 0x0000000e0a077210 */ /* 0x010fc80007ffe007 */
[----:B-----5:R-:W-:-:S07]  /*1ea0*/  IADD3 R27, PT, PT, R18, R16, R7 ;  /* 0x00000010121b7210 */ /* 0x020fce0007ffe007 */
.L_x_201:
[----:B------:R-:W-:Y:S05]  /*1eb0*/  BSYNC.RECONVERGENT B2 ;  /* 0x0000000000027941 */ /* 0x000fea0003800200 */
.L_x_200:
[----:B------:R-:W-:Y:S05]  /*1ec0*/  @!P1 BRA `(.L_x_195) ;  /* 0x0000000000849947 */ /* 0x000fea0003800000 */
[----:B------:R-:W-:Y:S01]  /*1ed0*/  ISETP.GE.U32.AND P0, PT, R23, 0x4, PT ;  /* 0x000000041700780c */ /* 0x000fe20003f06070 */
[----:B------:R-:W-:Y:S01]  /*1ee0*/  BSSY.RECONVERGENT B2, `(.L_x_202) ;  /* 0x0000012000027945 */ /* 0x000fe20003800200 */
[----:B------:R-:W-:-:S11]  /*1ef0*/  LOP3.LUT P1, RZ, R8, 0x3, RZ, 0xc0, !PT ;  /* 0x0000000308ff7812 */ /* 0x000fd6000782c0ff */
[----:B------:R-:W-:Y:S05]  /*1f00*/  @!P0 BRA `(.L_x_203) ;  /* 0x00000000003c8947 */ /* 0x000fea0003800000 */
[----:B------:R-:W-:-:S04]  /*1f10*/  IMAD.IADD R7, R0, 0x1, R9 ;  /* 0x0000000100077824 */ /* 0x000fc800078e0209 */
[C---:B------:R-:W-:Y:S02]  /*1f20*/  VIADD R11, R7.reuse, 0x100 ;  /* 0x00000100070b7836 */ /* 0x040fe40000000000 */
[----:B------:R-:W-:-:S04]  /*1f30*/  IMAD.WIDE.U32 R8, R7, 0x4, R4 ;  /* 0x0000000407087825 */ /* 0x000fc800078e0004 */
[C---:B------:R-:W-:Y:S02]  /*1f40*/  VIADD R13, R7.reuse, 0x200 ;  /* 0x00000200070d7836 */ /* 0x040fe40000000000 */
[----:B------:R-:W-:Y:S01]  /*1f50*/  VIADD R15, R7, 0x300 ;  /* 0x00000300070f7836 */ /* 0x000fe20000000000 */
[----:B------:R-:W2:Y:S01]  /*1f60*/  LDG.E R8, desc[UR6][R8.64] ;  /* 0x0000000608087981 */ /* 0x000ea2000c1e1900 */
[----:B------:R-:W-:-:S04]  /*1f70*/  IMAD.WIDE.U32 R10, R11, 0x4, R4 ;  /* 0x000000040b0a7825 */ /* 0x000fc800078e0004 */
[--C-:B------:R-:W-:Y:S02]  /*1f80*/  IMAD.WIDE.U32 R12, R13, 0x4, R4.reuse ;  /* 0x000000040d0c7825 */ /* 0x100fe400078e0004 */
[----:B------:R-:W2:Y:S02]  /*1f90*/  LDG.E R10, desc[UR6][R10.64] ;  /* 0x000000060a0a7981 */ /* 0x000ea4000c1e1900 */
[----:B------:R-:W-:Y:S02]  /*1fa0*/  IMAD.WIDE.U32 R14, R15, 0x4, R4 ;  /* 0x000000040f0e7825 */ /* 0x000fe400078e0004 */
[----:B------:R-:W3:Y:S04]  /*1fb0*/  LDG.E R12, desc[UR6][R12.64] ;  /* 0x000000060c0c7981 */ /* 0x000ee8000c1e1900 */
[----:B------:R-:W3:Y:S01]  /*1fc0*/  LDG.E R14, desc[UR6][R14.64] ;  /* 0x000000060e0e7981 */ /* 0x000ee2000c1e1900 */
[----:B------:R-:W-:-:S02]  /*1fd0*/  IADD3 R0, PT, PT, R0, 0x400, RZ ;  /* 0x0000040000007810 */ /* 0x000fc40007ffe0ff */
[----:B--2---:R-:W-:-:S04]  /*1fe0*/  IADD3 R27, PT, PT, R10, R8, R27 ;  /* 0x000000080a1b7210 */ /* 0x004fc80007ffe01b */
[----:B---3--:R-:W-:-:S07]  /*1ff0*/  IADD3 R27, PT, PT, R14, R12, R27 ;  /* 0x0000000c0e1b7210 */ /* 0x008fce0007ffe01b */
.L_x_203:
[----:B------:R-:W-:Y:S05]  /*2000*/  BSYNC.RECONVERGENT B2 ;  /* 0x0000000000027941 */ /* 0x000fea0003800200 */
.L_x_202:
[----:B------:R-:W-:Y:S05]  /*2010*/  @!P1 BRA `(.L_x_195) ;  /* 0x0000000000309947 */ /* 0x000fea0003800000 */
[----:B------:R-:W-:Y:S01]  /*2020*/  LOP3.LUT R6, R6, 0xffff, RZ, 0xc0, !PT ;  /* 0x0000ffff06067812 */ /* 0x000fe200078ec0ff */
[----:B------:R-:W-:-:S03]  /*2030*/  IMAD.IADD R9, R0, 0x1, R2 ;  /* 0x0000000100097824 */ /* 0x000fc600078e0202 */
[----:B------:R-:W-:-:S04]  /*2040*/  LEA.HI R6, R6, 0x1, RZ, 0x18 ;  /* 0x0000000106067811 */ /* 0x000fc800078fc0ff */
[----:B------:R-:W-:-:S05]  /*2050*/  LOP3.LUT R6, R6, 0x3, RZ, 0xc0, !PT ;  /* 0x0000000306067812 */ /* 0x000fca00078ec0ff */
[----:B------:R-:W-:-:S07]  /*2060*/  IMAD.MOV R0, RZ, RZ, -R6 ;  /* 0x000000ffff007224 */ /* 0x000fce00078e0a06 */
.L_x_204:
[----:B------:R-:W-:-:S06]  /*2070*/  IMAD.WIDE.U32 R6, R9, 0x4, R4 ;  /* 0x0000000409067825 */ /* 0x000fcc00078e0004 */
[----:B------:R-:W2:Y:S01]  /*2080*/  LDG.E R6, desc[UR6][R6.64] ;  /* 0x0000000606067981 */ /* 0x000ea2000c1e1900 */
[----:B------:R-:W-:Y:S02]  /*2090*/  VIADD R0, R0, 0x1 ;  /* 0x0000000100007836 */ /* 0x000fe40000000000 */
[----:B------:R-:W-:-:S03]  /*20a0*/  VIADD R9, R9, 0x100 ;  /* 0x0000010009097836 */ /* 0x000fc60000000000 */
[----:B------:R-:W-:Y:S01]  /*20b0*/  ISETP.NE.AND P0, PT, R0, RZ, PT ;  /* 0x000000ff0000720c */ /* 0x000fe20003f05270 */
[----:B--2---:R-:W-:-:S12]  /*20c0*/  IMAD.IADD R27, R6, 0x1, R27 ;  /* 0x00000001061b7824 */ /* 0x004fd800078e021b */
[----:B------:R-:W-:Y:S05]  /*20d0*/  @P0 BRA `(.L_x_204) ;  /* 0xfffffffc00e40947 */ /* 0x000fea000383ffff */
.L_x_195:
[----:B------:R-:W-:Y:S05]  /*20e0*/  BSYNC.RECONVERGENT B1 ;  /* 0x0000000000017941 */ /* 0x000fea0003800200 */
.L_x_192:
[----:B------:R-:W0:Y:S01]  /*20f0*/  S2R R9, SR_LANEID ;  /* 0x0000000000097919 */ /* 0x000e220000000000 */
[----:B------:R-:W1:Y:S01]  /*2100*/  SHFL.DOWN PT, R0, R27, 0x1, 0x1f ;  /* 0x08201f001b007f89 */ /* 0x000e6200000e0000 */
[----:B------:R-:W2:Y:S01]  /*2110*/  S2R R8, SR_TID.X ;  /* 0x0000000000087919 */ /* 0x000ea20000002100 */
[C---:B0-----:R-:W-:Y:S02]  /*2120*/  ISETP.GT.AND P0, PT, R9.reuse, 0x1e, PT ;  /* 0x0000001e0900780c */ /* 0x041fe40003f04270 */
[C---:B------:R-:W-:Y:S02]  /*2130*/  ISETP.NE.AND P1, PT, R9.reuse, RZ, PT ;  /* 0x000000ff0900720c */ /* 0x040fe40003f25270 */
[----:B-1----:R-:W-:Y:S02]  /*2140*/  SEL R0, R0, RZ, !P0 ;  /* 0x000000ff00007207 */ /* 0x002fe40004000000 */
[----:B------:R-:W-:-:S03]  /*2150*/  ISETP.GT.AND P0, PT, R9, 0x1d, PT ;  /* 0x0000001d0900780c */ /* 0x000fc60003f04270 */
[----:B------:R-:W-:-:S05]  /*2160*/  IMAD.IADD R0, R0, 0x1, R27 ;  /* 0x0000000100007824 */ /* 0x000fca00078e021b */
[----:B------:R-:W0:Y:S01]  /*2170*/  SHFL.DOWN PT, R2, R0, 0x2, 0x1f ;  /* 0x08401f0000027f89 */ /* 0x000e2200000e0000 */
[----:B------:R-:W1:Y:S01]  /*2180*/  @!P1 S2R R6, SR_CgaCtaId ;  /* 0x0000000000069919 */ /* 0x000e620000008800 */
[----:B0-----:R-:W-:Y:S02]  /*2190*/  SEL R5, R2, RZ, !P0 ;  /* 0x000000ff02057207 */ /* 0x001fe40004000000 */
[----:B------:R-:W-:Y:S02]  /*21a0*/  ISETP.GT.AND P0, PT, R9, 0x1b, PT ;  /* 0x0000001b0900780c */ /* 0x000fe40003f04270 */
[----:B------:R-:W-:-:S05]  /*21b0*/  IADD3 R5, PT, PT, R0, R5, RZ ;  /* 0x0000000500057210 */ /* 0x000fca0007ffe0ff */
[----:B------:R-:W0:Y:S02]  /*21c0*/  SHFL.DOWN PT, R2, R5, 0x4, 0x1f ;  /* 0x08801f0005027f89 */ /* 0x000e2400000e0000 */
[----:B0-----:R-:W-:Y:S02]  /*21d0*/  SEL R2, R2, RZ, !P0 ;  /* 0x000000ff02027207 */ /* 0x001fe40004000000 */
[----:B------:R-:W-:-:S03]  /*21e0*/  ISETP.GT.AND P0, PT, R9, 0x17, PT ;  /* 0x000000170900780c */ /* 0x000fc60003f04270 */
[----:B------:R-:W-:Y:S01]  /*21f0*/  IMAD.IADD R2, R5, 0x1, R2 ;  /* 0x0000000105027824 */ /* 0x000fe200078e0202 */
[----:B------:R-:W-:-:S04]  /*2200*/  @!P1 MOV R5, 0x400 ;  /* 0x0000040000059802 */ /* 0x000fc80000000f00 */
[----:B------:R-:W0:Y:S01]  /*2210*/  SHFL.DOWN PT, R4, R2, 0x8, 0x1f ;  /* 0x09001f0002047f89 */ /* 0x000e2200000e0000 */
[----:B-1----:R-:W-:Y:S02]  /*2220*/  @!P1 LEA R5, R6, R5, 0x18 ;  /* 0x0000000506059211 */ /* 0x002fe400078ec0ff */
[----:B0-----:R-:W-:Y:S02]  /*2230*/  SEL R7, R4, RZ, !P0 ;  /* 0x000000ff04077207 */ /* 0x001fe40004000000 */
[----:B------:R-:W-:Y:S02]  /*2240*/  ISETP.GT.AND P0, PT, R9, 0xf, PT ;  /* 0x0000000f0900780c */ /* 0x000fe40003f04270 */
[----:B--2---:R-:W-:Y:S01]  /*2250*/  @!P1 SHF.R.U32.HI R4, RZ, 0x3, R8 ;  /* 0x00000003ff049819 */ /* 0x004fe20000011608 */
[----:B------:R-:W-:-:S03]  /*2260*/  IMAD.IADD R7, R2, 0x1, R7 ;  /* 0x0000000102077824 */ /* 0x000fc600078e0207 */
[----:B------:R-:W-:Y:S02]  /*2270*/  @!P1 LOP3.LUT R4, R4, 0x7c, RZ, 0xc0, !PT ;  /* 0x0000007c04049812 */ /* 0x000fe400078ec0ff */
[----:B------:R-:W0:Y:S03]  /*2280*/  SHFL.DOWN PT, R0, R7, 0x10, 0x1f ;  /* 0x0a001f0007007f89 */ /* 0x000e2600000e0000 */
[----:B------:R-:W-:Y:S01]  /*2290*/  @!P1 IMAD.IADD R4, R4, 0x1, R5 ;  /* 0x0000000104049824 */ /* 0x000fe200078e0205 */
        /* <DEDUP_REMOVED lines=15> */
[----:B------:R-:W-:-:S07]  /*2390*/  IMAD.IADD R11, R0, 0x1, R9 ;  /* 0x00000001000b7824 */ /* 0x000fce00078e0209 */
.L_x_191:
[----:B------:R-:W-:Y:S05]  /*23a0*/  BSYNC.RECONVERGENT B0 ;  /* 0x0000000000007941 */ /* 0x000fea0003800200 */
.L_x_175:
[----:B------:R-:W-:Y:S05]  /*23b0*/  @P0 EXIT ;  /* 0x000000000000094d */ /* 0x000fea0003800000 */
[----:B---3--:R-:W3:Y:S02]  /*23c0*/  LDC.64 R4, c[0x0][0x388] ;  /* 0x0000e200ff047b82 */ /* 0x008ee40000000a00 */
[----:B---3--:R-:W-:-:S05]  /*23d0*/  IMAD.WIDE.U32 R2, R3, 0x4, R4 ;  /* 0x0000000403027825 */ /* 0x008fca00078e0004 */
[----:B------:R-:W-:Y:S01]  /*23e0*/  STG.E desc[UR6][R2.64], R11 ;  /* 0x0000000b02007986 */ /* 0x000fe2000c101906 */
[----:B------:R-:W-:Y:S05]  /*23f0*/  EXIT ;  /* 0x000000000000794d */ /* 0x000fea0003800000 */
.L_x_205:
        /* <DEDUP_REMOVED lines=16> */
.L_x_244:


//--------------------- .text._ZN3cub18CUB_300001_SM_10006detail6reduce28DeviceReduceSingleTileKernelINS2_10policy_hubIijN4cuda3std3__44plusIiEEE10Policy1000EN6thrust24THRUST_300001_SM_1000_NS6detail15normal_iteratorINSD_10device_ptrIiEEEEPijS9_iiNS7_10__identityEEEvT0_T1_T2_T3_T4_T6_ --------------------------
	.section	.text._ZN3cub18CUB_300001_SM_10006detail6reduce28DeviceReduceSingleTileKernelINS2_10policy_hubIijN4cuda3std3__44plusIiEEE10Policy1000EN6thrust24THRUST_300001_SM_1000_NS6detail15normal_iteratorINSD_10device_ptrIiEEEEPijS9_iiNS7_10__identityEEEvT0_T1_T2_T3_T4_T6_,"ax",@progbits
	.align	128
        .global         _ZN3cub18CUB_300001_SM_10006detail6reduce28DeviceReduceSingleTileKernelINS2_10policy_hubIijN4cuda3std3__44plusIiEEE10Policy1000EN6thrust24THRUST_300001_SM_1000_NS6detail15normal_iteratorINSD_10device_ptrIiEEEEPijS9_iiNS7_10__identityEEEvT0_T1_T2_T3_T4_T6_
        .type           _ZN3cub18CUB_300001_SM_10006detail6reduce28DeviceReduceSingleTileKernelINS2_10policy_hubIijN4cuda3std3__44plusIiEEE10Policy1000EN6thrust24THRUST_300001_SM_1000_NS6detail15normal_iteratorINSD_10device_ptrIiEEEEPijS9_iiNS7_10__identityEEEvT0_T1_T2_T3_T4_T6_,@function
        .size           _ZN3cub18CUB_300001_SM_10006detail6reduce28DeviceReduceSingleTileKernelINS2_10policy_hubIijN4cuda3std3__44plusIiEEE10Policy1000EN6thrust24THRUST_300001_SM_1000_NS6detail15normal_iteratorINSD_10device_ptrIiEEEEPijS9_iiNS7_10__identityEEEvT0_T1_T2_T3_T4_T6_,(.L_x_245 - _ZN3cub18CUB_300001_SM_10006detail6reduce28DeviceReduceSingleTileKernelINS2_10policy_hubIijN4cuda3std3__44plusIiEEE10Policy1000EN6thrust24THRUST_300001_SM_1000_NS6detail15normal_iteratorINSD_10device_ptrIiEEEEPijS9_iiNS7_10__identityEEEvT0_T1_T2_T3_T4_T6_)
        .other          _ZN3cub18CUB_300001_SM_10006detail6reduce28DeviceReduceSingleTileKernelINS2_10policy_hubIijN4cuda3std3__44plusIiEEE10Policy1000EN6thrust24THRUST_300001_SM_1000_NS6detail15normal_iteratorINSD_10device_ptrIiEEEEPijS9_iiNS7_10__identityEEEvT0_T1_T2_T3_T4_T6_,@"STO_CUDA_ENTRY STV_DEFAULT"
_ZN3cub18CUB_300001_SM_10006detail6reduce28DeviceReduceSingleTileKernelINS2_10policy_hubIijN4cuda3std3__44plusIiEEE10Policy1000EN6thrust24THRUST_300001_SM_1000_NS6detail15normal_iteratorINSD_10device_ptrIiEEEEPijS9_iiNS7_10__identityEEEvT0_T1_T2_T3_T4_T6_:
.text._ZN3cub18CUB_300001_SM_10006detail6reduce28DeviceReduceSingleTileKernelINS2_10policy_hubIijN4cuda3std3__44plusIiEEE10Policy1000EN6thrust24THRUST_300001_SM_1000_NS6detail15normal_iteratorINSD_10device_ptrIiEEEEPijS9_iiNS7_10__identityEEEvT0_T1_T2_T3_T4_T6_:
        /* <DEDUP_REMOVED lines=13> */
.L_x_206:
[----:B------:R-:W-:Y:S01]  /*00d0*/  ISETP.GT.U32.AND P0, PT, R2, 0xfff, PT ;  /* 0x00000fff0200780c */ /* 0x000fe20003f04070 */
[----:B------:R-:W-:-:S12]  /*00e0*/  BSSY.RECONVERGENT B0, `(.L_x_207) ;  /* 0x00001e7000007945 */ /* 0x000fd80003800200 */
        /* <DEDUP_REMOVED lines=11> */
.L_x_210:
[----:B------:R-:W-:Y:S05]  /*01a0*/  BSYNC.RECONVERGENT B1 ;  /* 0x0000000000017941 */ /* 0x000fea0003800200 */
.L_x_209:
        /* <DEDUP_REMOVED lines=17> */
.L_x_215:
        /* <DEDUP_REMOVED lines=31> */
.L_x_214:
[----:B------:R-:W-:Y:S05]  /*04b0*/  BSYNC.RECONVERGENT B2 ;  /* 0x0000000000027941 */ /* 0x000fea0003800200 */
.L_x_213:
[----:B------:R-:W-:Y:S05]  /*04c0*/  @!P0 BRA `(.L_x_212) ;  /* 0x0000000000c88947 */ /* 0x000fea0003800000 */
[----:B------:R-:W-:Y:S01]  /*04d0*/  ISETP.GE.U32.AND P0, PT, R21, 0x8, PT ;  /* 0x000000081500780c */ /* 0x000fe20003f06070 */
[----:B------:R-:W-:Y:S01]  /*04e0*/  BSSY.RECONVERGENT B2, `(.L_x_216) ;  /* 0x0000013000027945 */ /* 0x000fe20003800200 */
[----:B------:R-:W-:-:S04]  /*04f0*/  LOP3.LUT R16, R4, 0x7, RZ, 0xc0, !PT ;  /* 0x0000000704107812 */ /* 0x000fc800078ec0ff */
[----:B------:R-:W-:-:S07]  /*0500*/  ISETP.NE.AND P1, PT, R16, RZ, PT ;  /* 0x000000ff1000720c */ /* 0x000fce0003f25270 */
[----:B------:R-:W-:Y:S06]  /*0510*/  @!P0 BRA `(.L_x_217) ;  /* 0x00000000003c8947 */ /* 0x000fec0003800000 */
[----:B------:R-:W0:Y:S02]  /*0520*/  LDC.64 R6, c[0x0][0x380] ;  /* 0x0000e000ff067b82 */ /* 0x000e240000000a00 */
[----:B0-----:R-:W-:-:S05]  /*0530*/  IMAD.WIDE.U32 R6, R5, 0x4, R6 ;  /* 0x0000000405067825 */ /* 0x001fca00078e0006 */
        /* <DEDUP_REMOVED lines=13> */
.L_x_217:
[----:B------:R-:W-:Y:S05]  /*0610*/  BSYNC.RECONVERGENT B2 ;  /* 0x0000000000027941 */ /* 0x000fea0003800200 */
.L_x_216:
        /* <DEDUP_REMOVED lines=11> */
[----:B------:R-:W3:Y:S01]  /*06d0*/  LDG.E R10, desc[UR6][R6.64+0xc00] ;  /* 0x000c0006060a7981 */ /* 0x000ee2000c1e1900 */
[----:B------:R-:W-:Y:S01]  /*06e0*/  VIADD R5, R5, 0x400 ;  /* 0x0000040005057836 */ /* 0x000fe20000000000 */
[----:B--2--5:R-:W-:-:S04]  /*06f0*/  IADD3 R0, PT, PT, R4, R9, R0 ;  /* 0x0000000904007210 */ /* 0x024fc80007ffe000 */
[----:B---3--:R-:W-:-:S07]  /*0700*/  IADD3 R0, PT, PT, R10, R11, R0 ;  /* 0x0000000b0a007210 */ /* 0x008fce0007ffe000 */
.L_x_219:
[----:B------:R-:W-:Y:S05]  /*0710*/  BSYNC.RECONVERGENT B2 ;  /* 0x0000000000027941 */ /* 0x000fea0003800200 */
.L_x_218:
[----:B------:R-:W-:Y:S05]  /*0720*/  @!P1 BRA `(.L_x_212) ;  /* 0x0000000000309947 */ /* 0x000fea0003800000 */
[----:B------:R-:W0:Y:S02]  /*0730*/  LDC.64 R6, c[0x0][0x380] ;  /* 0x0000e000ff067b82 */ /* 0x000e240000000a00 */
[----:B0-----:R-:W-:-:S04]  /*0740*/  IMAD.WIDE.U32 R4, R5, 0x4, R6 ;  /* 0x0000000405047825 */ /* 0x001fc800078e0006 */
[----:B------:R-:W-:Y:S02]  /*0750*/  IMAD.MOV R6, RZ, RZ, -R8 ;  /* 0x000000ffff067224 */ /* 0x000fe400078e0a08 */
[----:B------:R-:W-:-:S07]  /*0760*/  IMAD.MOV.U32 R7, RZ, RZ, R5 ;  /* 0x000000ffff077224 */ /* 0x000fce00078e0005 */
.L_x_220:
[----:B------:R-:W-:-:S06]  /*0770*/  IMAD.MOV.U32 R5, RZ, RZ, R7 ;  /* 0x000000ffff057224 */ /* 0x000fcc00078e0007 */
[----:B------:R0:W2:Y:S01]  /*0780*/  LDG.E R5, desc[UR6][R4.64] ;  /* 0x0000000604057981 */ /* 0x0000a2000c1e1900 */
[----:B------:R-:W-:-:S05]  /*0790*/  VIADD R6, R6, 0x1 ;  /* 0x0000000106067836 */ /* 0x000fca0000000000 */
[----:B------:R-:W-:Y:S02]  /*07a0*/  ISETP.NE.AND P0, PT, R6, RZ, PT ;  /* 0x000000ff0600720c */ /* 0x000fe40003f05270 */
[----:B0-----:R-:W-:-:S05]  /*07b0*/  IADD3 R4, P1, PT, R4, 0x400, RZ ;  /* 0x0000040004047810 */ /* 0x001fca0007f3e0ff */
[----:B------:R-:W-:Y:S02]  /*07c0*/  IMAD.X R7, RZ, RZ, R7, P1 ;  /* 0x000000ffff077224 */ /* 0x000fe400008e0607 */
[----:B--2--5:R-:W-:-:S04]  /*07d0*/  IMAD.IADD R0, R5, 0x1, R0 ;  /* 0x0000000105007824 */ /* 0x024fc800078e0200 */
[----:B------:R-:W-:Y:S05]  /*07e0*/  @P0 BRA `(.L_x_220) ;  /* 0xfffffffc00e00947 */ /* 0x000fea000383ffff */
.L_x_212:
[----:B------:R-:W-:Y:S05]  /*07f0*/  BSYNC.RECONVERGENT B1 ;  /* 0x0000000000017941 */ /* 0x000fea0003800200 */
.L_x_211:
[----:B------:R-:W-:-:S13]  /*0800*/  ISETP.GE.U32.AND P0, PT, R2, 0x100, PT ;  /* 0x000001000200780c */ /* 0x000fda0003f06070 */
        /* <DEDUP_REMOVED lines=38> */
[----:B-1----:R-:W1:Y:S01]  /*0a70*/  LDS.64 R2, [UR4+0x20] ;  /* 0x00002004ff027984 */ /* 0x002e620008000a00 */
[----:B0-----:R-:W-:-:S04]  /*0a80*/  IADD3 R0, PT, PT, R4, R0, R9 ;  /* 0x0000000004007210 */ /* 0x001fc80007ffe009 */
[----:B------:R-:W-:-:S04]  /*0a90*/  IADD3 R0, PT, PT, R6, R0, R5 ;  /* 0x0000000006007210 */ /* 0x000fc80007ffe005 */
[----:B-1----:R-:W-:-:S05]  /*0aa0*/  IADD3 R0, PT, PT, R2, R0, R7 ;  /* 0x0000000002007210 */ /* 0x002fca0007ffe007 */
[----:B------:R-:W-:Y:S01]  /*0ab0*/  IMAD.IADD R9, R0, 0x1, R3 ;  /* 0x0000000100097824 */ /* 0x000fe200078e0203 */
[----:B------:R-:W-:Y:S06]  /*0ac0*/  BRA `(.L_x_222) ;  /* 0x0000001400207947 */ /* 0x000fec0003800000 */
.L_x_221:
[----:B------:R-:W-:Y:S01]  /*0ad0*/  LOP3.LUT R4, R3, 0x3e0, RZ, 0xc0, !PT ;  /* 0x000003e003047812 */ /* 0x000fe200078ec0ff */
[----:B------:R-:W1:Y:S03]  /*0ae0*/  S2R R10, SR_LANEID ;  /* 0x00000000000a7919 */ /* 0x000e660000000000 */
[----:B0-----:R-:W-:Y:S01]  /*0af0*/  LOP3.LUT R7, RZ, R4, RZ, 0x33, !PT ;  /* 0x00000004ff077212 */ /* 0x001fe200078e33ff */
[----:B------:R-:W-:-:S04]  /*0b00*/  VIADD R5, R4, 0x20 ;  /* 0x0000002004057836 */ /* 0x000fc80000000000 */
[----:B------:R-:W-:Y:S01]  /*0b10*/  IMAD.IADD R7, R7, 0x1, R2 ;  /* 0x0000000107077824 */ /* 0x000fe200078e0202 */
[----:B------:R-:W-:-:S04]  /*0b20*/  ISETP.GT.U32.AND P0, PT, R5, R2, PT ;  /* 0x000000020500720c */ /* 0x000fc80003f04070 */
        /* <DEDUP_REMOVED lines=40> */
[----:B------:R-:W-:Y:S01]  /*0db0*/  ISETP.GT.U32.AND P3, PT, R2, 0x80, PT ;  /* 0x000000800200780c */ /* 0x000fe20003f64070 */
[----:B-1----:R-:W-:-:S09]  /*0dc0*/  ULEA UR4, UR5, UR4, 0x18 ;  /* 0x0000000405047291 */ /* 0x002fd2000f8ec0ff */
[----:B------:R-:W1:Y:S04]  /*0dd0*/  LDS.128 R4, [UR4+0x10] ;  /* 0x00001004ff047984 */ /* 0x000e680008000c00 */
[----:B------:R-:W2:Y:S04]  /*0de0*/  LDS R0, [UR4+0xc] ;  /* 0x00000c04ff007984 */ /* 0x000ea80008000800 */
[----:B------:R-:W3:Y:S01]  /*0df0*/  LDS.64 R10, [UR4+0x20] ;  /* 0x00002004ff0a7984 */ /* 0x000ee20008000a00 */
[----:B-1----:R-:W-:Y:S02]  /*0e00*/  SEL R4, R4, RZ, P2 ;  /* 0x000000ff04047207 */ /* 0x002fe40001000000 */
[----:B------:R-:W-:-:S02]  /*0e10*/  ISETP.GT.U32.AND P2, PT, R2, 0x60, PT ;  /* 0x000000600200780c */ /* 0x000fc40003f44070 */
[----:B--2---:R-:W-:Y:S02]  /*0e20*/  SEL R0, R0, RZ, P1 ;  /* 0x000000ff00007207 */ /* 0x004fe40000800000 */
        /* <DEDUP_REMOVED lines=8> */
[----:B---3--:R-:W-:Y:S02]  /*0eb0*/  SEL R10, R10, RZ, P2 ;  /* 0x000000ff0a0a7207 */ /* 0x008fe40001000000 */
[----:B------:R-:W-:Y:S02]  /*0ec0*/  SEL R11, R11, RZ, P3 ;  /* 0x000000ff0b0b7207 */ /* 0x000fe40001800000 */
[----:B------:R-:W-:-:S05]  /*0ed0*/  IADD3 R0, PT, PT, R10, R0, R7 ;  /* 0x000000000a007210 */ /* 0x000fca0007ffe007 */
[----:B0-----:R-:W-:Y:S01]  /*0ee0*/  IMAD.IADD R9, R0, 0x1, R11 ;  /* 0x0000000100097824 */ /* 0x001fe200078e020b */
[----:B------:R-:W-:Y:S06]  /*0ef0*/  BRA `(.L_x_222) ;  /* 0x0000001000147947 */ /* 0x000fec0003800000 */
.L_x_208:
[----:B------:R-:W0:Y:S01]  /*0f00*/  S2R R0, SR_TID.X ;  /* 0x0000000000007919 */ /* 0x000e220000002100 */
[----:B------:R-:W1:Y:S02]  /*0f10*/  LDCU.64 UR4, c[0x0][0x380] ;  /* 0x00007000ff0477ac */ /* 0x000e640008000a00 */
[----:B-1----:R-:W-:Y:S02]  /*0f20*/  IMAD.U32 R12, RZ, RZ, UR4 ;  /* 0x00000004ff0c7e24 */ /* 0x002fe4000f8e00ff */
[----:B------:R-:W-:Y:S02]  /*0f30*/  IMAD.U32 R13, RZ, RZ, UR5 ;  /* 0x00000005ff0d7e24 */ /* 0x000fe4000f8e00ff */
        /* <DEDUP_REMOVED lines=17> */
[----:B------:R-:W-:Y:S01]  /*1050*/  UMOV UR4, 0x1000 ;  /* 0x0000100000047882 */ /* 0x000fe20000000000 */
[----:B--2---:R-:W-:-:S04]  /*1060*/  IADD3 R3, PT, PT, R7, R6, R3 ;  /* 0x0000000607037210 */ /* 0x004fc80007ffe003 */
[----:B---3--:R-:W-:-:S04]  /*1070*/  IADD3 R3, PT, PT, R9, R8, R3 ;  /* 0x0000000809037210 */ /* 0x008fc80007ffe003 */
[----:B----4-:R-:W-:-:S04]  /*1080*/  IADD3 R3, PT, PT, R11, R10, R3 ;  /* 0x0000000a0b037210 */ /* 0x010fc80007ffe003 */
[----:B-----5:R-:W-:-:S04]  /*1090*/  IADD3 R3, PT, PT, R15, R14, R3 ;  /* 0x0000000e0f037210 */ /* 0x020fc80007ffe003 */
[----:B------:R-:W-:Y:S01]  /*10a0*/  IADD3 R16, PT, PT, R17, R16, R3 ;  /* 0x0000001011107210 */ /* 0x000fe20007ffe003 */
[----:B------:R-:W-:-:S05]  /*10b0*/  VIADD R3, R2, 0xfffff000 ;  /* 0xfffff00002037836 */ /* 0x000fca0000000000 */
[----:B------:R-:W-:Y:S02]  /*10c0*/  ISETP.GE.U32.AND P0, PT, R3, 0x1000, PT ;  /* 0x000010000300780c */ /* 0x000fe40003f06070 */
[----:B------:R-:W-:-:S04]  /*10d0*/  IADD3 R16, PT, PT, R19, R18, R16 ;  /* 0x0000001213107210 */ /* 0x000fc80007ffe010 */
[----:B------:R-:W-:-:S05]  /*10e0*/  IADD3 R21, PT, PT, R21, R20, R16 ;  /* 0x0000001415157210 */ /* 0x000fca0007ffe010 */
[----:B------:R-:W-:Y:S02]  /*10f0*/  IMAD.IADD R7, R22, 0x1, R21 ;  /* 0x0000000116077824 */ /* 0x000fe400078e0215 */
[----:B------:R-:W-:Y:S05]  /*1100*/  @!P0 BRA `(.L_x_223) ;  /* 0x00000000008c8947 */ /* 0x000fea0003800000 */
[----:B------:R-:W0:Y:S01]  /*1110*/  LDC R2, c[0x0][0x390] ;  /* 0x0000e400ff027b82 */ /* 0x000e220000000800 */
[----:B------:R-:W-:-:S07]  /*1120*/  UMOV UR4, 0x1000 ;  /* 0x0000100000047882 */ /* 0x000fce0000000000 */
[----:B------:R-:W1:Y:S02]  /*1130*/  LDC.64 R12, c[0x0][0x380] ;  /* 0x0000e000ff0c7b82 */ /* 0x000e640000000a00 */
.L_x_225:
[----:B------:R-:W-:-:S04]  /*1140*/  VIADD R5, R0, UR4 ;  /* 0x0000000400057c36 */ /* 0x000fc80008000000 */
        /* <DEDUP_REMOVED lines=17> */
[----:B--2---:R-:W-:Y:S01]  /*1260*/  IADD3 R16, PT, PT, R18, R16, R7 ;  /* 0x0000001012107210 */ /* 0x004fe20007ffe007 */
[----:B0-----:R-:W-:-:S05]  /*1270*/  VIADD R7, R2, -UR4 ;  /* 0x8000000402077c36 */ /* 0x001fca0008000000 */
[----:B------:R-:W-:Y:S02]  /*1280*/  ISETP.GE.U32.AND P0, PT, R7, 0x1000, PT ;  /* 0x000010000700780c */ /* 0x000fe40003f06070 */
        /* <DEDUP_REMOVED lines=8> */
[----:B------:R-:W-:-:S06]  /*1310*/  UIADD3 UR4, UPT, UPT, UR4, 0x1000, URZ ;  /* 0x0000100004047890 */ /* 0x000fcc000fffe0ff */
[----:B------:R-:W-:-:S13]  /*1320*/  ISETP.LT.U32.AND P0, PT, R3, UR4, PT ;  /* 0x0000000403007c0c */ /* 0x000fda000bf01070 */
[----:B------:R-:W-:Y:S05]  /*1330*/  @!P0 BRA `(.L_x_225) ;  /* 0xfffffffc00808947 */ /* 0x000fea000383ffff */
.L_x_223:
[----:B------:R-:W-:Y:S01]  /*1340*/  VIADD R3, R2, -UR4 ;  /* 0x8000000402037c36 */ /* 0x000fe20008000000 */
[----:B------:R-:W-:Y:S04]  /*1350*/  BSSY.RECONVERGENT B1, `(.L_x_224) ;  /* 0x0000095000017945 */ /* 0x000fe80003800200 */
[----:B------:R-:W-:-:S04]  /*1360*/  ISETP.GE.AND P0, PT, R0, R3, PT ;  /* 0x000000030000720c */ /* 0x000fc80003f06270 */
[----:B------:R-:W-:-:S13]  /*1370*/  ISETP.LE.U32.OR P0, PT, R2, UR4, P0 ;  /* 0x0000000402007c0c */ /* 0x000fda0008703470 */
[----:B------:R-:W-:Y:S05]  /*1380*/  @P0 BRA `(.L_x_226) ;  /* 0x0000000800440947 */ /* 0x000fea0003800000 */
[----:B------:R-:W-:Y:S01]  /*1390*/  LOP3.LUT R3, RZ, R0, RZ, 0x33, !PT ;  /* 0x00000000ff037212 */ /* 0x000fe200078e33ff */
[----:B------:R-:W-:Y:S01]  /*13a0*/  BSSY.RECONVERGENT B2, `(.L_x_227) ;  /* 0x000004a000027945 */ /* 0x000fe20003800200 */
[----:B------:R-:W-:Y:S02]  /*13b0*/  IMAD.MOV.U32 R5, RZ, RZ, R0 ;  /* 0x000000ffff057224 */ /* 0x000fe400078e0000 */
[----:B------:R-:W-:-:S04]  /*13c0*/  IADD3 R3, PT, PT, R2, -UR4, R3 ;  /* 0x8000000402037c10 */ /* 0x000fc8000fffe003 */
[C---:B------:R-:W-:Y:S02]  /*13d0*/  ISETP.GE.U32.AND P0, PT, R3.reuse, 0xf00, PT ;  /* 0x00000f000300780c */ /* 0x040fe40003f06070 */
[----:B------:R-:W-:-:S04]  /*13e0*/  LEA.HI R3, R3, 0x1, RZ, 0x18 ;  /* 0x0000000103037811 */ /* 0x000fc800078fc0ff */
[----:B------:R-:W-:-:S07]  /*13f0*/  LOP3.LUT R4, R3, 0xf, RZ, 0xc0, !PT ;  /* 0x0000000f03047812 */ /* 0x000fce00078ec0ff */
[----:B------:R-:W-:Y:S05]  /*1400*/  @!P0 BRA `(.L_x_228) ;  /* 0x00000004000c8947 */ /* 0x000fea0003800000 */
[----:B------:R-:W-:Y:S01]  /*1410*/  LOP3.LUT R6, R3, 0x1fffff0, RZ, 0xc0, !PT ;  /* 0x01fffff003067812 */ /* 0x000fe200078ec0ff */
[----:B------:R-:W-:Y:S01]  /*1420*/  BSSY.RECONVERGENT B3, `(.L_x_229) ;  /* 0x0000040000037945 */ /* 0x000fe20003800200 */
[C---:B------:R-:W-:Y:S01]  /*1430*/  LOP3.LUT R5, R0.reuse, 0x800, RZ, 0xfc, !PT ;  /* 0x0000080000057812 */ /* 0x040fe200078efcff */
[----:B------:R-:W-:Y:S02]  /*1440*/  VIADD R2, R0, UR4 ;  /* 0x0000000400027c36 */ /* 0x000fe40008000000 */
[----:B------:R-:W-:-:S07]  /*1450*/  IMAD.MOV R6, RZ, RZ, -R6 ;  /* 0x000000ffff067224 */ /* 0x000fce00078e0a06 */
.L_x_230:
[----:B------:R-:W-:-:S04]  /*1460*/  IMAD.WIDE.U32 R26, R2, 0x4, R12 ;  /* 0x00000004021a7825 */ /* 0x000fc800078e000c */
[C---:B------:R-:W-:Y:S02]  /*1470*/  VIADD R9, R2.reuse, 0x100 ;  /* 0x0000010002097836 */ /* 0x040fe40000000000 */
[----:B------:R-:W-:Y:S01]  /*1480*/  VIADD R15, R2, 0x400 ;  /* 0x00000400020f7836 */ /* 0x000fe20000000000 */
[----:B------:R0:W2:Y:S01]  /*1490*/  LDG.E R26, desc[UR6][R26.64] ;  /* 0x000000061a1a7981 */ /* 0x0000a2000c1e1900 */
[----:B------:R-:W-:-:S04]  /*14a0*/  IMAD.WIDE.U32 R8, R9, 0x4, R12 ;  /* 0x0000000409087825 */ /* 0x000fc800078e000c */
[C---:B------:R-:W-:Y:S01]  /*14b0*/  VIADD R17, R2.reuse, 0x200 ;  /* 0x0000020002117836 */ /* 0x040fe20000000000 */
[----:B------:R1:W2:Y:S01]  /*14c0*/  LDG.E R25, desc[UR6][R8.64] ;  /* 0x0000000608197981 */ /* 0x0002a2000c1e1900 */
[C---:B------:R-:W-:Y:S02]  /*14d0*/  VIADD R11, R2.reuse, 0x300 ;  /* 0x00000300020b7836 */ /* 0x040fe40000000000 */
[----:B0-----:R-:W-:Y:S02]  /*14e0*/  VIADD R27, R2, 0x700 ;  /* 0x00000700021b7836 */ /* 0x001fe40000000000 */
[----:B------:R-:W-:-:S04]  /*14f0*/  IMAD.WIDE.U32 R14, R15, 0x4, R12 ;  /* 0x000000040f0e7825 */ /* 0x000fc800078e000c */
[--C-:B------:R-:W-:Y:S01]  /*1500*/  IMAD.WIDE.U32 R16, R17, 0x4, R12.reuse ;  /* 0x0000000411107825 */ /* 0x100fe200078e000c */
[----:B------:R0:W3:Y:S03]  /*1510*/  LDG.E R22, desc[UR6][R14.64] ;  /* 0x000000060e167981 */ /* 0x0000e6000c1e1900 */
[----:B------:R-:W-:Y:S01]  /*1520*/  VIADD R29, R2, 0x500 ;  /* 0x00000500021d7836 */ /* 0x000fe20000000000 */
[----:B------:R-:W4:Y:S01]  /*1530*/  LDG.E R24, desc[UR6][R16.64] ;  /* 0x0000000610187981 */ /* 0x000f22000c1e1900 */
[----:B------:R-:W-:-:S04]  /*1540*/  IMAD.WIDE.U32 R10, R11, 0x4, R12 ;  /* 0x000000040b0a7825 */ /* 0x000fc800078e000c */
[--C-:B-1----:R-:W-:Y:S01]  /*1550*/  IMAD.WIDE.U32 R8, R27, 0x4, R12.reuse ;  /* 0x000000041b087825 */ /* 0x102fe200078e000c */
[----:B------:R-:W4:Y:S03]  /*1560*/  LDG.E R23, desc[UR6][R10.64] ;  /* 0x000000060a177981 */ /* 0x000f26000c1e1900 */
[----:B------:R-:W-:Y:S02]  /*1570*/  VIADD R27, R2, 0x900 ;  /* 0x00000900021b7836 */ /* 0x000fe40000000000 */
[----:B------:R-:W-:-:S04]  /*1580*/  IMAD.WIDE.U32 R28, R29, 0x4, R12 ;  /* 0x000000041d1c7825 */ /* 0x000fc800078e000c */
[C---:B------:R-:W-:Y:S01]  /*1590*/  VIADD R19, R2.reuse, 0x600 ;  /* 0x0000060002137836 */ /* 0x040fe20000000000 */
[----:B------:R1:W5:Y:S01]  /*15a0*/  LDG.E R11, desc[UR6][R8.64] ;  /* 0x00000006080b7981 */ /* 0x000362000c1e1900 */
[C---:B0-----:R-:W-:Y:S02]  /*15b0*/  VIADD R15, R2.reuse, 0xa00 ;  /* 0x00000a00020f7836 */ /* 0x041fe40000000000 */
[----:B------:R-:W-:Y:S01]  /*15c0*/  VIADD R20, R2, 0x800 ;  /* 0x0000080002147836 */ /* 0x000fe20000000000 */
[----:B------:R0:W3:Y:S01]  /*15d0*/  LDG.E R21, desc[UR6][R28.64] ;  /* 0x000000061c157981 */ /* 0x0000e2000c1e1900 */
[----:B------:R-:W-:-:S04]  /*15e0*/  IMAD.WIDE.U32 R18, R19, 0x4, R12 ;  /* 0x0000000413127825 */ /* 0x000fc800078e000c */
[----:B-1----:R-:W-:-:S04]  /*15f0*/  IMAD.WIDE.U32 R8, R27, 0x4, R12 ;  /* 0x000000041b087825 */ /* 0x002fc800078e000c */
[--C-:B------:R-:W-:Y:S02]  /*1600*/  IMAD.WIDE.U32 R14, R15, 0x4, R12.reuse ;  /* 0x000000040f0e7825 */ /* 0x100fe400078e000c */
[----:B------:R-:W5:Y:S02]  /*1610*/  LDG.E R9, desc[UR6][R8.64] ;  /* 0x0000000608097981 */ /* 0x000f64000c1e1900 */
[--C-:B------:R-:W-:Y:S02]  /*1620*/  IMAD.WIDE.U32 R16, R20, 0x4, R12.reuse ;  /* 0x0000000414107825 */ /* 0x100fe400078e000c */
[----:B------:R1:W5:Y:S02]  /*1630*/  LDG.E R20, desc[UR6][R18.64] ;  /* 0x0000000612147981 */ /* 0x000364000c1e1900 */
[C---:B0-----:R-:W-:Y:S02]  /*1640*/  VIADD R29, R2.reuse, 0xb00 ;  /* 0x00000b00021d7836 */ /* 0x041fe40000000000 */
[----:B------:R-:W-:Y:S01]  /*1650*/  VIADD R27, R2, 0xc00 ;  /* 0x00000c00021b7836 */ /* 0x000fe20000000000 */
[----:B------:R0:W5:Y:S01]  /*1660*/  LDG.E R10, desc[UR6][R16.64] ;  /* 0x00000006100a7981 */ /* 0x000162000c1e1900 */
[----:B------:R-:W-:-:S03]  /*1670*/  IMAD.WIDE.U32 R28, R29, 0x4, R12 ;  /* 0x000000041d1c7825 */ /* 0x000fc600078e000c */
[----:B------:R0:W5:Y:S01]  /*1680*/  LDG.E R8, desc[UR6][R14.64] ;  /* 0x000000060e087981 */ /* 0x000162000c1e1900 */
[C---:B-1----:R-:W-:Y:S02]  /*1690*/  VIADD R19, R2.reuse, 0xe00 ;  /* 0x00000e0002137836 */ /* 0x042fe40000000000 */
[C---:B------:R-:W-:Y:S02]  /*16a0*/  VIADD R18, R2.reuse, 0xf00 ;  /* 0x00000f0002127836 */ /* 0x040fe40000000000 */
[----:B0-----:R-:W-:Y:S02]  /*16b0*/  IMAD.WIDE.U32 R16, R27, 0x4, R12 ;  /* 0x000000041b107825 */ /* 0x001fe400078e000c */
[----:B------:R-:W5:Y:S02]  /*16c0*/  LDG.E R27, desc[UR6][R28.64] ;  /* 0x000000061c1b7981 */ /* 0x000f64000c1e1900 */
[----:B------:R-:W-:-:S04]  /*16d0*/  VIADD R15, R2, 0xd00 ;  /* 0x00000d00020f7836 */ /* 0x000fc80000000000 */
[--C-:B------:R-:W-:Y:S01]  /*16e0*/  IMAD.WIDE.U32 R14, R15, 0x4, R12.reuse ;  /* 0x000000040f0e7825 */ /* 0x100fe200078e000c */
[----:B------:R0:W5:Y:S05]  /*16f0*/  LDG.E R28, desc[UR6][R16.64] ;  /* 0x00000006101c7981 */ /* 0x00016a000c1e1900 */
[----:B------:R-:W5:Y:S01]  /*1700*/  LDG.E R15, desc[UR6][R14.64] ;  /* 0x000000060e0f7981 */ /* 0x000f62000c1e1900 */
[----:B0-----:R-:W-:-:S04]  /*1710*/  IMAD.WIDE.U32 R16, R19, 0x4, R12 ;  /* 0x0000000413107825 */ /* 0x001fc800078e000c */
[----:B------:R-:W-:Y:S02]  /*1720*/  IMAD.WIDE.U32 R18, R18, 0x4, R12 ;  /* 0x0000000412127825 */ /* 0x000fe400078e000c */
[----:B------:R-:W5:Y:S04]  /*1730*/  LDG.E R16, desc[UR6][R16.64] ;  /* 0x0000000610107981 */ /* 0x000f68000c1e1900 */
[----:B------:R-:W5:Y:S01]  /*1740*/  LDG.E R19, desc[UR6][R18.64] ;  /* 0x0000000612137981 */ /* 0x000f62000c1e1900 */
[----:B------:R-:W-:-:S05]  /*1750*/  VIADD R6, R6, 0x10 ;  /* 0x0000001006067836 */ /* 0x000fca0000000000 */
[----:B------:R-:W-:Y:S01]  /*1760*/  ISETP.NE.AND P0, PT, R6, RZ, PT ;  /* 0x000000ff0600720c */ /* 0x000fe20003f05270 */
[----:B------:R-:W-:Y:S02]  /*1770*/  VIADD R5, R5, 0x1000 ;  /* 0x0000100005057836 */ /* 0x000fe40000000000 */
[----:B------:R-:W-:Y:S01]  /*1780*/  VIADD R2, R2, 0x1000 ;  /* 0x0000100002027836 */ /* 0x000fe20000000000 */
[----:B--2---:R-:W-:-:S04]  /*1790*/  IADD3 R25, PT, PT, R25, R26, R7 ;  /* 0x0000001a19197210 */ /* 0x004fc80007ffe007 */
[----:B----4-:R-:W-:-:S04]  /*17a0*/  IADD3 R23, PT, PT, R23, R24, R25 ;  /* 0x0000001817177210 */ /* 0x010fc80007ffe019 */
[----:B---3--:R-:W-:-:S04]  /*17b0*/  IADD3 R21, PT, PT, R21, R22, R23 ;  /* 0x0000001615157210 */ /* 0x008fc80007ffe017 */
[----:B-----5:R-:W-:-:S04]  /*17c0*/  IADD3 R11, PT, PT, R11, R20, R21 ;  /* 0x000000140b0b7210 */ /* 0x020fc80007ffe015 */
[----:B------:R-:W-:-:S04]  /*17d0*/  IADD3 R9, PT, PT, R9, R10, R11 ;  /* 0x0000000a09097210 */ /* 0x000fc80007ffe00b */
[----:B------:R-:W-:-:S04]  /*17e0*/  IADD3 R8, PT, PT, R27, R8, R9 ;  /* 0x000000081b087210 */ /* 0x000fc80007ffe009 */
[----:B------:R-:W-:-:S04]  /*17f0*/  IADD3 R8, PT, PT, R15, R28, R8 ;  /* 0x0000001c0f087210 */ /* 0x000fc80007ffe008 */
[----:B------:R-:W-:Y:S01]  /*1800*/  IADD3 R7, PT, PT, R19, R16, R8 ;  /* 0x0000001013077210 */ /* 0x000fe20007ffe008 */
[----:B------:R-:W-:Y:S06]  /*1810*/  @P0 BRA `(.L_x_230) ;  /* 0xfffffffc00100947 */ /* 0x000fec000383ffff */
[----:B------:R-:W-:Y:S05]  /*1820*/  BSYNC.RECONVERGENT B3 ;  /* 0x0000000000037941 */ /* 0x000fea0003800200 */
.L_x_229:
[----:B------:R-:W-:-:S07]  /*1830*/  VIADD R5, R5, 0xfffff800 ;  /* 0xfffff80005057836 */ /* 0x000fce0000000000 */
.L_x_228:
[----:B------:R-:W-:Y:S05]  /*1840*/  BSYNC.RECONVERGENT B2 ;  /* 0x0000000000027941 */ /* 0x000fea0003800200 */
.L_x_227:
[----:B------:R-:W-:-:S13]  /*1850*/  ISETP.NE.AND P0, PT, R4, RZ, PT ;  /* 0x000000ff0400720c */ /* 0x000fda0003f05270 */
[----:B------:R-:W-:Y:S05]  /*1860*/  @!P0 BRA `(.L_x_226) ;  /* 0x00000004000c8947 */ /* 0x000fea0003800000 */
[----:B------:R-:W-:Y:S01]  /*1870*/  ISETP.GE.U32.AND P0, PT, R4, 0x8, PT ;  /* 0x000000080400780c */ /* 0x000fe20003f06070 */
[----:B------:R-:W-:Y:S01]  /*1880*/  BSSY.RECONVERGENT B2, `(.L_x_231) ;  /* 0x0000021000027945 */ /* 0x000fe20003800200 */
[----:B------:R-:W-:-:S04]  /*1890*/  LOP3.LUT R24, R3, 0x7, RZ, 0xc0, !PT ;  /* 0x0000000703187812 */ /* 0x000fc800078ec0ff */
[----:B------:R-:W-:-:S07]  /*18a0*/  ISETP.NE.AND P1, PT, R24, RZ, PT ;  /* 0x000000ff1800720c */ /* 0x000fce0003f25270 */
[----:B------:R-:W-:Y:S06]  /*18b0*/  @!P0 BRA `(.L_x_232) ;  /* 0x0000000000748947 */ /* 0x000fec0003800000 */
[----:B------:R-:W-:-:S04]  /*18c0*/  VIADD R9, R5, UR4 ;  /* 0x0000000405097c36 */ /* 0x000fc80008000000 */
[C---:B------:R-:W-:Y:S02]  /*18d0*/  VIADD R21, R9.reuse, 0x100 ;  /* 0x0000010009157836 */ /* 0x040fe40000000000 */
[C---:B------:R-:W-:Y:S02]  /*18e0*/  VIADD R11, R9.reuse, 0x300 ;  /* 0x00000300090b7836 */ /* 0x040fe40000000000 */
[C---:B------:R-:W-:Y:S02]  /*18f0*/  VIADD R23, R9.reuse, 0x200 ;  /* 0x0000020009177836 */ /* 0x040fe40000000000 */
[----:B------:R-:W-:-:S04]  /*1900*/  IMAD.WIDE.U32 R16, R9, 0x4, R12 ;  /* 0x0000000409107825 */ /* 0x000fc800078e000c */
[--C-:B------:R-:W-:Y:S01]  /*1910*/  IMAD.WIDE.U32 R20, R21, 0x4, R12.reuse ;  /* 0x0000000415147825 */ /* 0x100fe200078e000c */
[----:B------:R0:W2:Y:S03]  /*1920*/  LDG.E R2, desc[UR6][R16.64] ;  /* 0x0000000610027981 */ /* 0x0000a6000c1e1900 */
[C---:B------:R-:W-:Y:S01]  /*1930*/  VIADD R15, R9.reuse, 0x400 ;  /* 0x00000400090f7836 */ /* 0x040fe20000000000 */
[----:B------:R-:W2:Y:S01]  /*1940*/  LDG.E R4, desc[UR6][R20.64] ;  /* 0x0000000614047981 */ /* 0x000ea2000c1e1900 */
[----:B------:R-:W-:Y:S02]  /*1950*/  VIADD R19, R9, 0x500 ;  /* 0x0000050009137836 */ /* 0x000fe40000000000 */
[----:B------:R-:W-:-:S04]  /*1960*/  IMAD.WIDE.U32 R10, R11, 0x4, R12 ;  /* 0x000000040b0a7825 */ /* 0x000fc800078e000c */
[--C-:B------:R-:W-:Y:S02]  /*1970*/  IMAD.WIDE.U32 R22, R23, 0x4, R12.reuse ;  /* 0x0000000417167825 */ /* 0x100fe400078e000c */
[----:B------:R-:W3:Y:S02]  /*1980*/  LDG.E R10, desc[UR6][R10.64] ;  /* 0x000000060a0a7981 */ /* 0x000ee4000c1e1900 */
[C---:B------:R-:W-:Y:S02]  /*1990*/  VIADD R25, R9.reuse, 0x600 ;  /* 0x0000060009197836 */ /* 0x040fe40000000000 */
[----:B------:R-:W-:Y:S01]  /*19a0*/  VIADD R27, R9, 0x700 ;  /* 0x00000700091b7836 */ /* 0x000fe20000000000 */
[----:B------:R-:W3:Y:S01]  /*19b0*/  LDG.E R6, desc[UR6][R22.64] ;  /* 0x0000000616067981 */ /* 0x000ee2000c1e1900 */
[----:B------:R-:W-:-:S04]  /*19c0*/  IMAD.WIDE.U32 R14, R15, 0x4, R12 ;  /* 0x000000040f0e7825 */ /* 0x000fc800078e000c */
[--C-:B------:R-:W-:Y:S02]  /*19d0*/  IMAD.WIDE.U32 R8, R19, 0x4, R12.reuse ;  /* 0x0000000413087825 */ /* 0x100fe400078e000c */
[----:B------:R-:W4:Y:S02]  /*19e0*/  LDG.E R15, desc[UR6][R14.64] ;  /* 0x000000060e0f7981 */ /* 0x000f24000c1e1900 */
[--C-:B------:R-:W-:Y:S02]  /*19f0*/  IMAD.WIDE.U32 R18, R25, 0x4, R12.reuse ;  /* 0x0000000419127825 */ /* 0x100fe400078e000c */
[----:B------:R-:W4:Y:S02]  /*1a00*/  LDG.E R8, desc[UR6][R8.64] ;  /* 0x0000000608087981 */ /* 0x000f24000c1e1900 */
[----:B0-----:R-:W-:Y:S02]  /*1a10*/  IMAD.WIDE.U32 R16, R27, 0x4, R12 ;  /* 0x000000041b107825 */ /* 0x001fe400078e000c */
[----:B------:R-:W5:Y:S04]  /*1a20*/  LDG.E R19, desc[UR6][R18.64] ;  /* 0x0000000612137981 */ /* 0x000f68000c1e1900 */
[----:B------:R-:W5:Y:S01]  /*1a30*/  LDG.E R16, desc[UR6][R16.64] ;  /* 0x0000000610107981 */ /* 0x000f62000c1e1900 */
[----:B------:R-:W-:Y:S01]  /*1a40*/  VIADD R5, R5, 0x800 ;  /* 0x0000080005057836 */ /* 0x000fe20000000000 */
[----:B--2---:R-:W-:-:S04]  /*1a50*/  IADD3 R7, PT, PT, R4, R2, R7 ;  /* 0x0000000204077210 */ /* 0x004fc80007ffe007 */
[----:B---3--:R-:W-:-:S04]  /*1a60*/  IADD3 R6, PT, PT, R10, R6, R7 ;  /* 0x000000060a067210 */ /* 0x008fc80007ffe007 */
[----:B----4-:R-:W-:-:S04]  /*1a70*/  IADD3 R6, PT, PT, R8, R15, R6 ;  /* 0x0000000f08067210 */ /* 0x010fc80007ffe006 */
[----:B-----5:R-:W-:-:S07]  /*1a80*/  IADD3 R7, PT, PT, R16, R19, R6 ;  /* 0x0000001310077210 */ /* 0x020fce0007ffe006 */
.L_x_232:
[----:B------:R-:W-:Y:S05]  /*1a90*/  BSYNC.RECONVERGENT B2 ;  /* 0x0000000000027941 */ /* 0x000fea0003800200 */
.L_x_231:
        /* <DEDUP_REMOVED lines=18> */
[----:B------:R-:W-:Y:S01]  /*1bc0*/  VIADD R5, R5, 0x400 ;  /* 0x0000040005057836 */ /* 0x000fe20000000000 */
[----:B--2---:R-:W-:-:S04]  /*1bd0*/  IADD3 R7, PT, PT, R8, R2, R7 ;  /* 0x0000000208077210 */ /* 0x004fc80007ffe007 */
[----:B---3--:R-:W-:-:S07]  /*1be0*/  IADD3 R7, PT, PT, R14, R10, R7 ;  /* 0x0000000a0e077210 */ /* 0x008fce0007ffe007 */
.L_x_234:
[----:B------:R-:W-:Y:S05]  /*1bf0*/  BSYNC.RECONVERGENT B2 ;  /* 0x0000000000027941 */ /* 0x000fea0003800200 */
.L_x_233:
[----:B------:R-:W-:Y:S05]  /*1c00*/  @!P1 BRA `(.L_x_226) ;  /* 0x0000000000249947 */ /* 0x000fea0003800000 */
[----:B------:R-:W-:Y:S02]  /*1c10*/  VIADD R5, R5, UR4 ;  /* 0x0000000405057c36 */ /* 0x000fe40008000000 */
[----:B------:R-:W-:-:S07]  /*1c20*/  IMAD.MOV R4, RZ, RZ, -R4 ;  /* 0x000000ffff047224 */ /* 0x000fce00078e0a04 */
.L_x_235:
[----:B------:R-:W-:-:S06]  /*1c30*/  IMAD.WIDE.U32 R2, R5, 0x4, R12 ;  /* 0x0000000405027825 */ /* 0x000fcc00078e000c */
[----:B------:R-:W2:Y:S01]  /*1c40*/  LDG.E R2, desc[UR6][R2.64] ;  /* 0x0000000602027981 */ /* 0x000ea2000c1e1900 */
[----:B------:R-:W-:Y:S02]  /*1c50*/  VIADD R4, R4, 0x1 ;  /* 0x0000000104047836 */ /* 0x000fe40000000000 */
[----:B------:R-:W-:-:S03]  /*1c60*/  VIADD R5, R5, 0x100 ;  /* 0x0000010005057836 */ /* 0x000fc60000000000 */
[----:B------:R-:W-:Y:S01]  /*1c70*/  ISETP.NE.AND P0, PT, R4, RZ, PT ;  /* 0x000000ff0400720c */ /* 0x000fe20003f05270 */
[----:B--2---:R-:W-:-:S12]  /*1c80*/  IMAD.IADD R7, R2, 0x1, R7 ;  /* 0x0000000102077824 */ /* 0x004fd800078e0207 */
[----:B------:R-:W-:Y:S05]  /*1c90*/  @P0 BRA `(.L_x_235) ;  /* 0xfffffffc00e40947 */ /* 0x000fea000383ffff */
.L_x_226:
[----:B------:R-:W-:Y:S05]  /*1ca0*/  BSYNC.RECONVERGENT B1 ;  /* 0x0000000000017941 */ /* 0x000fea0003800200 */
.L_x_224:
        /* <DEDUP_REMOVED lines=36> */
[----:B--2---:R-:W0:Y:S04]  /*1ef0*/  LDS.128 R4, [UR4+0x10] ;  /* 0x00001004ff047984 */ /* 0x004e280008000c00 */
[----:B------:R-:W1:Y:S01]  /*1f00*/  LDS.64 R2, [UR4+0x20] ;  /* 0x00002004ff027984 */ /* 0x000e620008000a00 */
[----:B0-----:R-:W-:-:S04]  /*1f10*/  IADD3 R0, PT, PT, R4, R0, R9 ;  /* 0x0000000004007210 */ /* 0x001fc80007ffe009 */
[----:B------:R-:W-:-:S04]  /*1f20*/  IADD3 R0, PT, PT, R6, R0, R5 ;  /* 0x0000000006007210 */ /* 0x000fc80007ffe005 */
[----:B-1----:R-:W-:-:S05]  /*1f30*/  IADD3 R0, PT, PT, R2, R0, R7 ;  /* 0x0000000002007210 */ /* 0x002fca0007ffe007 */
[----:B------:R-:W-:-:S07]  /*1f40*/  IMAD.IADD R9, R0, 0x1, R3 ;  /* 0x0000000100097824 */ /* 0x000fce00078e0203 */
.L_x_222:
[----:B------:R-:W-:Y:S05]  /*1f50*/  BSYNC.RECONVERGENT B0 ;  /* 0x0000000000007941 */ /* 0x000fea0003800200 */
.L_x_207:
[----:B------:R-:W-:Y:S05]  /*1f60*/  @P0 EXIT ;  /* 0x000000000000094d */ /* 0x000fea0003800000 */
[----:B-1----:R-:W1:Y:S01]  /*1f70*/  LDC.64 R2, c[0x0][0x388] ;  /* 0x0000e200ff027b82 */ /* 0x002e620000000a00 */
[----:B------:R-:W0:Y:S02]  /*1f80*/  LDCU UR4, c[0x0][0x398] ;  /* 0x00007300ff0477ac */ /* 0x000e240008000800 */
[----:B0-2---:R-:W-:-:S05]  /*1f90*/  VIADD R9, R9, UR4 ;  /* 0x0000000409097c36 */ /* 0x005fca0008000000 */
[----:B-1----:R-:W-:Y:S01]  /*1fa0*/  STG.E desc[UR6][R2.64], R9 ;  /* 0x0000000902007986 */ /* 0x002fe2000c101906 */
[----:B------:R-:W-:Y:S05]  /*1fb0*/  EXIT ;  /* 0x000000000000794d */ /* 0x000fea0003800000 */
.L_x_236:
        /* <DEDUP_REMOVED lines=12> */
.L_x_245:


//--------------------- .text._ZN3cub18CUB_300001_SM_10006detail11EmptyKernelIvEEvv --------------------------
	.section	.text._ZN3cub18CUB_300001_SM_10006detail11EmptyKernelIvEEvv,"ax",@progbits
	.align	128
        .global         _ZN3cub18CUB_300001_SM_10006detail11EmptyKernelIvEEvv
        .type           _ZN3cub18CUB_300001_SM_10006detail11EmptyKernelIvEEvv,@function
        .size           _ZN3cub18CUB_300001_SM_10006detail11EmptyKernelIvEEvv,(.L_x_246 - _ZN3cub18CUB_300001_SM_10006detail11EmptyKernelIvEEvv)
        .other          _ZN3cub18CUB_300001_SM_10006detail11EmptyKernelIvEEvv,@"STO_CUDA_ENTRY STV_DEFAULT"
_ZN3cub18CUB_300001_SM_10006detail11EmptyKernelIvEEvv:
.text._ZN3cub18CUB_300001_SM_10006detail11EmptyKernelIvEEvv:
[----:B------:R-:W-:Y:S01]  /*0000*/  LDC R1, c[0x0][0x37c] ;  /* 0x0000df00ff017b82 */ /* 0x000fe20000000800 */
[----:B------:R-:W-:Y:S05]  /*0010*/  EXIT ;  /* 0x000000000000794d */ /* 0x000fea0003800000 */
.L_x_237:
        /* <DEDUP_REMOVED lines=14> */
.L_x_246:


//--------------------- .text._Z10fillKernelPii   --------------------------
	.section	.text._Z10fillKernelPii,"ax",@progbits
	.align	128
        .global         _Z10fillKernelPii
        .type           _Z10fillKernelPii,@function
        .size           _Z10fillKernelPii,(.L_x_247 - _Z10fillKernelPii)
        .other          _Z10fillKernelPii,@"STO_CUDA_ENTRY STV_DEFAULT"
_Z10fillKernelPii:
.text._Z10fillKernelPii:
[----:B------:R-:W-:Y:S01]  /*0000*/  LDC R1, c[0x0][0x37c] ;  /* 0x0000df00ff017b82 */ /* 0x000fe20000000800 */
[----:B------:R-:W0:Y:S07]  /*0010*/  S2R R0, SR_TID.X ;  /* 0x0000000000007919 */ /* 0x000e2e0000002100 */
[----:B------:R-:W0:Y:S01]  /*0020*/  S2UR UR4, SR_CTAID.X ;  /* 0x00000000000479c3 */ /* 0x000e220000002500 */
[----:B------:R-:W1:Y:S07]  /*0030*/  LDCU UR5, c[0x0][0x388] ;  /* 0x00007100ff0577ac */ /* 0x000e6e0008000800 */
[----:B------:R-:W0:Y:S02]  /*0040*/  LDC R5, c[0x0][0x360] ;  /* 0x0000d800ff057b82 */ /* 0x000e240000000800 */
[----:B0-----:R-:W-:-:S05]  /*0050*/  IMAD R5, R5, UR4, R0 ;  /* 0x0000000405057c24 */ /* 0x001fca000f8e0200 */
[----:B-1----:R-:W-:-:S13]  /*0060*/  ISETP.GE.AND P0, PT, R5, UR5, PT ;  /* 0x0000000505007c0c */ /* 0x002fda000bf06270 */
[----:B------:R-:W-:Y:S05]  /*0070*/  @P0 EXIT ;  /* 0x000000000000094d */ /* 0x000fea0003800000 */
[----:B------:R-:W0:Y:S01]  /*0080*/  LDC.64 R2, c[0x0][0x380] ;  /* 0x0000e000ff027b82 */ /* 0x000e220000000a00 */
[----:B------:R-:W1:Y:S01]  /*0090*/  LDCU.64 UR4, c[0x0][0x358] ;  /* 0x00006b00ff0477ac */ /* 0x000e620008000a00 */
[----:B0-----:R-:W-:-:S05]  /*00a0*/  IMAD.WIDE R2, R5, 0x4, R2 ;  /* 0x0000000405027825 */ /* 0x001fca00078e0202 */
[----:B-1----:R-:W-:Y:S01]  /*00b0*/  STG.E desc[UR4][R2.64], R5 ;  /* 0x0000000502007986 */ /* 0x002fe2000c101904 */
[----:B------:R-:W-:Y:S05]  /*00c0*/  EXIT ;  /* 0x000000000000794d */ /* 0x000fea0003800000 */
.L_x_238:
        /* <DEDUP_REMOVED lines=11> */
.L_x_247:


//--------------------- .nv.shared.reserved.0     --------------------------
	.section	.nv.shared.reserved.0,"aw",@nobits
	.weak		__nv_reservedSMEM_offset_0_alias
	.size		__nv_reservedSMEM_offset_0_alias, 0, 64
	.other		__nv_reservedSMEM_offset_0_alias,@"STO_CUDA_RESERVED_SHARED STV_DEFAULT"
__nv_reservedSMEM_offset_0_alias:
	.zero		0
	.zero		64


//--------------------- .nv.global                --------------------------
	.section	.nv.global,"aw",@nobits
.nv.global:
	.type		_ZN34_INTERNAL_b8a68a1f_4_k_cu_6ce8ca366thrust24THRUST_300001_SM_1000_NS3seqE,@object
	.size		_ZN34_INTERNAL_b8a68a1f_4_k_cu_6ce8ca366thrust24THRUST_300001_SM_1000_NS3seqE,(_ZN34_INTERNAL_b8a68a1f_4_k_cu_6ce8ca364cuda3std3__48in_placeE - _ZN34_INTERNAL_b8a68a1f_4_k_cu_6ce8ca366thrust24THRUST_300001_SM_1000_NS3seqE)
_ZN34_INTERNAL_b8a68a1f_4_k_cu_6ce8ca366thrust24THRUST_300001_SM_1000_NS3seqE:
	.zero		1
	.type		_ZN34_INTERNAL_b8a68a1f_4_k_cu_6ce8ca364cuda3std3__48in_placeE,@object
	.size		_ZN34_INTERNAL_b8a68a1f_4_k_cu_6ce8ca364cuda3std3__48in_placeE,(_ZN34_INTERNAL_b8a68a1f_4_k_cu_6ce8ca364cuda3std6ranges3__45__cpo4sizeE - _ZN34_INTERNAL_b8a68a1f_4_k_cu_6ce8ca364cuda3std3__48in_placeE)
_ZN34_INTERNAL_b8a68a1f_4_k_cu_6ce8ca364cuda3std3__48in_placeE:
	.zero		1
	.type		_ZN34_INTERNAL_b8a68a1f_4_k_cu_6ce8ca364cuda3std6ranges3__45__cpo4sizeE,@object
	.size		_ZN34_INTERNAL_b8a68a1f_4_k_cu_6ce8ca364cuda3std6ranges3__45__cpo4sizeE,(_ZN34_INTERNAL_b8a68a1f_4_k_cu_6ce8ca366thrust24THRUST_300001_SM_1000_NS12placeholders2_3E - _ZN34_INTERNAL_b8a68a1f_4_k_cu_6ce8ca364cuda3std6ranges3__45__cpo4sizeE)
_ZN34_INTERNAL_b8a68a1f_4_k_cu_6ce8ca364cuda3std6ranges3__45__cpo4sizeE:
	.zero		1
	.type		_ZN34_INTERNAL_b8a68a1f_4_k_cu_6ce8ca366thrust24THRUST_300001_SM_1000_NS12placeholders2_3E,@object
	.size		_ZN34_INTERNAL_b8a68a1f_4_k_cu_6ce8ca366thrust24THRUST_300001_SM_1000_NS12placeholders2_3E,(_ZN34_INTERNAL_b8a68a1f_4_k_cu_6ce8ca364cuda3std3__45__cpo6cbeginE - _ZN34_INTERNAL_b8a68a1f_4_k_cu_6ce8ca366thrust24THRUST_300001_SM_1000_NS12placeholders2_3E)
_ZN34_INTERNAL_b8a68a1f_4_k_cu_6ce8ca366thrust24THRUST_300001_SM_1000_NS12placeholders2_3E:
	.zero		1
	.type		_ZN34_INTERNAL_b8a68a1f_4_k_cu_6ce8ca364cuda3std3__45__cpo6cbeginE,@object
	.size		_ZN34_INTERNAL_b8a68a1f_4_k_cu_6ce8ca364cuda3std3__45__cpo6cbeginE,(_ZN34_INTERNAL_b8a68a1f_4_k_cu_6ce8ca364cuda3std6ranges3__45__cpo6cbeginE - _ZN34_INTERNAL_b8a68a1f_4_k_cu_6ce8ca364cuda3std3__45__cpo6cbeginE)
_ZN34_INTERNAL_b8a68a1f_4_k_cu_6ce8ca364cuda3std3__45__cpo6cbeginE:
	.zero		1
	.type		_ZN34_INTERNAL_b8a68a1f_4_k_cu_6ce8ca364cuda3std6ranges3__45__cpo6cbeginE,@object
	.size		_ZN34_INTERNAL_b8a68a1f_4_k_cu_6ce8ca364cuda3std6ranges3__45__cpo6cbeginE,(_ZN34_INTERNAL_b8a68a1f_4_k_cu_6ce8ca366thrust24THRUST_300001_SM_1000_NS12placeholders2_7E - _ZN34_INTERNAL_b8a68a1f_4_k_cu_6ce8ca364cuda3std6ranges3__45__cpo6cbeginE)
_ZN34_INTERNAL_b8a68a1f_4_k_cu_6ce8ca364cuda3std6ranges3__45__cpo6cbeginE:
	.zero		1
	.type		_ZN34_INTERNAL_b8a68a1f_4_k_cu_6ce8ca366thrust24THRUST_300001_SM_1000_NS12placeholders2_7E,@object
	.size		_ZN34_INTERNAL_b8a68a1f_4_k_cu_6ce8ca366thrust24THRUST_300001_SM_1000_NS12placeholders2_7E,(_ZN34_INTERNAL_b8a68a1f_4_k_cu_6ce8ca364cuda3std3__45__cpo7crbeginE - _ZN34_INTERNAL_b8a68a1f_4_k_cu_6ce8ca366thrust24THRUST_300001_SM_1000_NS12placeholders2_7E)
_ZN34_INTERNAL_b8a68a1f_4_k_cu_6ce8ca366thrust24THRUST_300001_SM_1000_NS12placeholders2_7E:
	.zero		1
	.type		_ZN34_INTERNAL_b8a68a1f_4_k_cu_6ce8ca364cuda3std3__45__cpo7crbeginE,@object
	.size		_ZN34_INTERNAL_b8a68a1f_4_k_cu_6ce8ca364cuda3std3__45__cpo7crbeginE,(_ZN34_INTERNAL_b8a68a1f_4_k_cu_6ce8ca364cuda3std6ranges3__45__cpo4nextE - _ZN34_INTERNAL_b8a68a1f_4_k_cu_6ce8ca364cuda3std3__45__cpo7crbeginE)
_ZN34_INTERNAL_b8a68a1f_4_k_cu_6ce8ca364cuda3std3__45__cpo7crbeginE:
	.zero		1
	.type		_ZN34_INTERNAL_b8a68a1f_4_k_cu_6ce8ca364cuda3std6ranges3__45__cpo4nextE,@object
	.size		_ZN34_INTERNAL_b8a68a1f_4_k_cu_6ce8ca364cuda3std6ranges3__45__cpo4nextE,(_ZN34_INTERNAL_b8a68a1f_4_k_cu_6ce8ca364cuda3std6ranges3__45__cpo4swapE - _ZN34_INTERNAL_b8a68a1f_4_k_cu_6ce8ca364cuda3std6ranges3__45__cpo4nextE)
_ZN34_INTERNAL_b8a68a1f_4_k_cu_6ce8ca364cuda3std6ranges3__45__cpo4nextE:
	.zero		1
	.type		_ZN34_INTERNAL_b8a68a1f_4_k_cu_6ce8ca364cuda3std6ranges3__45__cpo4swapE,@object
	.size		_ZN34_INTERNAL_b8a68a1f_4_k_cu_6ce8ca364cuda3std6ranges3__45__cpo4swapE,(_ZN34_INTERNAL_b8a68a1f_4_k_cu_6ce8ca366thrust24THRUST_300001_SM_1000_NS8cuda_cub10par_nosyncE - _ZN34_INTERNAL_b8a68a1f_4_k_cu_6ce8ca364cuda3std6ranges3__45__cpo4swapE)
_ZN34_INTERNAL_b8a68a1f_4_k_cu_6ce8ca364cuda3std6ranges3__45__cpo4swapE:
	.zero		1
	.type		_ZN34_INTERNAL_b8a68a1f_4_k_cu_6ce8ca366thrust24THRUST_300001_SM_1000_NS8cuda_cub10par_nosyncE,@object
	.size		_ZN34_INTERNAL_b8a68a1f_4_k_cu_6ce8ca366thrust24THRUST_300001_SM_1000_NS8cuda_cub10par_nosyncE,(_ZN34_INTERNAL_b8a68a1f_4_k_cu_6ce8ca366thrust24THRUST_300001_SM_1000_NS12placeholders2_9E - _ZN34_INTERNAL_b8a68a1f_4_k_cu_6ce8ca366thrust24THRUST_300001_SM_1000_NS8cuda_cub10par_nosyncE)
_ZN34_INTERNAL_b8a68a1f_4_k_cu_6ce8ca366thrust24THRUST_300001_SM_1000_NS8cuda_cub10par_nosyncE:
	.zero		1
	.type		_ZN34_INTERNAL_b8a68a1f_4_k_cu_6ce8ca366thrust24THRUST_300001_SM_1000_NS12placeholders2_9E,@object
	.size		_ZN34_INTERNAL_b8a68a1f_4_k_cu_6ce8ca366thrust24THRUST_300001_SM_1000_NS12placeholders2_9E,(_ZN34_INTERNAL_b8a68a1f_4_k_cu_6ce8ca364cuda3std3__436_GLOBAL__N__b8a68a1f_4_k_cu_6ce8ca366ignoreE - _ZN34_INTERNAL_b8a68a1f_4_k_cu_6ce8ca366thrust24THRUST_300001_SM_1000_NS12placeholders2_9E)
_ZN34_INTERNAL_b8a68a1f_4_k_cu_6ce8ca366thrust24THRUST_300001_SM_1000_NS12placeholders2_9E:
	.zero		1
	.type		_ZN34_INTERNAL_b8a68a1f_4_k_cu_6ce8ca364cuda3std3__436_GLOBAL__N__b8a68a1f_4_k_cu_6ce8ca366ignoreE,@object
	.size		_ZN34_INTERNAL_b8a68a1f_4_k_cu_6ce8ca364cuda3std3__436_GLOBAL__N__b8a68a1f_4_k_cu_6ce8ca366ignoreE,(_ZN34_INTERNAL_b8a68a1f_4_k_cu_6ce8ca364cuda3std6ranges3__45__cpo4dataE - _ZN34_INTERNAL_b8a68a1f_4_k_cu_6ce8ca364cuda3std3__436_GLOBAL__N__b8a68a1f_4_k_cu_6ce8ca366ignoreE)
_ZN34_INTERNAL_b8a68a1f_4_k_cu_6ce8ca364cuda3std3__436_GLOBAL__N__b8a68a1f_4_k_cu_6ce8ca366ignoreE:
	.zero		1
	.type		_ZN34_INTERNAL_b8a68a1f_4_k_cu_6ce8ca364cuda3std6ranges3__45__cpo4dataE,@object
	.size		_ZN34_INTERNAL_b8a68a1f_4_k_cu_6ce8ca364cuda3std6ranges3__45__cpo4dataE,(_ZN34_INTERNAL_b8a68a1f_4_k_cu_6ce8ca366thrust24THRUST_300001_SM_1000_NS12placeholders2_1E - _ZN34_INTERNAL_b8a68a1f_4_k_cu_6ce8ca364cuda3std6ranges3__45__cpo4dataE)
_ZN34_INTERNAL_b8a68a1f_4_k_cu_6ce8ca364cuda3std6ranges3__45__cpo4dataE:
	.zero		1
	.type		_ZN34_INTERNAL_b8a68a1f_4_k_cu_6ce8ca366thrust24THRUST_300001_SM_1000_NS12placeholders2_1E,@object
	.size		_ZN34_INTERNAL_b8a68a1f_4_k_cu_6ce8ca366thrust24THRUST_300001_SM_1000_NS12placeholders2_1E,(_ZN34_INTERNAL_b8a68a1f_4_k_cu_6ce8ca364cuda3std3__45__cpo5beginE - _ZN34_INTERNAL_b8a68a1f_4_k_cu_6ce8ca366thrust24THRUST_300001_SM_1000_NS12placeholders2_1E)
_ZN34_INTERNAL_b8a68a1f_4_k_cu_6ce8ca366thrust24THRUST_300001_SM_1000_NS12placeholders2_1E:
	.zero		1
	.type		_ZN34_INTERNAL_b8a68a1f_4_k_cu_6ce8ca364cuda3std3__45__cpo5beginE,@object
	.size		_ZN34_INTERNAL_b8a68a1f_4_k_cu_6ce8ca364cuda3std3__45__cpo5beginE,(_ZN34_INTERNAL_b8a68a1f_4_k_cu_6ce8ca364cuda3std6ranges3__45__cpo5beginE - _ZN34_INTERNAL_b8a68a1f_4_k_cu_6ce8ca364cuda3std3__45__cpo5beginE)
_ZN34_INTERNAL_b8a68a1f_4_k_cu_6ce8ca364cuda3std3__45__cpo5beginE:
	.zero		1
	.type		_ZN34_INTERNAL_b8a68a1f_4_k_cu_6ce8ca364cuda3std6ranges3__45__cpo5beginE,@object
	.size		_ZN34_INTERNAL_b8a68a1f_4_k_cu_6ce8ca364cuda3std6ranges3__45__cpo5beginE,(_ZN34_INTERNAL_b8a68a1f_4_k_cu_6ce8ca366thrust24THRUST_300001_SM_1000_NS12placeholders2_5E - _ZN34_INTERNAL_b8a68a1f_4_k_cu_6ce8ca364cuda3std6ranges3__45__cpo5beginE)
_ZN34_INTERNAL_b8a68a1f_4_k_cu_6ce8ca364cuda3std6ranges3__45__cpo5beginE:
	.zero		1
	.type		_ZN34_INTERNAL_b8a68a1f_4_k_cu_6ce8ca366thrust24THRUST_300001_SM_1000_NS12placeholders2_5E,@object
	.size		_ZN34_INTERNAL_b8a68a1f_4_k_cu_6ce8ca366thrust24THRUST_300001_SM_1000_NS12placeholders2_5E,(_ZN34_INTERNAL_b8a68a1f_4_k_cu_6ce8ca364cuda3std3__45__cpo6rbeginE - _ZN34_INTERNAL_b8a68a1f_4_k_cu_6ce8ca366thrust24THRUST_300001_SM_1000_NS12placeholders2_5E)
_ZN34_INTERNAL_b8a68a1f_4_k_cu_6ce8ca366thrust24THRUST_300001_SM_1000_NS12placeholders2_5E:
	.zero		1
	.type		_ZN34_INTERNAL_b8a68a1f_4_k_cu_6ce8ca364cuda3std3__45__cpo6rbeginE,@object
	.size		_ZN34_INTERNAL_b8a68a1f_4_k_cu_6ce8ca364cuda3std3__45__cpo6rbeginE,(_ZN34_INTERNAL_b8a68a1f_4_k_cu_6ce8ca364cuda3std6ranges3__45__cpo7advanceE - _ZN34_INTERNAL_b8a68a1f_4_k_cu_6ce8ca364cuda3std3__45__cpo6rbeginE)
_ZN34_INTERNAL_b8a68a1f_4_k_cu_6ce8ca364cuda3std3__45__cpo6rbeginE:
	.zero		1
	.type		_ZN34_INTERNAL_b8a68a1f_4_k_cu_6ce8ca364cuda3std6ranges3__45__cpo7advanceE,@object
	.size		_ZN34_INTERNAL_b8a68a1f_4_k_cu_6ce8ca364cuda3std6ranges3__45__cpo7advanceE,(_ZN34_INTERNAL_b8a68a1f_4_k_cu_6ce8ca364cuda3std3__47nulloptE - _ZN34_INTERNAL_b8a68a1f_4_k_cu_6ce8ca364cuda3std6ranges3__45__cpo7advanceE)
_ZN34_INTERNAL_b8a68a1f_4_k_cu_6ce8ca364cuda3std6ranges3__45__cpo7advanceE:
	.zero		1
	.type		_ZN34_INTERNAL_b8a68a1f_4_k_cu_6ce8ca364cuda3std3__47nulloptE,@object
	.size		_ZN34_INTERNAL_b8a68a1f_4_k_cu_6ce8ca364cuda3std3__47nulloptE,(_ZN34_INTERNAL_b8a68a1f_4_k_cu_6ce8ca364cuda3std6ranges3__45__cpo8distanceE - _ZN34_INTERNAL_b8a68a1f_4_k_cu_6ce8ca364cuda3std3__47nulloptE)
_ZN34_INTERNAL_b8a68a1f_4_k_cu_6ce8ca364cuda3std3__47nulloptE:
	.zero		1
	.type		_ZN34_INTERNAL_b8a68a1f_4_k_cu_6ce8ca364cuda3std6ranges3__45__cpo8distanceE,@object
	.size		_ZN34_INTERNAL_b8a68a1f_4_k_cu_6ce8ca364cuda3std6ranges3__45__cpo8distanceE,(_ZN34_INTERNAL_b8a68a1f_4_k_cu_6ce8ca366thrust24THRUST_300001_SM_1000_NS12placeholders3_10E - _ZN34_INTERNAL_b8a68a1f_4_k_cu_6ce8ca364cuda3std6ranges3__45__cpo8distanceE)
_ZN34_INTERNAL_b8a68a1f_4_k_cu_6ce8ca364cuda3std6ranges3__45__cpo8distanceE:
	.zero		1
	.type		_ZN34_INTERNAL_b8a68a1f_4_k_cu_6ce8ca366thrust24THRUST_300001_SM_1000_NS12placeholders3_10E,@object
	.size		_ZN34_INTERNAL_b8a68a1f_4_k_cu_6ce8ca366thrust24THRUST_300001_SM_1000_NS12placeholders3_10E,(_ZN34_INTERNAL_b8a68a1f_4_k_cu_6ce8ca364cuda3std3__419piecewise_constructE - _ZN34_INTERNAL_b8a68a1f_4_k_cu_6ce8ca366thrust24THRUST_300001_SM_1000_NS12placeholders3_10E)
_ZN34_INTERNAL_b8a68a1f_4_k_cu_6ce8ca366thrust24THRUST_300001_SM_1000_NS12placeholders3_10E:
	.zero		1
	.type		_ZN34_INTERNAL_b8a68a1f_4_k_cu_6ce8ca364cuda3std3__419piecewise_constructE,@object
	.size		_ZN34_INTERNAL_b8a68a1f_4_k_cu_6ce8ca364cuda3std3__419piecewise_constructE,(_ZN34_INTERNAL_b8a68a1f_4_k_cu_6ce8ca364cuda3std6ranges3__45__cpo5cdataE - _ZN34_INTERNAL_b8a68a1f_4_k_cu_6ce8ca364cuda3std3__419piecewise_constructE)
_ZN34_INTERNAL_b8a68a1f_4_k_cu_6ce8ca364cuda3std3__419piecewise_constructE:
	.zero		1
	.type		_ZN34_INTERNAL_b8a68a1f_4_k_cu_6ce8ca364cuda3std6ranges3__45__cpo5cdataE,@object
	.size		_ZN34_INTERNAL_b8a68a1f_4_k_cu_6ce8ca364cuda3std6ranges3__45__cpo5cdataE,(_ZN34_INTERNAL_b8a68a1f_4_k_cu_6ce8ca366thrust24THRUST_300001_SM_1000_NS12placeholders2_2E - _ZN34_INTERNAL_b8a68a1f_4_k_cu_6ce8ca364cuda3std6ranges3__45__cpo5cdataE)
_ZN34_INTERNAL_b8a68a1f_4_k_cu_6ce8ca364cuda3std6ranges3__45__cpo5cdataE:
	.zero		1
	.type		_ZN34_INTERNAL_b8a68a1f_4_k_cu_6ce8ca366thrust24THRUST_300001_SM_1000_NS12placeholders2_2E,@object
	.size		_ZN34_INTERNAL_b8a68a1f_4_k_cu_6ce8ca366thrust24THRUST_300001_SM_1000_NS12placeholders2_2E,(_ZN34_INTERNAL_b8a68a1f_4_k_cu_6ce8ca364cuda3std3__45__cpo3endE - _ZN34_INTERNAL_b8a68a1f_4_k_cu_6ce8ca366thrust24THRUST_300001_SM_1000_NS12placeholders2_2E)
_ZN34_INTERNAL_b8a68a1f_4_k_cu_6ce8ca366thrust24THRUST_300001_SM_1000_NS12placeholders2_2E:
	.zero		1
	.type		_ZN34_INTERNAL_b8a68a1f_4_k_cu_6ce8ca364cuda3std3__45__cpo3endE,@object
	.size		_ZN34_INTERNAL_b8a68a1f_4_k_cu_6ce8ca364cuda3std3__45__cpo3endE,(_ZN34_INTERNAL_b8a68a1f_4_k_cu_6ce8ca364cuda3std6ranges3__45__cpo3endE - _ZN34_INTERNAL_b8a68a1f_4_k_cu_6ce8ca364cuda3std3__45__cpo3endE)
_ZN34_INTERNAL_b8a68a1f_4_k_cu_6ce8ca364cuda3std3__45__cpo3endE:
	.zero		1
	.type		_ZN34_INTERNAL_b8a68a1f_4_k_cu_6ce8ca364cuda3std6ranges3__45__cpo3endE,@object
	.size		_ZN34_INTERNAL_b8a68a1f_4_k_cu_6ce8ca364cuda3std6ranges3__45__cpo3endE,(_ZN34_INTERNAL_b8a68a1f_4_k_cu_6ce8ca366thrust24THRUST_300001_SM_1000_NS12placeholders2_6E - _ZN34_INTERNAL_b8a68a1f_4_k_cu_6ce8ca364cuda3std6ranges3__45__cpo3endE)
_ZN34_INTERNAL_b8a68a1f_4_k_cu_6ce8ca364cuda3std6ranges3__45__cpo3endE:
	.zero		1
	.type		_ZN34_INTERNAL_b8a68a1f_4_k_cu_6ce8ca366thrust24THRUST_300001_SM_1000_NS12placeholders2_6E,@object
	.size		_ZN34_INTERNAL_b8a68a1f_4_k_cu_6ce8ca366thrust24THRUST_300001_SM_1000_NS12placeholders2_6E,(_ZN34_INTERNAL_b8a68a1f_4_k_cu_6ce8ca364cuda3std3__45__cpo4rendE - _ZN34_INTERNAL_b8a68a1f_4_k_cu_6ce8ca366thrust24THRUST_300001_SM_1000_NS12placeholders2_6E)
_ZN34_INTERNAL_b8a68a1f_4_k_cu_6ce8ca366thrust24THRUST_300001_SM_1000_NS12placeholders2_6E:
	.zero		1
	.type		_ZN34_INTERNAL_b8a68a1f_4_k_cu_6ce8ca364cuda3std3__45__cpo4rendE,@object
	.size		_ZN34_INTERNAL_b8a68a1f_4_k_cu_6ce8ca364cuda3std3__45__cpo4rendE,(_ZN34_INTERNAL_b8a68a1f_4_k_cu_6ce8ca364cuda3std6ranges3__45__cpo9iter_swapE - _ZN34_INTERNAL_b8a68a1f_4_k_cu_6ce8ca364cuda3std3__45__cpo4rendE)
_ZN34_INTERNAL_b8a68a1f_4_k_cu_6ce8ca364cuda3std3__45__cpo4rendE:
	.zero		1
	.type		_ZN34_INTERNAL_b8a68a1f_4_k_cu_6ce8ca364cuda3std6ranges3__45__cpo9iter_swapE,@object
	.size		_ZN34_INTERNAL_b8a68a1f_4_k_cu_6ce8ca364cuda3std6ranges3__45__cpo9iter_swapE,(_ZN34_INTERNAL_b8a68a1f_4_k_cu_6ce8ca364cuda3std3__48unexpectE - _ZN34_INTERNAL_b8a68a1f_4_k_cu_6ce8ca364cuda3std6ranges3__45__cpo9iter_swapE)
_ZN34_INTERNAL_b8a68a1f_4_k_cu_6ce8ca364cuda3std6ranges3__45__cpo9iter_swapE:
	.zero		1
	.type		_ZN34_INTERNAL_b8a68a1f_4_k_cu_6ce8ca364cuda3std3__48unexpectE,@object
	.size		_ZN34_INTERNAL_b8a68a1f_4_k_cu_6ce8ca364cuda3std3__48unexpectE,(_ZN34_INTERNAL_b8a68a1f_4_k_cu_6ce8ca366thrust24THRUST_300001_SM_1000_NS8cuda_cub3parE - _ZN34_INTERNAL_b8a68a1f_4_k_cu_6ce8ca364cuda3std3__48unexpectE)
_ZN34_INTERNAL_b8a68a1f_4_k_cu_6ce8ca364cuda3std3__48unexpectE:
	.zero		1
	.type		_ZN34_INTERNAL_b8a68a1f_4_k_cu_6ce8ca366thrust24THRUST_300001_SM_1000_NS8cuda_cub3parE,@object
	.size		_ZN34_INTERNAL_b8a68a1f_4_k_cu_6ce8ca366thrust24THRUST_300001_SM_1000_NS8cuda_cub3parE,(_ZN34_INTERNAL_b8a68a1f_4_k_cu_6ce8ca366thrust24THRUST_300001_SM_1000_NS12placeholders2_4E - _ZN34_INTERNAL_b8a68a1f_4_k_cu_6ce8ca366thrust24THRUST_300001_SM_1000_NS8cuda_cub3parE)
_ZN34_INTERNAL_b8a68a1f_4_k_cu_6ce8ca366thrust24THRUST_300001_SM_1000_NS8cuda_cub3parE:
	.zero		1
	.type		_ZN34_INTERNAL_b8a68a1f_4_k_cu_6ce8ca366thrust24THRUST_300001_SM_1000_NS12placeholders2_4E,@object
	.size		_ZN34_INTERNAL_b8a68a1f_4_k_cu_6ce8ca366thrust24THRUST_300001_SM_1000_NS12placeholders2_4E,(_ZN34_INTERNAL_b8a68a1f_4_k_cu_6ce8ca364cuda3std3__45__cpo4cendE - _ZN34_INTERNAL_b8a68a1f_4_k_cu_6ce8ca366thrust24THRUST_300001_SM_1000_NS12placeholders2_4E)
_ZN34_INTERNAL_b8a68a1f_4_k_cu_6ce8ca366thrust24THRUST_300001_SM_1000_NS12placeholders2_4E:
	.zero		1
	.type		_ZN34_INTERNAL_b8a68a1f_4_k_cu_6ce8ca364cuda3std3__45__cpo4cendE,@object
	.size		_ZN34_INTERNAL_b8a68a1f_4_k_cu_6ce8ca364cuda3std3__45__cpo4cendE,(_ZN34_INTERNAL_b8a68a1f_4_k_cu_6ce8ca364cuda3std6ranges3__45__cpo4cendE - _ZN34_INTERNAL_b8a68a1f_4_k_cu_6ce8ca364cuda3std3__45__cpo4cendE)
_ZN34_INTERNAL_b8a68a1f_4_k_cu_6ce8ca364cuda3std3__45__cpo4cendE:
	.zero		1
	.type		_ZN34_INTERNAL_b8a68a1f_4_k_cu_6ce8ca364cuda3std6ranges3__45__cpo4cendE,@object
	.size		_ZN34_INTERNAL_b8a68a1f_4_k_cu_6ce8ca364cuda3std6ranges3__45__cpo4cendE,(_ZN34_INTERNAL_b8a68a1f_4_k_cu_6ce8ca364cuda3std3__420unreachable_sentinelE - _ZN34_INTERNAL_b8a68a1f_4_k_cu_6ce8ca364cuda3std6ranges3__45__cpo4cendE)
_ZN34_INTERNAL_b8a68a1f_4_k_cu_6ce8ca364cuda3std6ranges3__45__cpo4cendE:
	.zero		1
	.type		_ZN34_INTERNAL_b8a68a1f_4_k_cu_6ce8ca364cuda3std3__420unreachable_sentinelE,@object
	.size		_ZN34_INTERNAL_b8a68a1f_4_k_cu_6ce8ca364cuda3std3__420unreachable_sentinelE,(_ZN34_INTERNAL_b8a68a1f_4_k_cu_6ce8ca364cuda3std6ranges3__45__cpo5ssizeE - _ZN34_INTERNAL_b8a68a1f_4_k_cu_6ce8ca364cuda3std3__420unreachable_sentinelE)
_ZN34_INTERNAL_b8a68a1f_4_k_cu_6ce8ca364cuda3std3__420unreachable_sentinelE:
	.zero		1
	.type		_ZN34_INTERNAL_b8a68a1f_4_k_cu_6ce8ca364cuda3std6ranges3__45__cpo5ssizeE,@object
	.size		_ZN34_INTERNAL_b8a68a1f_4_k_cu_6ce8ca364cuda3std6ranges3__45__cpo5ssizeE,(_ZN34_INTERNAL_b8a68a1f_4_k_cu_6ce8ca366thrust24THRUST_300001_SM_1000_NS12placeholders2_8E - _ZN34_INTERNAL_b8a68a1f_4_k_cu_6ce8ca364cuda3std6ranges3__45__cpo5ssizeE)
_ZN34_INTERNAL_b8a68a1f_4_k_cu_6ce8ca364cuda3std6ranges3__45__cpo5ssizeE:
	.zero		1
	.type		_ZN34_INTERNAL_b8a68a1f_4_k_cu_6ce8ca366thrust24THRUST_300001_SM_1000_NS12placeholders2_8E,@object
	.size		_ZN34_INTERNAL_b8a68a1f_4_k_cu_6ce8ca366thrust24THRUST_300001_SM_1000_NS12placeholders2_8E,(_ZN34_INTERNAL_b8a68a1f_4_k_cu_6ce8ca364cuda3std3__45__cpo5crendE - _ZN34_INTERNAL_b8a68a1f_4_k_cu_6ce8ca366thrust24THRUST_300001_SM_1000_NS12placeholders2_8E)
_ZN34_INTERNAL_b8a68a1f_4_k_cu_6ce8ca366thrust24THRUST_300001_SM_1000_NS12placeholders2_8E:
	.zero		1
	.type		_ZN34_INTERNAL_b8a68a1f_4_k_cu_6ce8ca364cuda3std3__45__cpo5crendE,@object
	.size		_ZN34_INTERNAL_b8a68a1f_4_k_cu_6ce8ca364cuda3std3__45__cpo5crendE,(_ZN34_INTERNAL_b8a68a1f_4_k_cu_6ce8ca364cuda3std6ranges3__45__cpo4prevE - _ZN34_INTERNAL_b8a68a1f_4_k_cu_6ce8ca364cuda3std3__45__cpo5crendE)
_ZN34_INTERNAL_b8a68a1f_4_k_cu_6ce8ca364cuda3std3__45__cpo5crendE:
	.zero		1
	.type		_ZN34_INTERNAL_b8a68a1f_4_k_cu_6ce8ca364cuda3std6ranges3__45__cpo4prevE,@object
	.size		_ZN34_INTERNAL_b8a68a1f_4_k_cu_6ce8ca364cuda3std6ranges3__45__cpo4prevE,(_ZN34_INTERNAL_b8a68a1f_4_k_cu_6ce8ca364cuda3std6ranges3__45__cpo9iter_moveE - _ZN34_INTERNAL_b8a68a1f_4_k_cu_6ce8ca364cuda3std6ranges3__45__cpo4prevE)
_ZN34_INTERNAL_b8a68a1f_4_k_cu_6ce8ca364cuda3std6ranges3__45__cpo4prevE:
	.zero		1
	.type		_ZN34_INTERNAL_b8a68a1f_4_k_cu_6ce8ca364cuda3std6ranges3__45__cpo9iter_moveE,@object
	.size		_ZN34_INTERNAL_b8a68a1f_4_k_cu_6ce8ca364cuda3std6ranges3__45__cpo9iter_moveE,(_ZN34_INTERNAL_b8a68a1f_4_k_cu_6ce8ca366thrust24THRUST_300001_SM_1000_NS6system6detail10sequential3seqE - _ZN34_INTERNAL_b8a68a1f_4_k_cu_6ce8ca364cuda3std6ranges3__45__cpo9iter_moveE)
_ZN34_INTERNAL_b8a68a1f_4_k_cu_6ce8ca364cuda3std6ranges3__45__cpo9iter_moveE:
	.zero		1
	.type		_ZN34_INTERNAL_b8a68a1f_4_k_cu_6ce8ca366thrust24THRUST_300001_SM_1000_NS6system6detail10sequential3seqE,@object
	.size		_ZN34_INTERNAL_b8a68a1f_4_k_cu_6ce8ca366thrust24THRUST_300001_SM_1000_NS6system6detail10sequential3seqE,(.L_31 - _ZN34_INTERNAL_b8a68a1f_4_k_cu_6ce8ca366thrust24THRUST_300001_SM_1000_NS6system6detail10sequential3seqE)
_ZN34_INTERNAL_b8a68a1f_4_k_cu_6ce8ca366thrust24THRUST_300001_SM_1000_NS6system6detail10sequential3seqE:
	.zero		1
.L_31:


//--------------------- .nv.shared._ZN3cub18CUB_300001_SM_10006detail6reduce28DeviceReduceSingleTileKernelINS2_10policy_hubIiyN4cuda3std3__44plusIiEEE10Policy1000EPiSC_iS9_iiNS7_10__identityEEEvT0_T1_T2_T3_T4_T6_ --------------------------
	.section	.nv.shared._ZN3cub18CUB_300001_SM_10006detail6reduce28DeviceReduceSingleTileKernelINS2_10policy_hubIiyN4cuda3std3__44plusIiEEE10Policy1000EPiSC_iS9_iiNS7_10__identityEEEvT0_T1_T2_T3_T4_T6_,"aw",@nobits
	.sectionflags	@""
	.align	4
.nv.shared._ZN3cub18CUB_300001_SM_10006detail6reduce28DeviceReduceSingleTileKernelINS2_10policy_hubIiyN4cuda3std3__44plusIiEEE10Policy1000EPiSC_iS9_iiNS7_10__identityEEEvT0_T1_T2_T3_T4_T6_:
	.zero		1068


//--------------------- .nv.shared._ZN3cub18CUB_300001_SM_10006detail6reduce18DeviceReduceKernelINS2_10policy_hubIiyN4cuda3std3__44plusIiEEE10Policy1000EN6thrust24THRUST_300001_SM_1000_NS6detail15normal_iteratorINSD_10device_ptrIiEEEEyS9_iNS7_10__identityEEEvT0_PT3_T1_NS0_13GridEvenShareISN_EET2_T4_ --------------------------
	.section	.nv.shared._ZN3cub18CUB_300001_SM_10006detail6reduce18DeviceReduceKernelINS2_10policy_hubIiyN4cuda3std3__44plusIiEEE10Policy1000EN6thrust24THRUST_300001_SM_1000_NS6detail15normal_iteratorINSD_10device_ptrIiEEEEyS9_iNS7_10__identityEEEvT0_PT3_T1_NS0_13GridEvenShareISN_EET2_T4_,"aw",@nobits
	.sectionflags	@""
	.align	4
.nv.shared._ZN3cub18CUB_300001_SM_10006detail6reduce18DeviceReduceKernelINS2_10policy_hubIiyN4cuda3std3__44plusIiEEE10Policy1000EN6thrust24THRUST_300001_SM_1000_NS6detail15normal_iteratorINSD_10device_ptrIiEEEEyS9_iNS7_10__identityEEEvT0_PT3_T1_NS0_13GridEvenShareISN_EET2_T4_:
	.zero		1068


//--------------------- .nv.shared._ZN3cub18CUB_300001_SM_10006detail6reduce28DeviceReduceSingleTileKernelINS2_10policy_hubIiyN4cuda3std3__44plusIiEEE10Policy1000EN6thrust24THRUST_300001_SM_1000_NS6detail15normal_iteratorINSD_10device_ptrIiEEEEPiyS9_iiNS7_10__identityEEEvT0_T1_T2_T3_T4_T6_ --------------------------
	.section	.nv.shared._ZN3cub18CUB_300001_SM_10006detail6reduce28DeviceReduceSingleTileKernelINS2_10policy_hubIiyN4cuda3std3__44plusIiEEE10Policy1000EN6thrust24THRUST_300001_SM_1000_NS6detail15normal_iteratorINSD_10device_ptrIiEEEEPiyS9_iiNS7_10__identityEEEvT0_T1_T2_T3_T4_T6_,"aw",@nobits
	.sectionflags	@""
	.align	4
.nv.shared._ZN3cub18CUB_300001_SM_10006detail6reduce28DeviceReduceSingleTileKernelINS2_10policy_hubIiyN4cuda3std3__44plusIiEEE10Policy1000EN6thrust24THRUST_300001_SM_1000_NS6detail15normal_iteratorINSD_10device_ptrIiEEEEPiyS9_iiNS7_10__identityEEEvT0_T1_T2_T3_T4_T6_:
	.zero		1068


//--------------------- .nv.shared._ZN3cub18CUB_300001_SM_10006detail6reduce28DeviceReduceSingleTileKernelINS2_10policy_hubIijN4cuda3std3__44plusIiEEE10Policy1000EPiSC_iS9_iiNS7_10__identityEEEvT0_T1_T2_T3_T4_T6_ --------------------------
	.section	.nv.shared._ZN3cub18CUB_300001_SM_10006detail6reduce28DeviceReduceSingleTileKernelINS2_10policy_hubIijN4cuda3std3__44plusIiEEE10Policy1000EPiSC_iS9_iiNS7_10__identityEEEvT0_T1_T2_T3_T4_T6_,"aw",@nobits
	.sectionflags	@""
	.align	4
.nv.shared._ZN3cub18CUB_300001_SM_10006detail6reduce28DeviceReduceSingleTileKernelINS2_10policy_hubIijN4cuda3std3__44plusIiEEE10Policy1000EPiSC_iS9_iiNS7_10__identityEEEvT0_T1_T2_T3_T4_T6_:
	.zero		1068


//--------------------- .nv.shared._ZN3cub18CUB_300001_SM_10006detail6reduce18DeviceReduceKernelINS2_10policy_hubIijN4cuda3std3__44plusIiEEE10Policy1000EN6thrust24THRUST_300001_SM_1000_NS6detail15normal_iteratorINSD_10device_ptrIiEEEEjS9_iNS7_10__identityEEEvT0_PT3_T1_NS0_13GridEvenShareISN_EET2_T4_ --------------------------
	.section	.nv.shared._ZN3cub18CUB_300001_SM_10006detail6reduce18DeviceReduceKernelINS2_10policy_hubIijN4cuda3std3__44plusIiEEE10Policy1000EN6thrust24THRUST_300001_SM_1000_NS6detail15normal_iteratorINSD_10device_ptrIiEEEEjS9_iNS7_10__identityEEEvT0_PT3_T1_NS0_13GridEvenShareISN_EET2_T4_,"aw",@nobits
	.sectionflags	@""
	.align	4
.nv.shared._ZN3cub18CUB_300001_SM_10006detail6reduce18DeviceReduceKernelINS2_10policy_hubIijN4cuda3std3__44plusIiEEE10Policy1000EN6thrust24THRUST_300001_SM_1000_NS6detail15normal_iteratorINSD_10device_ptrIiEEEEjS9_iNS7_10__identityEEEvT0_PT3_T1_NS0_13GridEvenShareISN_EET2_T4_:
	.zero		1068


//--------------------- .nv.shared._ZN3cub18CUB_300001_SM_10006detail6reduce28DeviceReduceSingleTileKernelINS2_10policy_hubIijN4cuda3std3__44plusIiEEE10Policy1000EN6thrust24THRUST_300001_SM_1000_NS6detail15normal_iteratorINSD_10device_ptrIiEEEEPijS9_iiNS7_10__identityEEEvT0_T1_T2_T3_T4_T6_ --------------------------
	.section	.nv.shared._ZN3cub18CUB_300001_SM_10006detail6reduce28DeviceReduceSingleTileKernelINS2_10policy_hubIijN4cuda3std3__44plusIiEEE10Policy1000EN6thrust24THRUST_300001_SM_1000_NS6detail15normal_iteratorINSD_10device_ptrIiEEEEPijS9_iiNS7_10__identityEEEvT0_T1_T2_T3_T4_T6_,"aw",@nobits
	.sectionflags	@""
	.align	4
.nv.shared._ZN3cub18CUB_300001_SM_10006detail6reduce28DeviceReduceSingleTileKernelINS2_10policy_hubIijN4cuda3std3__44plusIiEEE10Policy1000EN6thrust24THRUST_300001_SM_1000_NS6detail15normal_iteratorINSD_10device_ptrIiEEEEPijS9_iiNS7_10__identityEEEvT0_T1_T2_T3_T4_T6_:
	.zero		1068


//--------------------- .nv.constant0._ZN3cub18CUB_300001_SM_10006detail8for_each13static_kernelINS2_12policy_hub_t12policy_500_tEmN6thrust24THRUST_300001_SM_1000_NS8cuda_cub20__uninitialized_fill7functorINS7_10device_ptrIiEEiEEEEvT0_T1_ --------------------------
	.section	.nv.constant0._ZN3cub18CUB_300001_SM_10006detail8for_each13static_kernelINS2_12policy_hub_t12policy_500_tEmN6thrust24THRUST_300001_SM_1000_NS8cuda_cub20__uninitialized_fill7functorINS7_10device_ptrIiEEiEEEEvT0_T1_,"a",@progbits
	.sectionflags	@""
	.align	4
.nv.constant0._ZN3cub18CUB_300001_SM_10006detail8for_each13static_kernelINS2_12policy_hub_t12policy_500_tEmN6thrust24THRUST_300001_SM_1000_NS8cuda_cub20__uninitialized_fill7functorINS7_10device_ptrIiEEiEEEEvT0_T1_:
	.zero		920


//--------------------- .nv.constant0._ZN3cub18CUB_300001_SM_10006detail6reduce28DeviceReduceSingleTileKernelINS2_10policy_hubIiyN4cuda3std3__44plusIiEEE10Policy1000EPiSC_iS9_iiNS7_10__identityEEEvT0_T1_T2_T3_T4_T6_ --------------------------
	.section	.nv.constant0._ZN3cub18CUB_300001_SM_10006detail6reduce28DeviceReduceSingleTileKernelINS2_10policy_hubIiyN4cuda3std3__44plusIiEEE10Policy1000EPiSC_iS9_iiNS7_10__identityEEEvT0_T1_T2_T3_T4_T6_,"a",@progbits
	.sectionflags	@""
	.align	4
.nv.constant0._ZN3cub18CUB_300001_SM_10006detail6reduce28DeviceReduceSingleTileKernelINS2_10policy_hubIiyN4cuda3std3__44plusIiEEE10Policy1000EPiSC_iS9_iiNS7_10__identityEEEvT0_T1_T2_T3_T4_T6_:
	.zero		925


//--------------------- .nv.constant0._ZN3cub18CUB_300001_SM_10006detail6reduce18DeviceReduceKernelINS2_10policy_hubIiyN4cuda3std3__44plusIiEEE10Policy1000EN6thrust24THRUST_300001_SM_1000_NS6detail15normal_iteratorINSD_10device_ptrIiEEEEyS9_iNS7_10__identityEEEvT0_PT3_T1_NS0_13GridEvenShareISN_EET2_T4_ --------------------------
	.section	.nv.constant0._ZN3cub18CUB_300001_SM_10006detail6reduce18DeviceReduceKernelINS2_10policy_hubIiyN4cuda3std3__44plusIiEEE10Policy1000EN6thrust24THRUST_300001_SM_1000_NS6detail15normal_iteratorINSD_10device_ptrIiEEEEyS9_iNS7_10__identityEEEvT0_PT3_T1_NS0_13GridEvenShareISN_EET2_T4_,"a",@progbits
	.sectionflags	@""
	.align	4
.nv.constant0._ZN3cub18CUB_300001_SM_10006detail6reduce18DeviceReduceKernelINS2_10policy_hubIiyN4cuda3std3__44plusIiEEE10Policy1000EN6thrust24THRUST_300001_SM_1000_NS6detail15normal_iteratorINSD_10device_ptrIiEEEEyS9_iNS7_10__identityEEEvT0_PT3_T1_NS0_13GridEvenShareISN_EET2_T4_:
	.zero		994


//--------------------- .nv.constant0._ZN3cub18CUB_300001_SM_10006detail6reduce28DeviceReduceSingleTileKernelINS2_10policy_hubIiyN4cuda3std3__44plusIiEEE10Policy1000EN6thrust24THRUST_300001_SM_1000_NS6detail15normal_iteratorINSD_10device_ptrIiEEEEPiyS9_iiNS7_10__identityEEEvT0_T1_T2_T3_T4_T6_ --------------------------
	.section	.nv.constant0._ZN3cub18CUB_300001_SM_10006detail6reduce28DeviceReduceSingleTileKernelINS2_10policy_hubIiyN4cuda3std3__44plusIiEEE10Policy1000EN6thrust24THRUST_300001_SM_1000_NS6detail15normal_iteratorINSD_10device_ptrIiEEEEPiyS9_iiNS7_10__identityEEEvT0_T1_T2_T3_T4_T6_,"a",@progbits
	.sectionflags	@""
	.align	4
.nv.constant0._ZN3cub18CUB_300001_SM_10006detail6reduce28DeviceReduceSingleTileKernelINS2_10policy_hubIiyN4cuda3std3__44plusIiEEE10Policy1000EN6thrust24THRUST_300001_SM_1000_NS6detail15normal_iteratorINSD_10device_ptrIiEEEEPiyS9_iiNS7_10__identityEEEvT0_T1_T2_T3_T4_T6_:
	.zero		929


//--------------------- .nv.constant0._ZN3cub18CUB_300001_SM_10006detail6reduce28DeviceReduceSingleTileKernelINS2_10policy_hubIijN4cuda3std3__44plusIiEEE10Policy1000EPiSC_iS9_iiNS7_10__identityEEEvT0_T1_T2_T3_T4_T6_ --------------------------
	.section	.nv.constant0._ZN3cub18CUB_300001_SM_10006detail6reduce28DeviceReduceSingleTileKernelINS2_10policy_hubIijN4cuda3std3__44plusIiEEE10Policy1000EPiSC_iS9_iiNS7_10__identityEEEvT0_T1_T2_T3_T4_T6_,"a",@progbits
	.sectionflags	@""
	.align	4
.nv.constant0._ZN3cub18CUB_300001_SM_10006detail6reduce28DeviceReduceSingleTileKernelINS2_10policy_hubIijN4cuda3std3__44plusIiEEE10Policy1000EPiSC_iS9_iiNS7_10__identityEEEvT0_T1_T2_T3_T4_T6_:
	.zero		925


//--------------------- .nv.constant0._ZN3cub18CUB_300001_SM_10006detail6reduce18DeviceReduceKernelINS2_10policy_hubIijN4cuda3std3__44plusIiEEE10Policy1000EN6thrust24THRUST_300001_SM_1000_NS6detail15normal_iteratorINSD_10device_ptrIiEEEEjS9_iNS7_10__identityEEEvT0_PT3_T1_NS0_13GridEvenShareISN_EET2_T4_ --------------------------
	.section	.nv.constant0._ZN3cub18CUB_300001_SM_10006detail6reduce18DeviceReduceKernelINS2_10policy_hubIijN4cuda3std3__44plusIiEEE10Policy1000EN6thrust24THRUST_300001_SM_1000_NS6detail15normal_iteratorINSD_10device_ptrIiEEEEjS9_iNS7_10__identityEEEvT0_PT3_T1_NS0_13GridEvenShareISN_EET2_T4_,"a",@progbits
	.sectionflags	@""
	.align	4
.nv.constant0._ZN3cub18CUB_300001_SM_10006detail6reduce18DeviceReduceKernelINS2_10policy_hubIijN4cuda3std3__44plusIiEEE10Policy1000EN6thrust24THRUST_300001_SM_1000_NS6detail15normal_iteratorINSD_10device_ptrIiEEEEjS9_iNS7_10__identityEEEvT0_PT3_T1_NS0_13GridEvenShareISN_EET2_T4_:
	.zero		958


//--------------------- .nv.constant0._ZN3cub18CUB_300001_SM_10006detail6reduce28DeviceReduceSingleTileKernelINS2_10policy_hubIijN4cuda3std3__44plusIiEEE10Policy1000EN6thrust24THRUST_300001_SM_1000_NS6detail15normal_iteratorINSD_10device_ptrIiEEEEPijS9_iiNS7_10__identityEEEvT0_T1_T2_T3_T4_T6_ --------------------------
	.section	.nv.constant0._ZN3cub18CUB_300001_SM_10006detail6reduce28DeviceReduceSingleTileKernelINS2_10policy_hubIijN4cuda3std3__44plusIiEEE10Policy1000EN6thrust24THRUST_300001_SM_1000_NS6detail15normal_iteratorINSD_10device_ptrIiEEEEPijS9_iiNS7_10__identityEEEvT0_T1_T2_T3_T4_T6_,"a",@progbits
	.sectionflags	@""
	.align	4
.nv.constant0._ZN3cub18CUB_300001_SM_10006detail6reduce28DeviceReduceSingleTileKernelINS2_10policy_hubIijN4cuda3std3__44plusIiEEE10Policy1000EN6thrust24THRUST_300001_SM_1000_NS6detail15normal_iteratorINSD_10device_ptrIiEEEEPijS9_iiNS7_10__identityEEEvT0_T1_T2_T3_T4_T6_:
	.zero		925


//--------------------- .nv.constant0._ZN3cub18CUB_300001_SM_10006detail11EmptyKernelIvEEvv --------------------------
	.section	.nv.constant0._ZN3cub18CUB_300001_SM_10006detail11EmptyKernelIvEEvv,"a",@progbits
	.sectionflags	@""
	.align	4
.nv.constant0._ZN3cub18CUB_300001_SM_10006detail11EmptyKernelIvEEvv:
	.zero		896


//--------------------- .nv.constant0._Z10fillKernelPii --------------------------
	.section	.nv.constant0._Z10fillKernelPii,"a",@progbits
	.sectionflags	@""
	.align	4
.nv.constant0._Z10fillKernelPii:
	.zero		908


//--------------------- SYMBOLS --------------------------

	.type		.nv.reservedSmem.offset0,@object
	.size		.nv.reservedSmem.offset0,0x4
	.type		.nv.reservedSmem.cap,@object
	.size		.nv.reservedSmem.cap,0x4
